def matmul_kernel(
    a_ptr,
    b_ptr,
    c_ptr,
    M,
    N,
    K,
    stride_am,
    stride_ak,
    stride_bk,
    stride_bn,
    stride_cm,
    stride_cn,
    BLOCK_M: tl.constexpr,
    BLOCK_N: tl.constexpr,
    BLOCK_K: tl.constexpr,
    GROUP_M: tl.constexpr,
):
    pid = tl.program_id(axis=0)
    num_pid_m = tl.cdiv(M, BLOCK_M)
    num_pid_n = tl.cdiv(N, BLOCK_N)
    num_pid_in_group = GROUP_M * num_pid_n
    group_id = pid // num_pid_in_group
    first_pid_m = group_id * GROUP_M
    group_size_m = min(num_pid_m - first_pid_m, GROUP_M)
    pid_m = first_pid_m + ((pid % num_pid_in_group) % group_size_m)
    pid_n = (pid % num_pid_in_group) // group_size_m

    offs_am = (pid_m * BLOCK_M + tl.arange(0, BLOCK_M)) % M
    offs_bn = (pid_n * BLOCK_N + tl.arange(0, BLOCK_N)) % N
    offs_k = tl.arange(0, BLOCK_K)
    a_ptrs = a_ptr + offs_am[:, None] * stride_am + offs_k[None, :] * stride_ak
    b_ptrs = b_ptr + offs_k[:, None] * stride_bk + offs_bn[None, :] * stride_bn

    acc = tl.zeros((BLOCK_M, BLOCK_N), dtype=tl.float32)
    for kk in range(0, tl.cdiv(K, BLOCK_K)):
        a = tl.load(a_ptrs, mask=offs_k[None, :] < K - kk * BLOCK_K, other=0.0)
        b = tl.load(b_ptrs, mask=offs_k[:, None] < K - kk * BLOCK_K, other=0.0)
        acc = tl.dot(a, b, acc)
        a_ptrs += BLOCK_K * stride_ak
        b_ptrs += BLOCK_K * stride_bk

    c = acc.to(c_ptr.dtype.element_ty)
    offs_cm = pid_m * BLOCK_M + tl.arange(0, BLOCK_M)
    offs_cn = pid_n * BLOCK_N + tl.arange(0, BLOCK_N)
    c_ptrs = c_ptr + offs_cm[:, None] * stride_cm + offs_cn[None, :] * stride_cn
    mask = (offs_cm[:, None] < M) & (offs_cn[None, :] < N)
    tl.store(c_ptrs, c, mask=mask)

# config = {"BLOCK_K": 32, "BLOCK_M": 512, "BLOCK_N": 32, "GROUP_M": 8, "arch": "sm_100", "dtype": "fp8e4m3", "num_ctas": 1, "num_stages": 3, "num_warps": 4}
# arch = sm_100


// ===== COMPILED SASS (sm_100a) =====

	.target	sm_100a

	.elftype	@"ET_EXEC"


//--------------------- .note.nv.tkinfo           --------------------------
	.section	.note.nv.tkinfo,"",@"SHT_NOTE"
	.sectionflags	@"SHF_NOTE_NV_TKINFO"
	.tkinfo
        /*0018*/ 	.word	0x00000081
        /*0030*/ 	.string	""
        /*0030*/ 	.string	"ptxas-blackwell"
        /*0030*/ 	.string	"Cuda compilation tools, release 12.9, V12.9.86"
        /*0030*/ 	.string	"Build cuda_12.9.r12.9/compiler.36037853_0"
        /*0030*/ 	.string	"-v  -suppress-debug-info  -lineinfo  -arch sm_100a "



//--------------------- .note.nv.cuver            --------------------------
	.section	.note.nv.cuver,"",@"SHT_NOTE"
	.sectionflags	@"SHF_NOTE_NV_CUVER"
        /*0018*/ 	.short	0x0001
        /*001a*/ 	.short	0x0064
        /*001c*/ 	.short	0x0001
        /*001e*/ 	.short	0x0000
        /*0020*/ 	.short	0x0001
        /*0022*/ 	.short	0x0000


//--------------------- .nv.info                  --------------------------
	.section	.nv.info,"",@"SHT_CUDA_INFO"
	.align	4


	//----- nvinfo : EIATTR_REGCOUNT
	.align		4
        /*0000*/ 	.byte	0x04, 0x2f
        /*0002*/ 	.short	(.L_4 - .L_3)
	.align		4
.L_3:
        /*0004*/ 	.word	index@(matmul_kernel)
        /*0008*/ 	.word	0x000000ff


	//----- nvinfo : EIATTR_FRAME_SIZE
	.align		4
.L_4:
        /*000c*/ 	.byte	0x04, 0x11
        /*000e*/ 	.short	(.L_6 - .L_5)
	.align		4
.L_5:
        /*0010*/ 	.word	index@($__internal_2_$__cuda_sm10x_tcgen05_guardrail_trap_unallocated_columns_being_dealloced)
        /*0014*/ 	.word	0x000002b0


	//----- nvinfo : EIATTR_FRAME_SIZE
	.align		4
.L_6:
        /*0018*/ 	.byte	0x04, 0x11
        /*001a*/ 	.short	(.L_8 - .L_7)
	.align		4
.L_7:
        /*001c*/ 	.word	index@($__internal_1_$__cuda_sm10x_tcgen05_guardrail_trap_phase_invalid_during_alloc)
        /*0020*/ 	.word	0x000002b0


	//----- nvinfo : EIATTR_FRAME_SIZE
	.align		4
.L_8:
        /*0024*/ 	.byte	0x04, 0x11
        /*0026*/ 	.short	(.L_10 - .L_9)
	.align		4
.L_9:
        /*0028*/ 	.word	index@($__internal_0_$__cuda_sm10x_tcgen05_guardrail_trap_col_being_dealloced_not_returned_by_alloc)
        /*002c*/ 	.word	0x000002b0


	//----- nvinfo : EIATTR_FRAME_SIZE
	.align		4
.L_10:
        /*0030*/ 	.byte	0x04, 0x11
        /*0032*/ 	.short	(.L_12 - .L_11)
	.align		4
.L_11:
        /*0034*/ 	.word	index@(matmul_kernel)
        /*0038*/ 	.word	0x000002b0


	//----- nvinfo : EIATTR_MIN_STACK_SIZE
	.align		4
.L_12:
        /*003c*/ 	.byte	0x04, 0x12
        /*003e*/ 	.short	(.L_14 - .L_13)
	.align		4
.L_13:
        /*0040*/ 	.word	index@(matmul_kernel)
        /*0044*/ 	.word	0x000002b0
.L_14:


//--------------------- .nv.info.matmul_kernel    --------------------------
	.section	.nv.info.matmul_kernel,"",@"SHT_CUDA_INFO"
	.sectionflags	@""
	.align	4


	//----- nvinfo : EIATTR_CUDA_API_VERSION
	.align		4
        /*0000*/ 	.byte	0x04, 0x37
        /*0002*/ 	.short	(.L_16 - .L_15)
.L_15:
        /*0004*/ 	.word	0x00000081


	//----- nvinfo : EIATTR_KPARAM_INFO
	.align		4
.L_16:
        /*0008*/ 	.byte	0x04, 0x17
        /*000a*/ 	.short	(.L_18 - .L_17)
.L_17:
        /*000c*/ 	.word	0x00000000
        /*0010*/ 	.short	0x000d
        /*0012*/ 	.short	0x0048
        /*0014*/ 	.byte	0x00, 0xf4, 0x21, 0x00


	//----- nvinfo : EIATTR_KPARAM_INFO
	.align		4
.L_18:
        /*0018*/ 	.byte	0x04, 0x17
        /*001a*/ 	.short	(.L_20 - .L_19)
.L_19:
        /*001c*/ 	.word	0x00000000
        /*0020*/ 	.short	0x000c
        /*0022*/ 	.short	0x0040
        /*0024*/ 	.byte	0x00, 0xf4, 0x21, 0x00


	//----- nvinfo : EIATTR_KPARAM_INFO
	.align		4
.L_20:
        /*0028*/ 	.byte	0x04, 0x17
        /*002a*/ 	.short	(.L_22 - .L_21)
.L_21:
        /*002c*/ 	.word	0x00000000
        /*0030*/ 	.short	0x000b
        /*0032*/ 	.short	0x0038
        /*0034*/ 	.byte	0x00, 0xf0, 0x11, 0x00


	//----- nvinfo : EIATTR_KPARAM_INFO
	.align		4
.L_22:
        /*0038*/ 	.byte	0x04, 0x17
        /*003a*/ 	.short	(.L_24 - .L_23)
.L_23:
        /*003c*/ 	.word	0x00000000
        /*0040*/ 	.short	0x000a
        /*0042*/ 	.short	0x0034
        /*0044*/ 	.byte	0x00, 0xf0, 0x11, 0x00


	//----- nvinfo : EIATTR_KPARAM_INFO
	.align		4
.L_24:
        /*0048*/ 	.byte	0x04, 0x17
        /*004a*/ 	.short	(.L_26 - .L_25)
.L_25:
        /*004c*/ 	.word	0x00000000
        /*0050*/ 	.short	0x0009
        /*0052*/ 	.short	0x0030
        /*0054*/ 	.byte	0x00, 0xf0, 0x11, 0x00


	//----- nvinfo : EIATTR_KPARAM_INFO
	.align		4
.L_26:
        /*0058*/ 	.byte	0x04, 0x17
        /*005a*/ 	.short	(.L_28 - .L_27)
.L_27:
        /*005c*/ 	.word	0x00000000
        /*0060*/ 	.short	0x0008
        /*0062*/ 	.short	0x002c
        /*0064*/ 	.byte	0x00, 0xf0, 0x11, 0x00


	//----- nvinfo : EIATTR_KPARAM_INFO
	.align		4
.L_28:
        /*0068*/ 	.byte	0x04, 0x17
        /*006a*/ 	.short	(.L_30 - .L_29)
.L_29:
        /*006c*/ 	.word	0x00000000
        /*0070*/ 	.short	0x0007
        /*0072*/ 	.short	0x0028
        /*0074*/ 	.byte	0x00, 0xf0, 0x11, 0x00


	//----- nvinfo : EIATTR_KPARAM_INFO
	.align		4
.L_30:
        /*0078*/ 	.byte	0x04, 0x17
        /*007a*/ 	.short	(.L_32 - .L_31)
.L_31:
        /*007c*/ 	.word	0x00000000
        /*0080*/ 	.short	0x0006
        /*0082*/ 	.short	0x0024
        /*0084*/ 	.byte	0x00, 0xf0, 0x11, 0x00


	//----- nvinfo : EIATTR_KPARAM_INFO
	.align		4
.L_32:
        /*0088*/ 	.byte	0x04, 0x17
        /*008a*/ 	.short	(.L_34 - .L_33)
.L_33:
        /*008c*/ 	.word	0x00000000
        /*0090*/ 	.short	0x0005
        /*0092*/ 	.short	0x0020
        /*0094*/ 	.byte	0x00, 0xf0, 0x11, 0x00


	//----- nvinfo : EIATTR_KPARAM_INFO
	.align		4
.L_34:
        /*0098*/ 	.byte	0x04, 0x17
        /*009a*/ 	.short	(.L_36 - .L_35)
.L_35:
        /*009c*/ 	.word	0x00000000
        /*00a0*/ 	.short	0x0004
        /*00a2*/ 	.short	0x001c
        /*00a4*/ 	.byte	0x00, 0xf0, 0x11, 0x00


	//----- nvinfo : EIATTR_KPARAM_INFO
	.align		4
.L_36:
        /*00a8*/ 	.byte	0x04, 0x17
        /*00aa*/ 	.short	(.L_38 - .L_37)
.L_37:
        /*00ac*/ 	.word	0x00000000
        /*00b0*/ 	.short	0x0003
        /*00b2*/ 	.short	0x0018
        /*00b4*/ 	.byte	0x00, 0xf0, 0x11, 0x00


	//----- nvinfo : EIATTR_KPARAM_INFO
	.align		4
.L_38:
        /*00b8*/ 	.byte	0x04, 0x17
        /*00ba*/ 	.short	(.L_40 - .L_39)
.L_39:
        /*00bc*/ 	.word	0x00000000
        /*00c0*/ 	.short	0x0002
        /*00c2*/ 	.short	0x0010
        /*00c4*/ 	.byte	0x00, 0xf4, 0x21, 0x00


	//----- nvinfo : EIATTR_KPARAM_INFO
	.align		4
.L_40:
        /*00c8*/ 	.byte	0x04, 0x17
        /*00ca*/ 	.short	(.L_42 - .L_41)
.L_41:
        /*00cc*/ 	.word	0x00000000
        /*00d0*/ 	.short	0x0001
        /*00d2*/ 	.short	0x0008
        /*00d4*/ 	.byte	0x00, 0xf4, 0x21, 0x00


	//----- nvinfo : EIATTR_KPARAM_INFO
	.align		4
.L_42:
        /*00d8*/ 	.byte	0x04, 0x17
        /*00da*/ 	.short	(.L_44 - .L_43)
.L_43:
        /*00dc*/ 	.word	0x00000000
        /*00e0*/ 	.short	0x0000
        /*00e2*/ 	.short	0x0000
        /*00e4*/ 	.byte	0x00, 0xf4, 0x21, 0x00


	//----- nvinfo : EIATTR_AT_ENTRY_FRAGMENTS
	.align		4
.L_44:
        /*00e8*/ 	.byte	0x04, 0x4f
        /*00ea*/ 	.short	(.L_46 - .L_45)


	//   ....[0]....
.L_45:
        /*00ec*/ 	.word	0x00000004


	//----- nvinfo : EIATTR_RESERVED_SMEM_USED
	.align		4
.L_46:
        /*00f0*/ 	.byte	0x01, 0x41
	.zero		2


	//----- nvinfo : EIATTR_SPARSE_MMA_MASK
	.align		4
        /*00f4*/ 	.byte	0x03, 0x50
        /*00f6*/ 	.short	0x0000


	//----- nvinfo : EIATTR_TCGEN05_1CTA_USED
	.align		4
        /*00f8*/ 	.byte	0x01, 0x51
	.zero		2


	//----- nvinfo : EIATTR_MAXREG_COUNT
	.align		4
        /*00fc*/ 	.byte	0x03, 0x1b
        /*00fe*/ 	.short	0x00ff


	//----- nvinfo : EIATTR_NUM_BARRIERS
	.align		4
        /*0100*/ 	.byte	0x02, 0x4c
        /*0102*/ 	.byte	0x01
	.zero		1


	//----- nvinfo : EIATTR_ANNOTATIONS
	.align		4
        /*0104*/ 	.byte	0x04, 0x55
        /*0106*/ 	.short	(.L_48 - .L_47)


	//   ....[0]....
.L_47:
        /*0108*/ 	.word	0x00000001
        /*010c*/ 	.byte	0x30, 0x0a, 0x00, 0x00, 0x01, 0x00, 0x00, 0x00, 0x80, 0x0a, 0x00, 0x00, 0x01, 0x00, 0x00, 0x00
        /* <DEDUP_REMOVED lines=309> */
        /*146c*/ 	.byte	0xe0, 0xc0, 0x00, 0x00, 0x01, 0x00, 0x00, 0x00, 0x00, 0xc1, 0x00, 0x00


	//----- nvinfo : EIATTR_INT_WARP_WIDE_INSTR_OFFSETS
	.align		4
.L_48:
        /*1478*/ 	.byte	0x04, 0x31
        /*147a*/ 	.short	(.L_50 - .L_49)


	//   ....[0]....
.L_49:
        /*147c*/ 	.word	0x00001460


	//   ....[1]....
        /*1480*/ 	.word	0x000014a0


	//   ....[2]....
        /*1484*/ 	.word	0x00004020


	//   ....[3]....
        /*1488*/ 	.word	0x0000fee0


	//   ....[4]....
        /*148c*/ 	.word	0x0000ff30


	//----- nvinfo : EIATTR_COOP_GROUP_MASK_REGIDS
	.align		4
.L_50:
        /*1490*/ 	.byte	0x04, 0x29
        /*1492*/ 	.short	(.L_52 - .L_51)


	//   ....[0]....
.L_51:
        /*1494*/ 	.word	0xffffffff


	//   ....[1]....
        /*1498*/ 	.word	0xffffffff


	//   ....[2]....
        /*149c*/ 	.word	0xffffffff


	//   ....[3]....
        /*14a0*/ 	.word	0xffffffff


	//----- nvinfo : EIATTR_COOP_GROUP_INSTR_OFFSETS
	.align		4
.L_52:
        /*14a4*/ 	.byte	0x04, 0x28
        /*14a6*/ 	.short	(.L_54 - .L_53)


	//   ....[0]....
.L_53:
        /*14a8*/ 	.word	0x00000080


	//   ....[1]....
        /*14ac*/ 	.word	0x00000340


	//   ....[2]....
        /*14b0*/ 	.word	0x0000fd70


	//   ....[3]....
        /*14b4*/ 	.word	0x0000ffe0


	//----- nvinfo : EIATTR_VRC_CTA_INIT_COUNT
	.align		4
.L_54:
        /*14b8*/ 	.byte	0x02, 0x4a
        /*14ba*/ 	.byte	0x80
	.zero		1


	//----- nvinfo : EIATTR_MBARRIER_INSTR_OFFSETS
	.align		4
        /*14bc*/ 	.byte	0x04, 0x39
        /*14be*/ 	.short	(.L_56 - .L_55)


	//   ....[0]....
.L_55:
        /*14c0*/ 	.word	0x000015c0
        /*14c4*/ 	.word	0x000000ff
        /*14c8*/ 	.word	0x00000000
        /*14cc*/ 	.short	0x0100
        /*14ce*/ 	.byte	0x0b
	.zero		1


	//   ....[1]....
        /*14d0*/ 	.word	0x00004050
        /*14d4*/ 	.word	0x000000ff
        /*14d8*/ 	.word	0x00008808
        /*14dc*/ 	.short	0x0100
        /*14de*/ 	.byte	0x09
	.zero		1


	//   ....[2]....
        /*14e0*/ 	.word	0x00008100
        /*14e4*/ 	.word	0x000000ff
        /*14e8*/ 	.word	0x00000000
        /*14ec*/ 	.short	0x010a
        /*14ee*/ 	.byte	0x0b
	.zero		1


	//   ....[3]....
        /*14f0*/ 	.word	0x0000c010
        /*14f4*/ 	.word	0x000000ff
        /*14f8*/ 	.word	0x00000000
        /*14fc*/ 	.short	0x010a
        /*14fe*/ 	.byte	0x0b
	.zero		1


	//   ....[4]....
        /*1500*/ 	.word	0x0000c140
        /*1504*/ 	.word	0x000000ff
        /*1508*/ 	.word	0x00008800
        /*150c*/ 	.short	0x0108
        /*150e*/ 	.byte	0x09
	.zero		1


	//   ....[5]....
        /*1510*/ 	.word	0x0000c1f0
        /*1514*/ 	.word	0x000000ff
        /*1518*/ 	.word	0x00008808
        /*151c*/ 	.short	0x0108
        /*151e*/ 	.byte	0x09
	.zero		1


	//   ....[6]....
        /*1520*/ 	.word	0x00010000
        /*1524*/ 	.word	0x000000ff
        /*1528*/ 	.word	0x00000000
        /*152c*/ 	.short	0x010a
        /*152e*/ 	.byte	0x0b
	.zero		1


	//   ....[7]....
        /*1530*/ 	.word	0x00010030
        /*1534*/ 	.word	0x000000ff
        /*1538*/ 	.word	0x00000000
        /*153c*/ 	.short	0x010a
        /*153e*/ 	.byte	0x0b
	.zero		1


	//----- nvinfo : EIATTR_NUM_MBARRIERS
	.align		4
.L_56:
        /*1540*/ 	.byte	0x03, 0x38
        /*1542*/ 	.short	0x0002


	//----- nvinfo : EIATTR_EXIT_INSTR_OFFSETS
	.align		4
        /*1544*/ 	.byte	0x04, 0x1c
        /*1546*/ 	.short	(.L_58 - .L_57)


	//   ....[0]....
.L_57:
        /*1548*/ 	.word	0x0000fff0


	//----- nvinfo : EIATTR_REQNTID
	.align		4
.L_58:
        /*154c*/ 	.byte	0x04, 0x10
        /*154e*/ 	.short	(.L_60 - .L_59)
.L_59:
        /*1550*/ 	.word	0x00000080
        /*1554*/ 	.word	0x00000001
        /*1558*/ 	.word	0x00000001


	//----- nvinfo : EIATTR_CRS_STACK_SIZE
	.align		4
.L_60:
        /*155c*/ 	.byte	0x04, 0x1e
        /*155e*/ 	.short	(.L_62 - .L_61)
.L_61:
        /*1560*/ 	.word	0x00000000


	//----- nvinfo : EIATTR_CBANK_PARAM_SIZE
	.align		4
.L_62:
        /*1564*/ 	.byte	0x03, 0x19
        /*1566*/ 	.short	0x0050


	//----- nvinfo : EIATTR_PARAM_CBANK
	.align		4
        /*1568*/ 	.byte	0x04, 0x0a
        /*156a*/ 	.short	(.L_64 - .L_63)
	.align		4
.L_63:
        /*156c*/ 	.word	index@(.nv.constant0.matmul_kernel)
        /*1570*/ 	.short	0x0380
        /*1572*/ 	.short	0x0050


	//----- nvinfo : EIATTR_SW_WAR
	.align		4
.L_64:
        /*1574*/ 	.byte	0x04, 0x36
        /*1576*/ 	.short	(.L_66 - .L_65)
.L_65:
        /*1578*/ 	.word	0x00000008
.L_66:


//--------------------- .nv.compat                --------------------------
	.section	.nv.compat,"",@"SHT_CUDA_COMPAT_INFO"
	.align	4
        /*0000*/ 	.byte	0x02, 0x02, 0x02, 0x00, 0x02, 0x05, 0x05, 0x00, 0x02, 0x03, 0x00, 0x00, 0x02, 0x06, 0x01, 0x00


//--------------------- .nv.callgraph             --------------------------
	.section	.nv.callgraph,"",@"SHT_CUDA_CALLGRAPH"
	.align	4
	.sectionentsize	8
	.align		4
        /*0000*/ 	.word	0x00000000
	.align		4
        /*0004*/ 	.word	0xffffffff
	.align		4
        /*0008*/ 	.word	0x00000000
	.align		4
        /*000c*/ 	.word	0xfffffffe
	.align		4
        /*0010*/ 	.word	0x00000000
	.align		4
        /*0014*/ 	.word	0xfffffffd
	.align		4
        /*0018*/ 	.word	0x00000000
	.align		4
        /*001c*/ 	.word	0xfffffffc


//--------------------- .text.matmul_kernel       --------------------------
	.section	.text.matmul_kernel,"ax",@progbits
	.align	128
        .global         matmul_kernel
        .type           matmul_kernel,@function
        .size           matmul_kernel,(.L_x_20 - matmul_kernel)
        .other          matmul_kernel,@"STO_CUDA_ENTRY STV_DEFAULT"
matmul_kernel:
.text.matmul_kernel:
[----:B------:R-:W0:Y:S01]  /*0000*/  LDC R1, c[0x0][0x37c] ;  /* 0x0000df00ff017b82 */ /* 0x000e220000000800 */
[----:B------:R-:W1:Y:S01]  /*0010*/  S2R R214, SR_TID.X ;  /* 0x0000000000d67919 */ /* 0x000e620000002100 */
[----:B0-----:R-:W-:Y:S01]  /*0020*/  VIADD R1, R1, 0xfffffd50 ;  /* 0xfffffd5001017836 */ /* 0x001fe20000000000 */
[----:B------:R-:W0:Y:S01]  /*0030*/  LDCU.64 UR22, c[0x0][0x358] ;  /* 0x00006b00ff1677ac */ /* 0x000e220008000a00 */
[----:B-1----:R-:W-:-:S13]  /*0040*/  ISETP.GE.U32.AND P0, PT, R214, 0x20, PT ;  /* 0x00000020d600780c */ /* 0x002fda0003f06070 */
[----:B------:R-:W-:Y:S02]  /*0050*/  VOTEU.ANY UP0, P0 ;  /* 0x0000000000ff7886 */ /* 0x000fe40000000100 */
[----:B------:R-:W-:Y:S05]  /*0060*/  BRA.U UP0, `(.L_x_0) ;  /* 0x0000000100b87547 */ /* 0x000fea000b800000 */
[----:B------:R-:W1:Y:S01]  /*0070*/  S2UR UR6, SR_CgaCtaId ;  /* 0x00000000000679c3 */ /* 0x000e620000008800 */
[----:B------:R-:W-:Y:S01]  /*0080*/  NOP ;  /* 0x0000000000007918 */ /* 0x000fe20000000000 */
[----:B------:R-:W-:Y:S02]  /*0090*/  UMOV UR4, 0x40 ;  /* 0x0000004000047882 */ /* 0x000fe40000000000 */
[----:B-1----:R-:W-:-:S09]  /*00a0*/  ULEA UR4, UR6, UR4, 0x18 ;  /* 0x0000000406047291 */ /* 0x002fd2000f8ec0ff */
[----:B------:R-:W1:Y:S01]  /*00b0*/  LDS.U8 R0, [UR4] ;  /* 0x00000004ff007984 */ /* 0x000e620008000000 */
[----:B------:R-:W-:Y:S02]  /*00c0*/  UMOV UR4, 0x400 ;  /* 0x0000040000047882 */ /* 0x000fe40000000000 */
[----:B------:R-:W-:Y:S01]  /*00d0*/  ULEA UR4, UR6, UR4, 0x18 ;  /* 0x0000000406047291 */ /* 0x000fe2000f8ec0ff */
[----:B-1----:R-:W-:-:S13]  /*00e0*/  ISETP.NE.AND P0, PT, R0, RZ, PT ;  /* 0x000000ff0000720c */ /* 0x002fda0003f05270 */
[----:B------:R-:W-:Y:S05]  /*00f0*/  @P0 BRA `(.L_x_1) ;  /* 0x00000000007c0947 */ /* 0x000fea0003800000 */
[----:B------:R-:W-:-:S13]  /*0100*/  ELECT P0, URZ, PT ;  /* 0x0000000000ff782f */ /* 0x000fda0003800000 */
[----:B------:R-:W-:Y:S05]  /*0110*/  @!P0 BRA `(.L_x_2) ;  /* 0x0000000000848947 */ /* 0x000fea0003800000 */
[----:B------:R-:W-:Y:S01]  /*0120*/  UMOV UR5, 0x4 ;  /* 0x0000000400057882 */ /* 0x000fe20000000000 */
[----:B------:R-:W-:Y:S02]  /*0130*/  IMAD.MOV.U32 R4, RZ, RZ, 0x1 ;  /* 0x00000001ff047424 */ /* 0x000fe400078e00ff */
[----:B------:R-:W-:Y:S02]  /*0140*/  IMAD.MOV.U32 R5, RZ, RZ, 0xf ;  /* 0x0000000fff057424 */ /* 0x000fe400078e00ff */
[----:B------:R-:W-:Y:S04]  /*0150*/  DEPBAR.LE SB1, 0x36 ;  /* 0x00009d800000791a */ /* 0x000fe80000000000 */
[----:B------:R-:W1:Y:S02]  /*0160*/  UTCATOMSWS.FIND_AND_SET.ALIGN UP1, UR5, UR5 ;  /* 0x00000005000575e3 */ /* 0x000e640008020800 */
[----:B-1----:R-:W-:-:S04]  /*0170*/  PLOP3.LUT P0, PT, PT, PT, UP1, 0x80, 0x8 ;  /* 0x000000000008781c */ /* 0x002fc80003f0f018 */
[----:B------:R-:W-:-:S04]  /*0180*/  SEL R0, RZ, 0xffffffff, !P0 ;  /* 0xffffffffff007807 */ /* 0x000fc80004000000 */
[----:B------:R-:W-:Y:S01]  /*0190*/  ISETP.NE.AND P0, PT, R0, RZ, PT ;  /* 0x000000ff0000720c */ /* 0x000fe20003f05270 */
[----:B------:R-:W-:-:S12]  /*01a0*/  IMAD.U32 R0, RZ, RZ, UR5 ;  /* 0x00000005ff007e24 */ /* 0x000fd8000f8e00ff */
[----:B------:R-:W-:Y:S05]  /*01b0*/  @P0 BRA `(.L_x_3) ;  /* 0x0000000000240947 */ /* 0x000fea0003800000 */
.L_x_4:
[----:B------:R-:W-:Y:S05]  /*01c0*/  NANOSLEEP 0x64 ;  /* 0x000000640000795d */ /* 0x000fea0003800000 */
[----:B------:R-:W-:-:S05]  /*01d0*/  UMOV UR5, 0x4 ;  /* 0x0000000400057882 */ /* 0x000fca0000000000 */
[----:B------:R-:W-:Y:S04]  /*01e0*/  DEPBAR.LE SB1, 0x36 ;  /* 0x00009d800000791a */ /* 0x000fe80000000000 */
[----:B------:R-:W1:Y:S02]  /*01f0*/  UTCATOMSWS.FIND_AND_SET.ALIGN UP1, UR5, UR5 ;  /* 0x00000005000575e3 */ /* 0x000e640008020800 */
[----:B-1----:R-:W-:-:S04]  /*0200*/  PLOP3.LUT P0, PT, PT, PT, UP1, 0x80, 0x8 ;  /* 0x000000000008781c */ /* 0x002fc80003f0f018 */
[----:B------:R-:W-:-:S04]  /*0210*/  SEL R0, RZ, 0xffffffff, !P0 ;  /* 0xffffffffff007807 */ /* 0x000fc80004000000 */
[----:B------:R-:W-:Y:S01]  /*0220*/  ISETP.NE.AND P0, PT, R0, RZ, PT ;  /* 0x000000ff0000720c */ /* 0x000fe20003f05270 */
[----:B------:R-:W-:-:S12]  /*0230*/  IMAD.U32 R0, RZ, RZ, UR5 ;  /* 0x00000005ff007e24 */ /* 0x000fd8000f8e00ff */
[----:B------:R-:W-:Y:S05]  /*0240*/  @!P0 BRA `(.L_x_4) ;  /* 0xfffffffc00dc8947 */ /* 0x000fea000383ffff */
.L_x_3:
[C---:B------:R-:W-:Y:S01]  /*0250*/  VIADD R3, R0.reuse, 0x10 ;  /* 0x0000001000037836 */ /* 0x040fe20000000000 */
[----:B------:R-:W-:Y:S01]  /*0260*/  UMOV UR5, 0x50 ;  /* 0x0000005000057882 */ /* 0x000fe20000000000 */
[----:B------:R-:W-:Y:S01]  /*0270*/  SHF.L.U32 R2, R5, R0, RZ ;  /* 0x0000000005027219 */ /* 0x000fe200000006ff */
[----:B------:R-:W-:Y:S01]  /*0280*/  ULEA UR5, UR6, UR5, 0x18 ;  /* 0x0000000506057291 */ /* 0x000fe2000f8ec0ff */
[----:B------:R-:W-:Y:S01]  /*0290*/  IMAD.SHL.U32 R0, R0, 0x20, RZ ;  /* 0x0000002000007824 */ /* 0x000fe200078e00ff */
[----:B------:R-:W-:-:S04]  /*02a0*/  SHF.L.U32 R3, R4, R3, RZ ;  /* 0x0000000304037219 */ /* 0x000fc800000006ff */
[----:B------:R-:W-:-:S05]  /*02b0*/  LOP3.LUT R2, R3, R2, RZ, 0xfc, !PT ;  /* 0x0000000203027212 */ /* 0x000fca00078efcff */
[----:B------:R1:W-:Y:S04]  /*02c0*/  ATOMS.OR RZ, [UR5], R2 ;  /* 0x00000002ffff798c */ /* 0x0003e8000b000005 */
[----:B------:R1:W-:Y:S01]  /*02d0*/  STS [UR4], R0 ;  /* 0x00000000ff007988 */ /* 0x0003e20008000804 */
[----:B------:R-:W-:Y:S05]  /*02e0*/  BRA `(.L_x_2) ;  /* 0x0000000000107947 */ /* 0x000fea0003800000 */
.L_x_1:
[----:B------:R-:W-:Y:S01]  /*02f0*/  IMAD.MOV.U32 R0, RZ, RZ, -0x1 ;  /* 0xffffffffff007424 */ /* 0x000fe200078e00ff */
[----:B------:R-:W-:-:S04]  /*0300*/  MOV R2, 0x330 ;  /* 0x0000033000027802 */ /* 0x000fc80000000f00 */
[----:B------:R1:W-:Y:S03]  /*0310*/  STS [UR4], R0 ;  /* 0x00000000ff007988 */ /* 0x0003e60008000804 */
[----:B01----:R-:W-:Y:S05]  /*0320*/  CALL.REL.NOINC `($__internal_1_$__cuda_sm10x_tcgen05_guardrail_trap_phase_invalid_during_alloc) ;  /* 0x000000fc00587944 */ /* 0x003fea0003c00000 */
.L_x_2:
[----:B------:R-:W-:Y:S05]  /*0330*/  WARPSYNC.ALL ;  /* 0x0000000000007948 */ /* 0x000fea0003800000 */
[----:B------:R-:W-:Y:S01]  /*0340*/  NOP ;  /* 0x0000000000007918 */ /* 0x000fe20000000000 */
.L_x_0:
[----:B------:R-:W2:Y:S01]  /*0350*/  LDC.64 R98, c[0x0][0x398] ;  /* 0x0000e600ff627b82 */ /* 0x000ea20000000a00 */
[----:B------:R-:W3:Y:S01]  /*0360*/  S2R R5, SR_CTAID.X ;  /* 0x0000000000057919 */ /* 0x000ee20000002500 */
[----:B------:R-:W-:Y:S01]  /*0370*/  UMOV UR9, 0x400 ;  /* 0x0000040000097882 */ /* 0x000fe20000000000 */
[--C-:B------:R-:W-:Y:S01]  /*0380*/  SHF.R.U32.HI R213, RZ, 0x5, R214.reuse ;  /* 0x00000005ffd57819 */ /* 0x100fe200000116d6 */
[----:B------:R-:W4:Y:S01]  /*0390*/  LDCU UR18, c[0x0][0x3a4] ;  /* 0x00007480ff1277ac */ /* 0x000f220008000800 */
[----:B------:R-:W-:Y:S02]  /*03a0*/  LOP3.LUT R216, R214, 0x7f, RZ, 0xc0, !PT ;  /* 0x0000007fd6d87812 */ /* 0x000fe400078ec0ff */
[----:B------:R-:W-:Y:S01]  /*03b0*/  SHF.R.U32.HI R88, RZ, 0x5, R214 ;  /* 0x00000005ff587819 */ /* 0x000fe200000116d6 */
[----:B------:R-:W5:Y:S01]  /*03c0*/  S2UR UR4, SR_CgaCtaId ;  /* 0x00000000000479c3 */ /* 0x000f620000008800 */
[----:B------:R-:W1:Y:S02]  /*03d0*/  LDCU.128 UR12, c[0x0][0x380] ;  /* 0x00007000ff0c77ac */ /* 0x000e640008000c00 */
[----:B------:R-:W-:-:S05]  /*03e0*/  SGXT.U32 R88, R88, 0x2 ;  /* 0x000000025858781a */ /* 0x000fca0000000000 */
[----:B------:R-:W0:Y:S01]  /*03f0*/  LDC R212, c[0x0][0x3a0] ;  /* 0x0000e800ffd47b82 */ /* 0x000e220000000800 */
[----:B-12---:R-:W-:Y:S01]  /*0400*/  VIADD R0, R99, 0x1f ;  /* 0x0000001f63007836 */ /* 0x006fe20000000000 */
[----:B------:R-:W-:-:S04]  /*0410*/  IABS R111, R99 ;  /* 0x00000063006f7213 */ /* 0x000fc80000000000 */
[----:B------:R-:W-:Y:S01]  /*0420*/  SHF.R.S32.HI R3, RZ, 0x1f, R0 ;  /* 0x0000001fff037819 */ /* 0x000fe20000011400 */
[----:B-----5:R-:W-:-:S03]  /*0430*/  ULEA UR9, UR4, UR9, 0x18 ;  /* 0x0000000904097291 */ /* 0x020fc6000f8ec0ff */
[----:B------:R-:W-:Y:S02]  /*0440*/  LEA.HI R3, R3, R0, RZ, 0x5 ;  /* 0x0000000003037211 */ /* 0x000fe400078f28ff */
[----:B---3--:R-:W-:Y:S02]  /*0450*/  IABS R8, R5 ;  /* 0x0000000500087213 */ /* 0x008fe40000000000 */
[----:B------:R-:W-:Y:S01]  /*0460*/  SHF.R.S32.HI R3, RZ, 0x5, R3 ;  /* 0x00000005ff037819 */ /* 0x000fe20000011403 */
[----:B0-----:R-:W-:-:S04]  /*0470*/  VIADD R15, R212, 0xffffffe2 ;  /* 0xffffffe2d40f7836 */ /* 0x001fc80000000000 */
[----:B------:R-:W-:-:S05]  /*0480*/  IMAD.SHL.U32 R4, R3, 0x8, RZ ;  /* 0x0000000803047824 */ /* 0x000fca00078e00ff */
[-C--:B------:R-:W-:Y:S02]  /*0490*/  IABS R7, R4.reuse ;  /* 0x0000000400077213 */ /* 0x080fe40000000000 */
[----:B------:R-:W-:Y:S02]  /*04a0*/  IABS R10, R4 ;  /* 0x00000004000a7213 */ /* 0x000fe40000000000 */
[----:B------:R-:W0:Y:S08]  /*04b0*/  I2F.RP R0, R7 ;  /* 0x0000000700007306 */ /* 0x000e300000209400 */
[----:B0-----:R-:W0:Y:S02]  /*04c0*/  MUFU.RCP R0, R0 ;  /* 0x0000000000007308 */ /* 0x001e240000001000 */
[----:B0-----:R-:W-:-:S02]  /*04d0*/  VIADD R2, R0, 0xffffffe ;  /* 0x0ffffffe00027836 */ /* 0x001fc40000000000 */
[----:B------:R-:W-:-:S04]  /*04e0*/  IMAD.MOV R0, RZ, RZ, -R10 ;  /* 0x000000ffff007224 */ /* 0x000fc800078e0a0a */
[----:B------:R0:W1:Y:S02]  /*04f0*/  F2I.FTZ.U32.TRUNC.NTZ R3, R2 ;  /* 0x0000000200037305 */ /* 0x000064000021f000 */
[----:B0-----:R-:W-:Y:S02]  /*0500*/  IMAD.MOV.U32 R2, RZ, RZ, RZ ;  /* 0x000000ffff027224 */ /* 0x001fe400078e00ff */
[----:B-1----:R-:W-:-:S04]  /*0510*/  IMAD.MOV R6, RZ, RZ, -R3 ;  /* 0x000000ffff067224 */ /* 0x002fc800078e0a03 */
[----:B------:R-:W-:Y:S02]  /*0520*/  IMAD R9, R6, R7, RZ ;  /* 0x0000000706097224 */ /* 0x000fe400078e02ff */
[----:B------:R-:W-:Y:S01]  /*0530*/  IMAD.MOV.U32 R6, RZ, RZ, R8 ;  /* 0x000000ffff067224 */ /* 0x000fe200078e0008 */
[----:B------:R-:W-:Y:S01]  /*0540*/  IABS R8, R98 ;  /* 0x0000006200087213 */ /* 0x000fe20000000000 */
[----:B------:R-:W-:-:S06]  /*0550*/  IMAD.HI.U32 R3, R3, R9, R2 ;  /* 0x0000000903037227 */ /* 0x000fcc00078e0002 */
[----:B------:R-:W-:-:S04]  /*0560*/  IMAD.HI.U32 R3, R3, R6, RZ ;  /* 0x0000000603037227 */ /* 0x000fc800078e00ff */
[----:B------:R-:W-:Y:S01]  /*0570*/  IMAD R0, R3, R0, R6 ;  /* 0x0000000003007224 */ /* 0x000fe200078e0206 */
[----:B------:R-:W-:Y:S04]  /*0580*/  BAR.SYNC.DEFER_BLOCKING 0x0 ;  /* 0x0000000000007b1d */ /* 0x000fe80000010000 */
[----:B------:R-:W-:-:S13]  /*0590*/  ISETP.GT.U32.AND P1, PT, R7, R0, PT ;  /* 0x000000000700720c */ /* 0x000fda0003f24070 */
[----:B------:R-:W-:Y:S02]  /*05a0*/  @!P1 IMAD.IADD R0, R0, 0x1, -R7 ;  /* 0x0000000100009824 */ /* 0x000fe400078e0a07 */
[----:B------:R-:W-:Y:S01]  /*05b0*/  @!P1 VIADD R3, R3, 0x1 ;  /* 0x0000000103039836 */ /* 0x000fe20000000000 */
[----:B------:R-:W-:Y:S02]  /*05c0*/  ISETP.NE.AND P1, PT, R4, RZ, PT ;  /* 0x000000ff0400720c */ /* 0x000fe40003f25270 */
[----:B------:R-:W-:Y:S02]  /*05d0*/  ISETP.GE.U32.AND P0, PT, R0, R7, PT ;  /* 0x000000070000720c */ /* 0x000fe40003f06070 */
[----:B------:R-:W-:-:S04]  /*05e0*/  LOP3.LUT R0, R5, R4, RZ, 0x3c, !PT ;  /* 0x0000000405007212 */ /* 0x000fc800078e3cff */
[----:B------:R-:W-:Y:S01]  /*05f0*/  ISETP.GE.AND P2, PT, R0, RZ, PT ;  /* 0x000000ff0000720c */ /* 0x000fe20003f46270 */
[----:B------:R-:W-:-:S06]  /*0600*/  VIADD R0, R98, 0x1ff ;  /* 0x000001ff62007836 */ /* 0x000fcc0000000000 */
[----:B------:R-:W-:-:S04]  /*0610*/  @P0 VIADD R3, R3, 0x1 ;  /* 0x0000000103030836 */ /* 0x000fc80000000000 */
[----:B------:R-:W-:Y:S01]  /*0620*/  IMAD.MOV.U32 R2, RZ, RZ, R3 ;  /* 0x000000ffff027224 */ /* 0x000fe200078e0003 */
[----:B------:R-:W-:-:S03]  /*0630*/  SHF.R.S32.HI R3, RZ, 0x1f, R0 ;  /* 0x0000001fff037819 */ /* 0x000fc60000011400 */
[----:B------:R-:W-:Y:S01]  /*0640*/  @!P2 IMAD.MOV R2, RZ, RZ, -R2 ;  /* 0x000000ffff02a224 */ /* 0x000fe200078e0a02 */
[----:B------:R-:W-:Y:S02]  /*0650*/  @!P1 LOP3.LUT R2, RZ, R4, RZ, 0x33, !PT ;  /* 0x00000004ff029212 */ /* 0x000fe400078e33ff */
[----:B------:R-:W-:-:S03]  /*0660*/  LEA.HI R3, R3, R0, RZ, 0x9 ;  /* 0x0000000003037211 */ /* 0x000fc600078f48ff */
[----:B------:R-:W-:Y:S02]  /*0670*/  IMAD.SHL.U32 R10, R2, 0x8, RZ ;  /* 0x00000008020a7824 */ /* 0x000fe400078e00ff */
[----:B------:R-:W-:-:S03]  /*0680*/  IMAD.MOV R2, RZ, RZ, -R2 ;  /* 0x000000ffff027224 */ /* 0x000fc600078e0a02 */
[----:B------:R-:W-:Y:S01]  /*0690*/  LEA.HI.SX32 R3, R3, -R10, 0x17 ;  /* 0x8000000a03037211 */ /* 0x000fe200078fbaff */
[----:B------:R-:W-:-:S03]  /*06a0*/  IMAD R12, R4, R2, R5 ;  /* 0x00000002040c7224 */ /* 0x000fc600078e0205 */
[----:B------:R-:W-:Y:S02]  /*06b0*/  VIMNMX R11, PT, PT, R3, 0x8, PT ;  /* 0x00000008030b7848 */ /* 0x000fe40003fe0100 */
[----:B------:R-:W-:Y:S02]  /*06c0*/  IABS R9, R12 ;  /* 0x0000000c00097213 */ /* 0x000fe40000000000 */
[-C--:B------:R-:W-:Y:S02]  /*06d0*/  IABS R7, R11.reuse ;  /* 0x0000000b00077213 */ /* 0x080fe40000000000 */
[----:B------:R-:W-:Y:S02]  /*06e0*/  IABS R4, R11 ;  /* 0x0000000b00047213 */ /* 0x000fe40000000000 */
[----:B------:R-:W0:Y:S08]  /*06f0*/  I2F.RP R0, R7 ;  /* 0x0000000700007306 */ /* 0x000e300000209400 */
[----:B0-----:R-:W0:Y:S02]  /*0700*/  MUFU.RCP R0, R0 ;  /* 0x0000000000007308 */ /* 0x001e240000001000 */
[----:B0-----:R-:W-:-:S02]  /*0710*/  VIADD R3, R0, 0xffffffe ;  /* 0x0ffffffe00037836 */ /* 0x001fc40000000000 */
[----:B------:R-:W-:-:S04]  /*0720*/  IMAD.MOV R0, RZ, RZ, -R4 ;  /* 0x000000ffff007224 */ /* 0x000fc800078e0a04 */
[----:B------:R-:W0:Y:S08]  /*0730*/  I2F.RP R4, R111 ;  /* 0x0000006f00047306 */ /* 0x000e300000209400 */
[----:B------:R-:W1:Y:S08]  /*0740*/  F2I.FTZ.U32.TRUNC.NTZ R3, R3 ;  /* 0x0000000300037305 */ /* 0x000e70000021f000 */
[----:B0-----:R-:W0:Y:S01]  /*0750*/  MUFU.RCP R4, R4 ;  /* 0x0000000400047308 */ /* 0x001e220000001000 */
[----:B-1----:R-:W-:-:S04]  /*0760*/  IMAD.MOV R6, RZ, RZ, -R3 ;  /* 0x000000ffff067224 */ /* 0x002fc800078e0a03 */
[----:B------:R-:W-:-:S04]  /*0770*/  IMAD.MOV.U32 R2, RZ, RZ, R6 ;  /* 0x000000ffff027224 */ /* 0x000fc800078e0006 */
[----:B------:R-:W-:Y:S02]  /*0780*/  IMAD R5, R2, R7, RZ ;  /* 0x0000000702057224 */ /* 0x000fe400078e02ff */
[----:B------:R-:W-:-:S04]  /*0790*/  IMAD.MOV.U32 R2, RZ, RZ, RZ ;  /* 0x000000ffff027224 */ /* 0x000fc800078e00ff */
[----:B------:R-:W-:Y:S02]  /*07a0*/  IMAD.HI.U32 R2, R3, R5, R2 ;  /* 0x0000000503027227 */ /* 0x000fe400078e0002 */
[----:B------:R-:W1:Y:S02]  /*07b0*/  I2F.RP R3, R8 ;  /* 0x0000000800037306 */ /* 0x000e640000209400 */
[----:B0-----:R-:W-:Y:S02]  /*07c0*/  VIADD R5, R4, 0xffffffe ;  /* 0x0ffffffe04057836 */ /* 0x001fe40000000000 */
[----:B------:R-:W-:-:S04]  /*07d0*/  IMAD.HI.U32 R2, R2, R9, RZ ;  /* 0x0000000902027227 */ /* 0x000fc800078e00ff */
[----:B------:R-:W-:Y:S01]  /*07e0*/  IMAD R0, R2, R0, R9 ;  /* 0x0000000002007224 */ /* 0x000fe200078e0209 */
[----:B------:R-:W-:Y:S01]  /*07f0*/  F2I.FTZ.U32.TRUNC.NTZ R5, R5 ;  /* 0x0000000500057305 */ /* 0x000fe2000021f000 */
[----:B------:R-:W0:Y:S01]  /*0800*/  LDS R9, [UR9] ;  /* 0x00000009ff097984 */ /* 0x000e220008000800 */
[----:B------:R-:W-:Y:S01]  /*0810*/  IMAD.MOV.U32 R4, RZ, RZ, RZ ;  /* 0x000000ffff047224 */ /* 0x000fe200078e00ff */
[----:B------:R-:W-:Y:S01]  /*0820*/  BAR.SYNC.DEFER_BLOCKING 0x0 ;  /* 0x0000000000007b1d */ /* 0x000fe20000010000 */
[----:B------:R-:W-:-:S05]  /*0830*/  ISETP.GT.U32.AND P1, PT, R7, R0, PT ;  /* 0x000000000700720c */ /* 0x000fca0003f24070 */
[----:B-1----:R-:W1:Y:S08]  /*0840*/  MUFU.RCP R3, R3 ;  /* 0x0000000300037308 */ /* 0x002e700000001000 */
[----:B------:R-:W-:Y:S02]  /*0850*/  @!P1 IMAD.IADD R0, R0, 0x1, -R7 ;  /* 0x0000000100009824 */ /* 0x000fe400078e0a07 */
[----:B------:R-:W-:Y:S01]  /*0860*/  @!P1 VIADD R2, R2, 0x1 ;  /* 0x0000000102029836 */ /* 0x000fe20000000000 */
[----:B------:R-:W-:-:S02]  /*0870*/  ISETP.NE.AND P1, PT, R11, RZ, PT ;  /* 0x000000ff0b00720c */ /* 0x000fc40003f25270 */
[----:B------:R-:W-:Y:S02]  /*0880*/  ISETP.GE.U32.AND P0, PT, R0, R7, PT ;  /* 0x000000070000720c */ /* 0x000fe40003f06070 */
[----:B------:R-:W-:Y:S01]  /*0890*/  LOP3.LUT R0, R12, R11, RZ, 0x3c, !PT ;  /* 0x0000000b0c007212 */ /* 0x000fe200078e3cff */
[----:B-1----:R-:W-:-:S03]  /*08a0*/  VIADD R6, R3, 0xffffffe ;  /* 0x0ffffffe03067836 */ /* 0x002fc60000000000 */
[----:B------:R-:W-:Y:S01]  /*08b0*/  ISETP.GE.AND P2, PT, R0, RZ, PT ;  /* 0x000000ff0000720c */ /* 0x000fe20003f46270 */
[----:B------:R-:W1:Y:S06]  /*08c0*/  F2I.FTZ.U32.TRUNC.NTZ R3, R6 ;  /* 0x0000000600037305 */ /* 0x000e6c000021f000 */
[----:B------:R-:W-:-:S04]  /*08d0*/  @P0 VIADD R2, R2, 0x1 ;  /* 0x0000000102020836 */ /* 0x000fc80000000000 */
[----:B------:R-:W-:Y:S01]  /*08e0*/  IMAD.MOV.U32 R13, RZ, RZ, R2 ;  /* 0x000000ffff0d7224 */ /* 0x000fe200078e0002 */
[----:B0-----:R-:W-:Y:S01]  /*08f0*/  R2UR UR8, R9 ;  /* 0x00000000090872ca */ /* 0x001fe200000e0000 */
[----:B------:R-:W-:Y:S02]  /*0900*/  IMAD.SHL.U32 R2, R213, 0x200000, RZ ;  /* 0x00200000d5027824 */ /* 0x000fe400078e00ff */
[----:B------:R-:W-:Y:S01]  /*0910*/  @!P2 IMAD.MOV R13, RZ, RZ, -R13 ;  /* 0x000000ffff0da224 */ /* 0x000fe200078e0a0d */
[----:B------:R-:W-:Y:S01]  /*0920*/  @!P1 LOP3.LUT R13, RZ, R11, RZ, 0x33, !PT ;  /* 0x0000000bff0d9212 */ /* 0x000fe200078e33ff */
[----:B-1----:R-:W-:Y:S01]  /*0930*/  IMAD.MOV R7, RZ, RZ, -R3 ;  /* 0x000000ffff077224 */ /* 0x002fe200078e0a03 */
[----:B------:R-:W-:Y:S01]  /*0940*/  LOP3.LUT R2, R2, 0x600000, RZ, 0xc0, !PT ;  /* 0x0060000002027812 */ /* 0x000fe200078ec0ff */
[----:B------:R-:W-:Y:S02]  /*0950*/  IMAD.MOV R6, RZ, RZ, -R5 ;  /* 0x000000ffff067224 */ /* 0x000fe400078e0a05 */
[----:B------:R-:W-:Y:S01]  /*0960*/  IMAD.MOV R0, RZ, RZ, -R13 ;  /* 0x000000ffff007224 */ /* 0x000fe200078e0a0d */
[----:B------:R-:W-:Y:S01]  /*0970*/  R2UR UR10, R2 ;  /* 0x00000000020a72ca */ /* 0x000fe200000e0000 */
[----:B------:R-:W-:-:S02]  /*0980*/  IMAD R7, R7, R8, RZ ;  /* 0x0000000807077224 */ /* 0x000fc400078e02ff */
[----:B------:R-:W-:Y:S02]  /*0990*/  IMAD R0, R11, R0, R12 ;  /* 0x000000000b007224 */ /* 0x000fe400078e020c */
[----:B------:R-:W-:Y:S02]  /*09a0*/  IMAD.MOV.U32 R2, RZ, RZ, RZ ;  /* 0x000000ffff027224 */ /* 0x000fe400078e00ff */
[----:B------:R-:W-:Y:S02]  /*09b0*/  IMAD.IADD R0, R10, 0x1, R0 ;  /* 0x000000010a007824 */ /* 0x000fe400078e0200 */
[----:B------:R-:W-:-:S04]  /*09c0*/  IMAD.HI.U32 R2, R3, R7, R2 ;  /* 0x0000000703027227 */ /* 0x000fc800078e0002 */
[----:B------:R-:W-:Y:S01]  /*09d0*/  IMAD R21, R0, 0x200, R216 ;  /* 0x0000020000157824 */ /* 0x000fe200078e02d8 */
[----:B------:R-:W-:Y:S01]  /*09e0*/  UIADD3 UR10, UPT, UPT, UR8, UR10, URZ ;  /* 0x0000000a080a7290 */ /* 0x000fe2000fffe0ff */
[----:B------:R-:W-:Y:S02]  /*09f0*/  IMAD R11, R6, R111, RZ ;  /* 0x0000006f060b7224 */ /* 0x000fe400078e02ff */
[C---:B------:R-:W-:Y:S01]  /*0a00*/  VIADD R19, R21.reuse, 0x180 ;  /* 0x0000018015137836 */ /* 0x040fe20000000000 */
[----:B------:R-:W-:Y:S01]  /*0a10*/  IABS R3, R21 ;  /* 0x0000001500037213 */ /* 0x000fe20000000000 */
[C---:B------:R-:W-:Y:S01]  /*0a20*/  VIADD R20, R21.reuse, 0x80 ;  /* 0x0000008015147836 */ /* 0x040fe20000000000 */
[----:B------:R-:W-:Y:S01]  /*0a30*/  STL [R1+0x248], R21 ;  /* 0x0002481501007387 */ /* 0x000fe20000100800 */
[----:B------:R-:W-:Y:S01]  /*0a40*/  VIADD R18, R21, 0x100 ;  /* 0x0000010015127836 */ /* 0x000fe20000000000 */
[----:B------:R-:W-:Y:S01]  /*0a50*/  IABS R10, R19 ;  /* 0x00000013000a7213 */ /* 0x000fe20000000000 */
[----:B------:R-:W-:Y:S01]  /*0a60*/  IMAD.HI.U32 R0, R2, R3, RZ ;  /* 0x0000000302007227 */ /* 0x000fe200078e00ff */
[----:B------:R-:W-:Y:S01]  /*0a70*/  IABS R7, R20 ;  /* 0x0000001400077213 */ /* 0x000fe20000000000 */
[----:B------:R-:W-:Y:S01]  /*0a80*/  STL [R1+0x254], R20 ;  /* 0x0002541401007387 */ /* 0x000fe20000100800 */
[----:B------:R-:W-:Y:S01]  /*0a90*/  IABS R9, R18 ;  /* 0x0000001200097213 */ /* 0x000fe20000000000 */
[----:B------:R-:W-:-:S02]  /*0aa0*/  IMAD.HI.U32 R28, R5, R11, R4 ;  /* 0x0000000b051c7227 */ /* 0x000fc400078e0004 */
[----:B------:R-:W-:Y:S02]  /*0ab0*/  STL [R1+0x24c], R18 ;  /* 0x00024c1201007387 */ /* 0x000fe40000100800 */
[----:B------:R-:W-:Y:S02]  /*0ac0*/  IMAD.MOV.U32 R5, RZ, RZ, R10 ;  /* 0x000000ffff057224 */ /* 0x000fe400078e000a */
[----:B------:R-:W-:Y:S01]  /*0ad0*/  IMAD.MOV R6, RZ, RZ, -R0 ;  /* 0x000000ffff067224 */ /* 0x000fe200078e0a00 */
[----:B------:R-:W-:Y:S01]  /*0ae0*/  STL [R1+0x250], R19 ;  /* 0x0002501301007387 */ /* 0x000fe20000100800 */
[----:B------:R-:W-:-:S04]  /*0af0*/  IMAD.HI.U32 R0, R2, R7, RZ ;  /* 0x0000000702007227 */ /* 0x000fc800078e00ff */
[----:B------:R-:W-:-:S04]  /*0b00*/  IMAD.HI.U32 R4, R2, R9, RZ ;  /* 0x0000000902047227 */ /* 0x000fc800078e00ff */
[----:B------:R-:W-:-:S04]  /*0b10*/  IMAD.HI.U32 R2, R2, R5, RZ ;  /* 0x0000000502027227 */ /* 0x000fc800078e00ff */
[C---:B------:R-:W-:Y:S02]  /*0b20*/  IMAD R3, R8.reuse, R6, R3 ;  /* 0x0000000608037224 */ /* 0x040fe400078e0203 */
[----:B------:R-:W-:Y:S02]  /*0b30*/  IMAD.MOV R4, RZ, RZ, -R4 ;  /* 0x000000ffff047224 */ /* 0x000fe400078e0a04 */
[----:B------:R-:W-:Y:S01]  /*0b40*/  IMAD.MOV R0, RZ, RZ, -R0 ;  /* 0x000000ffff007224 */ /* 0x000fe200078e0a00 */
[C---:B------:R-:W-:Y:S01]  /*0b50*/  ISETP.GT.U32.AND P0, PT, R8.reuse, R3, PT ;  /* 0x000000030800720c */ /* 0x040fe20003f04070 */
[----:B------:R-:W-:Y:S02]  /*0b60*/  IMAD.MOV R6, RZ, RZ, -R2 ;  /* 0x000000ffff067224 */ /* 0x000fe400078e0a02 */
[----:B------:R-:W-:Y:S02]  /*0b70*/  IMAD.SHL.U32 R14, R13, 0x20, RZ ;  /* 0x000000200d0e7824 */ /* 0x000fe400078e00ff */
[----:B------:R-:W-:-:S02]  /*0b80*/  IMAD R4, R8, R4, R9 ;  /* 0x0000000408047224 */ /* 0x000fc400078e0209 */
[----:B------:R-:W-:Y:S01]  /*0b90*/  IMAD R2, R8, R0, R7 ;  /* 0x0000000008027224 */ /* 0x000fe200078e0207 */
[----:B------:R-:W-:Y:S01]  /*0ba0*/  LOP3.LUT R88, R14, R88, RZ, 0xfc, !PT ;  /* 0x000000580e587212 */ /* 0x000fe200078efcff */
[C---:B------:R-:W-:Y:S01]  /*0bb0*/  IMAD R5, R8.reuse, R6, R5 ;  /* 0x0000000608057224 */ /* 0x040fe200078e0205 */
[----:B------:R-:W-:Y:S01]  /*0bc0*/  ISETP.GT.U32.AND P2, PT, R8, R4, PT ;  /* 0x000000040800720c */ /* 0x000fe20003f44070 */
[----:B------:R-:W-:Y:S01]  /*0bd0*/  VIADD R11, R212, 0xffffffe7 ;  /* 0xffffffe7d40b7836 */ /* 0x000fe20000000000 */
[C---:B------:R-:W-:Y:S01]  /*0be0*/  ISETP.GT.U32.AND P1, PT, R8.reuse, R2, PT ;  /* 0x000000020800720c */ /* 0x040fe20003f24070 */
[----:B------:R-:W-:Y:S01]  /*0bf0*/  @!P0 IMAD.IADD R3, R3, 0x1, -R8 ;  /* 0x0000000103038824 */ /* 0x000fe200078e0a08 */
[----:B------:R-:W-:Y:S01]  /*0c00*/  ISETP.GT.U32.AND P3, PT, R8, R5, PT ;  /* 0x000000050800720c */ /* 0x000fe20003f64070 */
[----:B------:R0:W-:Y:S01]  /*0c10*/  STL [R1+0x244], R14 ;  /* 0x0002440e01007387 */ /* 0x0001e20000100800 */
[----:B------:R-:W-:Y:S02]  /*0c20*/  IABS R110, R88 ;  /* 0x00000058006e7213 */ /* 0x000fe40000000000 */
[----:B------:R-:W-:-:S02]  /*0c30*/  LOP3.LUT R94, R88, 0x8, RZ, 0xfc, !PT ;  /* 0x00000008585e7812 */ /* 0x000fc400078efcff */
[----:B------:R-:W-:Y:S01]  /*0c40*/  LOP3.LUT R92, R88, 0x4, RZ, 0xfc, !PT ;  /* 0x00000004585c7812 */ /* 0x000fe200078efcff */
[----:B------:R-:W-:Y:S01]  /*0c50*/  IMAD.HI.U32 R0, R28, R110, RZ ;  /* 0x0000006e1c007227 */ /* 0x000fe200078e00ff */
[----:B------:R-:W-:Y:S02]  /*0c60*/  IABS R97, R94 ;  /* 0x0000005e00617213 */ /* 0x000fe40000000000 */
[----:B------:R-:W-:Y:S01]  /*0c70*/  IADD3 R93, PT, PT, R14, 0x1c, R213 ;  /* 0x0000001c0e5d7810 */ /* 0x000fe20007ffe0d5 */
[----:B------:R-:W-:Y:S01]  /*0c80*/  IMAD.MOV R9, RZ, RZ, -R0 ;  /* 0x000000ffff097224 */ /* 0x000fe200078e0a00 */
[----:B------:R-:W-:Y:S01]  /*0c90*/  IABS R109, R92 ;  /* 0x0000005c006d7213 */ /* 0x000fe20000000000 */
[----:B------:R-:W-:Y:S01]  /*0ca0*/  @!P2 IMAD.IADD R4, R4, 0x1, -R8 ;  /* 0x000000010404a824 */ /* 0x000fe200078e0a08 */
[----:B------:R-:W-:Y:S01]  /*0cb0*/  ISETP.GT.U32.AND P0, PT, R8, R3, PT ;  /* 0x000000030800720c */ /* 0x000fe20003f04070 */
[----:B------:R-:W-:Y:S01]  /*0cc0*/  IMAD.HI.U32 R0, R28, R97, RZ ;  /* 0x000000611c007227 */ /* 0x000fe200078e00ff */
[----:B------:R-:W-:-:S02]  /*0cd0*/  IABS R108, R93 ;  /* 0x0000005d006c7213 */ /* 0x000fc40000000000 */
[----:B------:R-:W-:Y:S01]  /*0ce0*/  LOP3.LUT R95, R88, 0xc, RZ, 0xfc, !PT ;  /* 0x0000000c585f7812 */ /* 0x000fe200078efcff */
[--C-:B------:R-:W-:Y:S01]  /*0cf0*/  @!P1 IMAD.IADD R2, R2, 0x1, -R8.reuse ;  /* 0x0000000102029824 */ /* 0x100fe200078e0a08 */
[----:B------:R-:W-:Y:S01]  /*0d00*/  ISETP.GT.U32.AND P2, PT, R8, R4, PT ;  /* 0x000000040800720c */ /* 0x000fe20003f44070 */
[----:B------:R-:W-:Y:S01]  /*0d10*/  @!P3 IMAD.IADD R5, R5, 0x1, -R8 ;  /* 0x000000010505b824 */ /* 0x000fe200078e0a08 */
[----:B------:R-:W-:Y:S01]  /*0d20*/  IABS R96, R95 ;  /* 0x0000005f00607213 */ /* 0x000fe20000000000 */
[----:B------:R-:W-:Y:S01]  /*0d30*/  IMAD.HI.U32 R6, R28, R109, RZ ;  /* 0x0000006d1c067227 */ /* 0x000fe200078e00ff */
[C---:B------:R-:W-:Y:S02]  /*0d40*/  ISETP.GT.U32.AND P1, PT, R8.reuse, R2, PT ;  /* 0x000000020800720c */ /* 0x040fe40003f24070 */
[----:B------:R-:W-:Y:S01]  /*0d50*/  ISETP.GT.U32.AND P3, PT, R8, R5, PT ;  /* 0x000000050800720c */ /* 0x000fe20003f64070 */
[----:B------:R-:W-:Y:S02]  /*0d60*/  IMAD.MOV R0, RZ, RZ, -R0 ;  /* 0x000000ffff007224 */ /* 0x000fe400078e0a00 */
[----:B------:R-:W-:-:S04]  /*0d70*/  IMAD.HI.U32 R7, R28, R108, RZ ;  /* 0x0000006c1c077227 */ /* 0x000fc800078e00ff */
[----:B------:R-:W-:Y:S02]  /*0d80*/  IMAD.MOV R6, RZ, RZ, -R6 ;  /* 0x000000ffff067224 */ /* 0x000fe400078e0a06 */
[----:B------:R-:W-:Y:S02]  /*0d90*/  IMAD R97, R111, R0, R97 ;  /* 0x000000006f617224 */ /* 0x000fe400078e0261 */
[----:B------:R-:W-:Y:S02]  /*0da0*/  VIADD R0, R212, 0xffffffed ;  /* 0xffffffedd4007836 */ /* 0x000fe40000000000 */
[----:B------:R-:W-:Y:S02]  /*0db0*/  IMAD.MOV R10, RZ, RZ, -R7 ;  /* 0x000000ffff0a7224 */ /* 0x000fe400078e0a07 */
[----:B------:R-:W-:-:S04]  /*0dc0*/  IMAD.HI.U32 R7, R28, R96, RZ ;  /* 0x000000601c077227 */ /* 0x000fc800078e00ff */
[----:B------:R-:W-:Y:S02]  /*0dd0*/  IMAD R109, R111, R6, R109 ;  /* 0x000000066f6d7224 */ /* 0x000fe400078e026d */
[----:B------:R-:W-:Y:S02]  /*0de0*/  VIADD R6, R212, 0xffffffec ;  /* 0xffffffecd4067836 */ /* 0x000fe40000000000 */
[--C-:B------:R-:W-:Y:S01]  /*0df0*/  @!P0 IMAD.IADD R3, R3, 0x1, -R8.reuse ;  /* 0x0000000103038824 */ /* 0x100fe200078e0a08 */
[----:B------:R-:W-:Y:S01]  /*0e00*/  ISETP.GE.U32.AND P0, PT, R0, 0x7fffffce, PT ;  /* 0x7fffffce0000780c */ /* 0x000fe20003f06070 */
[----:B------:R-:W-:Y:S02]  /*0e10*/  VIADD R0, R212, 0xffffffe9 ;  /* 0xffffffe9d4007836 */ /* 0x000fe40000000000 */
[----:B------:R-:W-:Y:S02]  /*0e20*/  IMAD.MOV R7, RZ, RZ, -R7 ;  /* 0x000000ffff077224 */ /* 0x000fe400078e0a07 */
[--C-:B------:R-:W-:Y:S01]  /*0e30*/  @!P2 IMAD.IADD R4, R4, 0x1, -R8.reuse ;  /* 0x000000010404a824 */ /* 0x100fe200078e0a08 */
[----:B------:R-:W-:Y:S01]  /*0e40*/  ISETP.GE.U32.AND P2, PT, R6, 0x7fffffcd, PT ;  /* 0x7fffffcd0600780c */ /* 0x000fe20003f46070 */
[--C-:B------:R-:W-:Y:S01]  /*0e50*/  @!P1 IMAD.IADD R2, R2, 0x1, -R8.reuse ;  /* 0x0000000102029824 */ /* 0x100fe200078e0a08 */
[----:B------:R-:W-:Y:S01]  /*0e60*/  ISETP.GE.U32.AND P6, PT, R0, 0x7fffffca, PT ;  /* 0x7fffffca0000780c */ /* 0x000fe20003fc6070 */
[----:B------:R-:W-:-:S02]  /*0e70*/  @!P3 IMAD.IADD R5, R5, 0x1, -R8 ;  /* 0x000000010505b824 */ /* 0x000fc400078e0a08 */
[C---:B------:R-:W-:Y:S02]  /*0e80*/  VIADD R8, R212.reuse, 0xffffffee ;  /* 0xffffffeed4087836 */ /* 0x040fe40000000000 */
[----:B------:R-:W-:Y:S02]  /*0e90*/  VIADD R6, R212, 0xffffffe8 ;  /* 0xffffffe8d4067836 */ /* 0x000fe40000000000 */
[----:B------:R-:W-:Y:S01]  /*0ea0*/  IMAD R96, R111, R7, R96 ;  /* 0x000000076f607224 */ /* 0x000fe200078e0260 */
[----:B------:R-:W-:Y:S01]  /*0eb0*/  ISETP.GE.U32.AND P3, PT, R8, 0x7fffffcf, PT ;  /* 0x7fffffcf0800780c */ /* 0x000fe20003f66070 */
[----:B------:R-:W-:Y:S01]  /*0ec0*/  VIADD R7, R212, 0xffffffef ;  /* 0xffffffefd4077836 */ /* 0x000fe20000000000 */
[----:B------:R-:W-:Y:S01]  /*0ed0*/  ISETP.GE.U32.AND P5, PT, R6, 0x7fffffc9, PT ;  /* 0x7fffffc90600780c */ /* 0x000fe20003fa6070 */
[C---:B------:R-:W-:Y:S01]  /*0ee0*/  VIADD R0, R212.reuse, 0xffffffeb ;  /* 0xffffffebd4007836 */ /* 0x040fe20000000000 */
[----:B------:R-:W-:Y:S01]  /*0ef0*/  SEL R8, RZ, 0x1, P2 ;  /* 0x00000001ff087807 */ /* 0x000fe20001000000 */
[C---:B------:R-:W-:Y:S01]  /*0f00*/  VIADD R6, R212.reuse, 0xffffffe4 ;  /* 0xffffffe4d4067836 */ /* 0x040fe20000000000 */
[----:B------:R-:W-:Y:S01]  /*0f10*/  ISETP.GE.U32.AND P4, PT, R7, 0x7fffffd0, PT ;  /* 0x7fffffd00700780c */ /* 0x000fe20003f86070 */
[----:B------:R-:W-:Y:S01]  /*0f20*/  VIADD R7, R212, 0xffffffea ;  /* 0xffffffead4077836 */ /* 0x000fe20000000000 */
[----:B------:R-:W-:Y:S01]  /*0f30*/  ISETP.GE.U32.AND P2, PT, R0, 0x7fffffcc, PT ;  /* 0x7fffffcc0000780c */ /* 0x000fe20003f46070 */
[----:B------:R-:W-:-:S02]  /*0f40*/  VIADD R0, R212, 0xffffffe5 ;  /* 0xffffffe5d4007836 */ /* 0x000fc40000000000 */
[C---:B------:R-:W-:Y:S01]  /*0f50*/  IMAD R110, R111.reuse, R9, R110 ;  /* 0x000000096f6e7224 */ /* 0x040fe200078e026e */
[----:B------:R-:W-:Y:S01]  /*0f60*/  SEL R9, RZ, 0x1fffe, P0 ;  /* 0x0001fffeff097807 */ /* 0x000fe20000000000 */
[----:B------:R-:W-:Y:S01]  /*0f70*/  IMAD R108, R111, R10, R108 ;  /* 0x0000000a6f6c7224 */ /* 0x000fe200078e026c */
[----:B------:R-:W-:Y:S01]  /*0f80*/  ISETP.GE.U32.AND P0, PT, R6, 0x7fffffc5, PT ;  /* 0x7fffffc50600780c */ /* 0x000fe20003f06070 */
[C---:B------:R-:W-:Y:S01]  /*0f90*/  VIADD R10, R212.reuse, 0xffffffe6 ;  /* 0xffffffe6d40a7836 */ /* 0x040fe20000000000 */
[----:B------:R-:W-:Y:S01]  /*0fa0*/  SEL R6, RZ, 0x4, P3 ;  /* 0x00000004ff067807 */ /* 0x000fe20001800000 */
[----:B0-----:R-:W-:Y:S01]  /*0fb0*/  VIADD R14, R212, 0xffffffe3 ;  /* 0xffffffe3d40e7836 */ /* 0x001fe20000000000 */
[----:B------:R-:W-:Y:S01]  /*0fc0*/  ISETP.GE.U32.AND P1, PT, R7, 0x7fffffcb, PT ;  /* 0x7fffffcb0700780c */ /* 0x000fe20003f26070 */
[----:B------:R-:W-:Y:S01]  /*0fd0*/  IMAD.IADD R8, R8, 0x1, R9 ;  /* 0x0000000108087824 */ /* 0x000fe200078e0209 */
[----:B------:R-:W-:Y:S01]  /*0fe0*/  ISETP.GE.U32.AND P3, PT, R0, 0x7fffffc6, PT ;  /* 0x7fffffc60000780c */ /* 0x000fe20003f66070 */
[----:B------:R-:W-:Y:S01]  /*0ff0*/  VIADD R0, R212, 0xffffffe1 ;  /* 0xffffffe1d4007836 */ /* 0x000fe20000000000 */
[----:B------:R-:W-:-:S02]  /*1000*/  SEL R7, RZ, 0x7fff8, P4 ;  /* 0x0007fff8ff077807 */ /* 0x000fc40002000000 */
[----:B------:R-:W-:Y:S02]  /*1010*/  ISETP.GE.U32.AND P4, PT, R10, 0x7fffffc7, PT ;  /* 0x7fffffc70a00780c */ /* 0x000fe40003f86070 */
[----:B------:R-:W-:Y:S02]  /*1020*/  SEL R10, RZ, 0x1, P5 ;  /* 0x00000001ff0a7807 */ /* 0x000fe40002800000 */
[----:B------:R-:W-:Y:S02]  /*1030*/  ISETP.GE.U32.AND P5, PT, R11, 0x7fffffc8, PT ;  /* 0x7fffffc80b00780c */ /* 0x000fe40003fa6070 */
[----:B------:R-:W-:Y:S02]  /*1040*/  SEL R11, RZ, 0x1fffe, P6 ;  /* 0x0001fffeff0b7807 */ /* 0x000fe40003000000 */
[----:B------:R-:W-:Y:S01]  /*1050*/  ISETP.GE.U32.AND P6, PT, R0, 0x7fffffc2, PT ;  /* 0x7fffffc20000780c */ /* 0x000fe20003fc6070 */
[----:B------:R-:W-:Y:S01]  /*1060*/  VIADD R0, R212, 0xffffffe0 ;  /* 0xffffffe0d4007836 */ /* 0x000fe20000000000 */
[----:B------:R-:W-:Y:S01]  /*1070*/  SEL R12, RZ, 0x1, P0 ;  /* 0x00000001ff0c7807 */ /* 0x000fe20000000000 */
[----:B------:R-:W-:Y:S01]  /*1080*/  IMAD.IADD R11, R10, 0x1, R11 ;  /* 0x000000010a0b7824 */ /* 0x000fe200078e020b */
[----:B------:R-:W-:-:S02]  /*1090*/  SEL R13, RZ, 0x1fffe, P3 ;  /* 0x0001fffeff0d7807 */ /* 0x000fc40001800000 */
[----:B------:R-:W-:Y:S02]  /*10a0*/  ISETP.GE.U32.AND P0, PT, R0, 0x7fffffc1, PT ;  /* 0x7fffffc10000780c */ /* 0x000fe40003f06070 */
[----:B------:R-:W-:Y:S02]  /*10b0*/  ISETP.GE.U32.AND P3, PT, R15, 0x7fffffc3, PT ;  /* 0x7fffffc30f00780c */ /* 0x000fe40003f66070 */
[----:B------:R-:W-:Y:S02]  /*10c0*/  SEL R16, RZ, 0x1fffe, P6 ;  /* 0x0001fffeff107807 */ /* 0x000fe40003000000 */
[----:B------:R-:W-:Y:S02]  /*10d0*/  SEL R15, RZ, 0x1, P0 ;  /* 0x00000001ff0f7807 */ /* 0x000fe40000000000 */
[----:B------:R-:W-:Y:S01]  /*10e0*/  ISETP.GE.U32.AND P6, PT, R14, 0x7fffffc4, PT ;  /* 0x7fffffc40e00780c */ /* 0x000fe20003fc6070 */
[----:B------:R-:W-:Y:S01]  /*10f0*/  IMAD.IADD R14, R12, 0x1, R13 ;  /* 0x000000010c0e7824 */ /* 0x000fe200078e020d */
[----:B------:R-:W-:Y:S01]  /*1100*/  SEL R9, RZ, 0x4, P1 ;  /* 0x00000004ff097807 */ /* 0x000fe20000800000 */
[----:B------:R-:W-:Y:S01]  /*1110*/  IMAD.IADD R17, R15, 0x1, R16 ;  /* 0x000000010f117824 */ /* 0x000fe200078e0210 */
[----:B------:R-:W-:-:S02]  /*1120*/  SEL R10, RZ, 0x7fff8, P2 ;  /* 0x0007fff8ff0a7807 */ /* 0x000fc40001000000 */
[----:B------:R-:W-:Y:S02]  /*1130*/  LOP3.LUT R11, R11, 0x3, RZ, 0xc0, !PT ;  /* 0x000000030b0b7812 */ /* 0x000fe400078ec0ff */
[----:B------:R-:W-:Y:S02]  /*1140*/  SEL R15, RZ, 0x4, P3 ;  /* 0x00000004ff0f7807 */ /* 0x000fe40001800000 */
[----:B------:R-:W-:Y:S02]  /*1150*/  SEL R16, RZ, 0x7fff8, P6 ;  /* 0x0007fff8ff107807 */ /* 0x000fe40003000000 */
[----:B------:R-:W-:Y:S02]  /*1160*/  LOP3.LUT R17, R17, 0x3, RZ, 0xc0, !PT ;  /* 0x0000000311117812 */ /* 0x000fe400078ec0ff */
[----:B------:R-:W-:Y:S02]  /*1170*/  LOP3.LUT R8, R8, 0x3, RZ, 0xc0, !PT ;  /* 0x0000000308087812 */ /* 0x000fe400078ec0ff */
[----:B------:R-:W-:-:S02]  /*1180*/  IADD3 R9, PT, PT, R11, R10, R9 ;  /* 0x0000000a0b097210 */ /* 0x000fc40007ffe009 */
[----:B------:R-:W-:Y:S02]  /*1190*/  SEL R12, RZ, 0x4, P4 ;  /* 0x00000004ff0c7807 */ /* 0x000fe40002000000 */
[----:B------:R-:W-:Y:S02]  /*11a0*/  SEL R13, RZ, 0x7fff8, P5 ;  /* 0x0007fff8ff0d7807 */ /* 0x000fe40002800000 */
[----:B------:R-:W-:Y:S02]  /*11b0*/  LOP3.LUT R14, R14, 0x3, RZ, 0xc0, !PT ;  /* 0x000000030e0e7812 */ /* 0x000fe400078ec0ff */
[----:B------:R-:W-:Y:S02]  /*11c0*/  IADD3 R15, PT, PT, R17, R16, R15 ;  /* 0x00000010110f7210 */ /* 0x000fe40007ffe00f */
[----:B------:R-:W-:Y:S01]  /*11d0*/  IADD3 R6, PT, PT, R8, R7, R6 ;  /* 0x0000000708067210 */ /* 0x000fe20007ffe006 */
[----:B------:R-:W-:Y:S01]  /*11e0*/  IMAD.SHL.U32 R7, R9, 0x100, RZ ;  /* 0x0000010009077824 */ /* 0x000fe200078e00ff */
[----:B------:R-:W-:Y:S01]  /*11f0*/  IADD3 R12, PT, PT, R14, R13, R12 ;  /* 0x0000000d0e0c7210 */ /* 0x000fe20007ffe00c */
[C---:B------:R-:W-:Y:S01]  /*1200*/  VIADD R8, R212.reuse, 0xffffffff ;  /* 0xffffffffd4087836 */ /* 0x040fe20000000000 */
[----:B------:R-:W-:Y:S01]  /*1210*/  LOP3.LUT R15, R15, 0xf, RZ, 0xc0, !PT ;  /* 0x0000000f0f0f7812 */ /* 0x000fe200078ec0ff */
[----:B------:R-:W-:Y:S01]  /*1220*/  VIADD R9, R212, 0xfffffff7 ;  /* 0xfffffff7d4097836 */ /* 0x000fe20000000000 */
[----:B------:R-:W-:-:S02]  /*1230*/  LOP3.LUT R7, R7, 0xf00, RZ, 0xe2, !PT ;  /* 0x00000f0007077812 */ /* 0x000fc400078ee2ff */
[----:B------:R-:W-:Y:S01]  /*1240*/  ISETP.GE.AND P5, PT, R19, RZ, PT ;  /* 0x000000ff1300720c */ /* 0x000fe20003fa6270 */
[----:B------:R-:W-:Y:S01]  /*1250*/  IMAD R12, R12, 0x10, R15 ;  /* 0x000000100c0c7824 */ /* 0x000fe200078e020f */
[----:B------:R-:W-:Y:S01]  /*1260*/  ISETP.GE.AND P6, PT, R18, RZ, PT ;  /* 0x000000ff1200720c */ /* 0x000fe20003fc6270 */
[----:B------:R-:W-:Y:S01]  /*1270*/  IMAD R6, R6, 0x1000, R7 ;  /* 0x0000100006067824 */ /* 0x000fe200078e0207 */
[----:B------:R-:W-:Y:S02]  /*1280*/  ISETP.GE.AND P1, PT, R21, RZ, PT ;  /* 0x000000ff1500720c */ /* 0x000fe40003f26270 */
[----:B------:R-:W-:Y:S02]  /*1290*/  ISETP.GE.AND P4, PT, R20, RZ, PT ;  /* 0x000000ff1400720c */ /* 0x000fe40003f86270 */
[----:B------:R-:W-:Y:S02]  /*12a0*/  LOP3.LUT R7, R12, 0xff, RZ, 0xc0, !PT ;  /* 0x000000ff0c077812 */ /* 0x000fe400078ec0ff */
[----:B------:R-:W-:Y:S01]  /*12b0*/  ISETP.GE.U32.AND P2, PT, R8, 0x7fffffe0, PT ;  /* 0x7fffffe00800780c */ /* 0x000fe20003f46070 */
[----:B------:R-:W-:Y:S01]  /*12c0*/  VIADD R8, R212, 0xfffffffe ;  /* 0xfffffffed4087836 */ /* 0x000fe20000000000 */
[----:B------:R-:W-:Y:S01]  /*12d0*/  ISETP.GE.U32.AND P3, PT, R9, 0x7fffffd8, PT ;  /* 0x7fffffd80900780c */ /* 0x000fe20003f66070 */
[----:B------:R-:W-:-:S02]  /*12e0*/  IMAD.IADD R6, R6, 0x1, R7 ;  /* 0x0000000106067824 */ /* 0x000fc400078e0207 */
[----:B------:R-:W-:Y:S01]  /*12f0*/  @!P5 IMAD.MOV R5, RZ, RZ, -R5 ;  /* 0x000000ffff05d224 */ /* 0x000fe200078e0a05 */
[----:B------:R-:W-:Y:S01]  /*1300*/  ISETP.NE.AND P5, PT, R98, RZ, PT ;  /* 0x000000ff6200720c */ /* 0x000fe20003fa5270 */
[----:B------:R-:W-:Y:S01]  /*1310*/  @!P6 IMAD.MOV R4, RZ, RZ, -R4 ;  /* 0x000000ffff04e224 */ /* 0x000fe200078e0a04 */
[----:B------:R-:W-:Y:S01]  /*1320*/  LOP3.LUT R98, RZ, R98, RZ, 0x33, !PT ;  /* 0x00000062ff627212 */ /* 0x000fe200078e33ff */
[----:B------:R-:W-:Y:S01]  /*1330*/  @!P1 IMAD.MOV R3, RZ, RZ, -R3 ;  /* 0x000000ffff039224 */ /* 0x000fe200078e0a03 */
[----:B------:R-:W-:Y:S01]  /*1340*/  LOP3.LUT R114, R6, 0xffff, RZ, 0xc0, !PT ;  /* 0x0000ffff06727812 */ /* 0x000fe200078ec0ff */
[----:B------:R-:W-:Y:S01]  /*1350*/  @!P4 IMAD.MOV R2, RZ, RZ, -R2 ;  /* 0x000000ffff02c224 */ /* 0x000fe200078e0a02 */
[----:B------:R-:W-:Y:S02]  /*1360*/  SEL R7, R98, R4, !P5 ;  /* 0x0000000462077207 */ /* 0x000fe40006800000 */
[----:B------:R-:W-:Y:S02]  /*1370*/  ISETP.GE.U32.AND P1, PT, R8, 0x7fffffdf, PT ;  /* 0x7fffffdf0800780c */ /* 0x000fe40003f26070 */
[----:B------:R-:W-:-:S02]  /*1380*/  ISETP.NE.U32.AND P4, PT, R216, RZ, PT ;  /* 0x000000ffd800720c */ /* 0x000fc40003f85070 */
[C---:B------:R-:W-:Y:S02]  /*1390*/  SEL R3, R98.reuse, R3, !P5 ;  /* 0x0000000362037207 */ /* 0x040fe40006800000 */
[C---:B------:R-:W-:Y:S02]  /*13a0*/  SEL R6, R98.reuse, R2, !P5 ;  /* 0x0000000262067207 */ /* 0x040fe40006800000 */
[----:B------:R-:W-:Y:S02]  /*13b0*/  SEL R9, R98, R5, !P5 ;  /* 0x0000000562097207 */ /* 0x000fe40006800000 */
[----:B------:R-:W-:Y:S01]  /*13c0*/  SHF.R.U32.HI R4, RZ, 0xf, R114 ;  /* 0x0000000fff047819 */ /* 0x000fe20000011672 */
[----:B----4-:R-:W-:Y:S06]  /*13d0*/  BRA.U UP0, `(.L_x_5) ;  /* 0x0000000100187547 */ /* 0x010fec000b800000 */
[----:B------:R-:W-:Y:S01]  /*13e0*/  ELECT P5, URZ, PT ;  /* 0x0000000000ff782f */ /* 0x000fe200038a0000 */
[----:B------:R-:W-:Y:S01]  /*13f0*/  IMAD.MOV.U32 R2, RZ, RZ, 0x1 ;  /* 0x00000001ff027424 */ /* 0x000fe200078e00ff */
[----:B------:R-:W-:Y:S01]  /*1400*/  UMOV UR5, 0x40 ;  /* 0x0000004000057882 */ /* 0x000fe20000000000 */
[----:B------:R-:W-:Y:S01]  /*1410*/  UVIRTCOUNT.DEALLOC.SMPOOL 0x80 ;  /* 0x000000800000784c */ /* 0x000fe20000000000 */
[----:B------:R-:W-:-:S09]  /*1420*/  ULEA UR5, UR4, UR5, 0x18 ;  /* 0x0000000504057291 */ /* 0x000fd2000f8ec0ff */
[----:B------:R0:W-:Y:S03]  /*1430*/  @P5 STS.U8 [UR5], R2 ;  /* 0x00000002ff005988 */ /* 0x0001e60008000005 */
.L_x_5:
[----:B------:R-:W-:Y:S01]  /*1440*/  STTM.x128 tmem[UR10], RZ ;  /* 0x000000ff000079ed */ /* 0x000fe200083c000a */
[----:B------:R-:W1:Y:S02]  /*1450*/  FENCE.VIEW.ASYNC.T ;  /* 0x00000000000073c6 */ /* 0x000e640000000200 */
[----:B-1----:R-:W-:Y:S01]  /*1460*/  VOTEU.ALL UP1, P4 ;  /* 0x0000000000ff7886 */ /* 0x002fe20002020000 */
[----:B------:R-:W-:Y:S01]  /*1470*/  UMOV UR4, 0x1 ;  /* 0x0000000100047882 */ /* 0x000fe20000000000 */
[----:B------:R-:W-:Y:S01]  /*1480*/  UIADD3 UR11, UPT, UPT, UR9, 0x8800, URZ ;  /* 0x00008800090b7890 */ /* 0x000fe2000fffe0ff */
[----:B------:R-:W-:Y:S01]  /*1490*/  IMAD R3, R3, UR18, RZ ;  /* 0x0000001203037c24 */ /* 0x000fe2000f8e02ff */
[----:B------:R-:W-:Y:S01]  /*14a0*/  VOTEU.ALL UP2, P4 ;  /* 0x0000000000ff7886 */ /* 0x000fe20002040000 */
[----:B------:R-:W-:-:S04]  /*14b0*/  @!UP1 UIADD3 UR16, UPT, UPT, -UR4, 0x100000, URZ ;  /* 0x0010000004109890 */ /* 0x000fc8000fffe1ff */
[----:B------:R-:W-:Y:S02]  /*14c0*/  @!UP1 USHF.L.U32 UR17, UR16, 0xb, URZ ;  /* 0x0000000b10119899 */ /* 0x000fe400080006ff */
[----:B------:R-:W-:Y:S01]  /*14d0*/  @!UP1 USHF.L.U32 UR16, UR16, 0x1, URZ ;  /* 0x0000000110109899 */ /* 0x000fe200080006ff */
[----:B------:R-:W-:Y:S01]  /*14e0*/  BAR.SYNC.DEFER_BLOCKING 0x0 ;  /* 0x0000000000007b1d */ /* 0x000fe20000010000 */
[----:B------:R-:W-:Y:S01]  /*14f0*/  IMAD R5, R6, UR18, RZ ;  /* 0x0000001206057c24 */ /* 0x000fe2000f8e02ff */
[----:B0-----:R-:W-:Y:S01]  /*1500*/  IADD3 R2, P6, PT, R3, UR12, RZ ;  /* 0x0000000c03027c10 */ /* 0x001fe2000ffde0ff */
[----:B------:R-:W-:Y:S01]  /*1510*/  IMAD R7, R7, UR18, RZ ;  /* 0x0000001207077c24 */ /* 0x000fe2000f8e02ff */
[----:B------:R-:W-:Y:S01]  /*1520*/  LOP3.LUT P5, RZ, R4, 0x1, RZ, 0xc0, !PT ;  /* 0x0000000104ff7812 */ /* 0x000fe200078ac0ff */
[----:B------:R-:W-:Y:S01]  /*1530*/  IMAD R9, R9, UR18, RZ ;  /* 0x0000001209097c24 */ /* 0x000fe2000f8e02ff */
[----:B------:R-:W0:Y:S01]  /*1540*/  LDCU.64 UR6, c[0x0][0x3a8] ;  /* 0x00007500ff0677ac */ /* 0x000e220008000a00 */
[----:B------:R-:W-:-:S02]  /*1550*/  LEA.HI.X.SX32 R3, R3, UR13, 0x1, P6 ;  /* 0x0000000d03037c11 */ /* 0x000fc4000b0f0eff */
[C---:B------:R-:W-:Y:S02]  /*1560*/  IADD3 R4, P6, PT, R5.reuse, UR12, RZ ;  /* 0x0000000c05047c10 */ /* 0x040fe4000ffde0ff */
[----:B------:R-:W-:Y:S02]  /*1570*/  PRMT R101, RZ, 0x7610, R101 ;  /* 0x00007610ff657816 */ /* 0x000fe40000000065 */
[----:B------:R-:W-:Y:S02]  /*1580*/  LEA.HI.X.SX32 R5, R5, UR13, 0x1, P6 ;  /* 0x0000000d05057c11 */ /* 0x000fe4000b0f0eff */
[C---:B------:R-:W-:Y:S02]  /*1590*/  IADD3 R6, P6, PT, R7.reuse, UR12, RZ ;  /* 0x0000000c07067c10 */ /* 0x040fe4000ffde0ff */
[----:B------:R-:W-:Y:S01]  /*15a0*/  PRMT R100, RZ, 0x7610, R100 ;  /* 0x00007610ff647816 */ /* 0x000fe20000000064 */
[----:B------:R-:W1:Y:S02]  /*15b0*/  FENCE.VIEW.ASYNC.S ;  /* 0x00000000000073c6 */ /* 0x000e640000000000 */
[----:B-1----:R1:W2:Y:S02]  /*15c0*/  @!UP2 SYNCS.EXCH.64 URZ, [UR11], UR16 ;  /* 0x000000100bffa5b2 */ /* 0x0022a40008000100 */
[----:B--2---:R-:W-:Y:S01]  /*15d0*/  BAR.SYNC.DEFER_BLOCKING 0x0 ;  /* 0x0000000000007b1d */ /* 0x004fe20000010000 */
[----:B------:R-:W-:-:S02]  /*15e0*/  LEA.HI.X.SX32 R7, R7, UR13, 0x1, P6 ;  /* 0x0000000d07077c11 */ /* 0x000fc4000b0f0eff */
[C---:B------:R-:W-:Y:S01]  /*15f0*/  IADD3 R8, P6, PT, R9.reuse, UR12, RZ ;  /* 0x0000000c09087c10 */ /* 0x040fe2000ffde0ff */
[----:B0-----:R-:W-:Y:S01]  /*1600*/  USHF.L.U32 UR5, UR6, 0x3, URZ ;  /* 0x0000000306057899 */ /* 0x001fe200080006ff */
[----:B------:R-:W-:Y:S02]  /*1610*/  PRMT R98, RZ, 0x7610, R98 ;  /* 0x00007610ff627816 */ /* 0x000fe40000000062 */
[----:B------:R-:W-:Y:S02]  /*1620*/  PRMT R115, RZ, 0x7610, R115 ;  /* 0x00007610ff737816 */ /* 0x000fe40000000073 */
[----:B------:R-:W-:Y:S01]  /*1630*/  LEA.HI.X.SX32 R9, R9, UR13, 0x1, P6 ;  /* 0x0000000d09097c11 */ /* 0x000fe2000b0f0eff */
[----:B------:R-:W-:Y:S02]  /*1640*/  USHF.L.U32 UR12, UR6, 0x4, URZ ;  /* 0x00000004060c7899 */ /* 0x000fe400080006ff */
[----:B-1----:R-:W-:Y:S02]  /*1650*/  USHF.R.S32.HI UR16, URZ, 0x1f, UR5 ;  /* 0x0000001fff107899 */ /* 0x002fe40008011405 */
[----:B------:R-:W-:Y:S01]  /*1660*/  IADD3 R11, P6, PT, R4, UR5, RZ ;  /* 0x00000005040b7c10 */ /* 0x000fe2000ffde0ff */
[----:B------:R-:W-:Y:S01]  /*1670*/  USHF.R.S32.HI UR17, URZ, 0x1f, UR12 ;  /* 0x0000001fff117899 */ /* 0x000fe2000801140c */
[----:B------:R-:W-:Y:S01]  /*1680*/  SHF.R.U32.HI R14, RZ, 0x7, R114 ;  /* 0x00000007ff0e7819 */ /* 0x000fe20000011672 */
[----:B------:R-:W2:Y:S04]  /*1690*/  @!P2 LDG.E.U8 R101, desc[UR22][R2.64] ;  /* 0x000000160265a981 */ /* 0x000ea8000c1e1100 */
[----:B------:R-:W3:Y:S04]  /*16a0*/  @!P2 LDG.E.U8 R100, desc[UR22][R4.64] ;  /* 0x000000160464a981 */ /* 0x000ee8000c1e1100 */
[----:B------:R-:W4:Y:S04]  /*16b0*/  @!P2 LDG.E.U8 R98, desc[UR22][R6.64] ;  /* 0x000000160662a981 */ /* 0x000f28000c1e1100 */
[----:B------:R-:W5:Y:S01]  /*16c0*/  @!P2 LDG.E.U8 R115, desc[UR22][R8.64] ;  /* 0x000000160873a981 */ /* 0x000f62000c1e1100 */
[----:B------:R-:W-:-:S02]  /*16d0*/  IADD3 R10, P2, PT, R2, UR5, RZ ;  /* 0x00000005020a7c10 */ /* 0x000fc4000ff5e0ff */
[----:B------:R-:W-:Y:S02]  /*16e0*/  IADD3.X R13, PT, PT, R5, UR16, RZ, P6, !PT ;  /* 0x00000010050d7c10 */ /* 0x000fe4000b7fe4ff */
[C---:B------:R-:W-:Y:S01]  /*16f0*/  IADD3.X R12, PT, PT, R3.reuse, UR16, RZ, P2, !PT ;  /* 0x00000010030c7c10 */ /* 0x040fe200097fe4ff */
[----:B------:R-:W-:Y:S01]  /*1700*/  @!P3 IMAD.MOV.U32 R18, RZ, RZ, R10 ;  /* 0x000000ffff12b224 */ /* 0x000fe200078e000a */
[----:B------:R-:W-:Y:S02]  /*1710*/  IADD3 R243, P2, PT, R2, UR12, RZ ;  /* 0x0000000c02f37c10 */ /* 0x000fe4000ff5e0ff */
[----:B------:R-:W-:Y:S01]  /*1720*/  LOP3.LUT P6, RZ, R14, 0x1, RZ, 0xc0, !PT ;  /* 0x000000010eff7812 */ /* 0x000fe200078cc0ff */
[----:B------:R-:W-:Y:S01]  /*1730*/  @!P3 IMAD.MOV.U32 R19, RZ, RZ, R12 ;  /* 0x000000ffff13b224 */ /* 0x000fe200078e000c */
[----:B------:R-:W-:Y:S02]  /*1740*/  IADD3.X R241, PT, PT, R3, UR17, RZ, P2, !PT ;  /* 0x0000001103f17c10 */ /* 0x000fe400097fe4ff */
[----:B------:R-:W-:-:S02]  /*1750*/  IADD3 R14, P2, PT, R6, UR5, RZ ;  /* 0x00000005060e7c10 */ /* 0x000fc4000ff5e0ff */
[----:B------:R-:W-:Y:S01]  /*1760*/  PRMT R113, RZ, 0x7610, R113 ;  /* 0x00007610ff717816 */ /* 0x000fe20000000071 */
[----:B------:R-:W-:Y:S01]  /*1770*/  UIMAD UR13, UR6, 0x18, URZ ;  /* 0x00000018060d78a4 */ /* 0x000fe2000f8e02ff */
[----:B------:R-:W-:Y:S02]  /*1780*/  IADD3.X R15, PT, PT, R7, UR16, RZ, P2, !PT ;  /* 0x00000010070f7c10 */ /* 0x000fe400097fe4ff */
[----:B------:R-:W-:Y:S01]  /*1790*/  IADD3 R16, P2, PT, R8, UR5, RZ ;  /* 0x0000000508107c10 */ /* 0x000fe2000ff5e0ff */
[----:B------:R-:W-:Y:S01]  /*17a0*/  USHF.R.S32.HI UR18, URZ, 0x1f, UR13 ;  /* 0x0000001fff127899 */ /* 0x000fe2000801140d */
[----:B------:R0:W2:Y:S01]  /*17b0*/  @!P3 LDG.E.U8 R113, desc[UR22][R18.64] ;  /* 0x000000161271b981 */ /* 0x0000a2000c1e1100 */
[----:B------:R-:W-:Y:S02]  /*17c0*/  PRMT R112, RZ, 0x7610, R112 ;  /* 0x00007610ff707816 */ /* 0x000fe40000000070 */
[----:B------:R-:W-:Y:S02]  /*17d0*/  IADD3.X R17, PT, PT, R9, UR16, RZ, P2, !PT ;  /* 0x0000001009117c10 */ /* 0x000fe400097fe4ff */
[----:B------:R-:W-:Y:S01]  /*17e0*/  IADD3 R20, P2, PT, R2, UR13, RZ ;  /* 0x0000000d02147c10 */ /* 0x000fe2000ff5e0ff */
[----:B------:R-:W-:Y:S01]  /*17f0*/  USHF.R.S32.HI UR5, URZ, 0x1f, UR6 ;  /* 0x0000001fff057899 */ /* 0x000fe20008011406 */
[----:B------:R-:W-:Y:S01]  /*1800*/  PRMT R116, RZ, 0x7610, R116 ;  /* 0x00007610ff747816 */ /* 0x000fe20000000074 */
[----:B0-----:R-:W-:-:S02]  /*1810*/  @!P3 IMAD.MOV.U32 R18, RZ, RZ, R11 ;  /* 0x000000ffff12b224 */ /* 0x001fc400078e000b */
[----:B------:R-:W-:Y:S01]  /*1820*/  @!P3 IMAD.MOV.U32 R19, RZ, RZ, R13 ;  /* 0x000000ffff13b224 */ /* 0x000fe200078e000d */
[----:B------:R-:W-:Y:S02]  /*1830*/  PRMT R118, RZ, 0x7610, R118 ;  /* 0x00007610ff767816 */ /* 0x000fe40000000076 */
[----:B------:R-:W-:Y:S02]  /*1840*/  PRMT R117, RZ, 0x7610, R117 ;  /* 0x00007610ff757816 */ /* 0x000fe40000000075 */
[----:B------:R0:W2:Y:S01]  /*1850*/  @!P3 LDG.E.U8 R112, desc[UR22][R18.64] ;  /* 0x000000161270b981 */ /* 0x0000a2000c1e1100 */
[----:B------:R-:W-:-:S03]  /*1860*/  IADD3.X R21, PT, PT, R3, UR18, RZ, P2, !PT ;  /* 0x0000001203157c10 */ /* 0x000fc600097fe4ff */
[----:B------:R-:W2:Y:S04]  /*1870*/  @!P3 LDG.E.U8 R118, desc[UR22][R14.64] ;  /* 0x000000160e76b981 */ /* 0x000ea8000c1e1100 */
[----:B------:R-:W2:Y:S01]  /*1880*/  @!P3 LDG.E.U8 R117, desc[UR22][R16.64] ;  /* 0x000000161075b981 */ /* 0x000ea2000c1e1100 */
[----:B0-----:R-:W-:Y:S02]  /*1890*/  IADD3 R18, P2, PT, R2, UR6, RZ ;  /* 0x0000000602127c10 */ /* 0x001fe4000ff5e0ff */
[----:B------:R-:W-:Y:S02]  /*18a0*/  IADD3 R247, P3, PT, R4, UR12, RZ ;  /* 0x0000000c04f77c10 */ /* 0x000fe4000ff7e0ff */
[----:B------:R-:W-:Y:S02]  /*18b0*/  IADD3.X R19, PT, PT, R3, UR5, RZ, P2, !PT ;  /* 0x0000000503137c10 */ /* 0x000fe400097fe4ff */
[----:B------:R-:W-:-:S02]  /*18c0*/  IADD3 R251, P2, PT, R6, UR12, RZ ;  /* 0x0000000c06fb7c10 */ /* 0x000fc4000ff5e0ff */
[----:B------:R-:W-:Y:S02]  /*18d0*/  IADD3.X R245, PT, PT, R5, UR17, RZ, P3, !PT ;  /* 0x0000001105f57c10 */ /* 0x000fe40009ffe4ff */
[----:B------:R-:W-:Y:S02]  /*18e0*/  IADD3.X R249, PT, PT, R7, UR17, RZ, P2, !PT ;  /* 0x0000001107f97c10 */ /* 0x000fe400097fe4ff */
[----:B------:R-:W-:Y:S02]  /*18f0*/  IADD3 R22, P3, PT, R8, UR12, RZ ;  /* 0x0000000c08167c10 */ /* 0x000fe4000ff7e0ff */
[----:B------:R-:W-:Y:S02]  /*1900*/  IADD3 R24, P2, PT, R4, UR13, RZ ;  /* 0x0000000d04187c10 */ /* 0x000fe4000ff5e0ff */
[----:B------:R-:W-:Y:S01]  /*1910*/  PRMT R131, RZ, 0x7610, R131 ;  /* 0x00007610ff837816 */ /* 0x000fe20000000083 */
[----:B------:R-:W-:Y:S01]  /*1920*/  @P5 IMAD.MOV.U32 R240, RZ, RZ, R243 ;  /* 0x000000fffff05224 */ /* 0x000fe200078e00f3 */
[----:B------:R-:W-:Y:S01]  /*1930*/  PRMT R121, RZ, 0x7610, R121 ;  /* 0x00007610ff797816 */ /* 0x000fe20000000079 */
[----:B------:R-:W-:Y:S01]  /*1940*/  STL [R1+0xec], R20 ;  /* 0x0000ec1401007387 */ /* 0x000fe20000100800 */
[----:B------:R-:W-:Y:S01]  /*1950*/  PRMT R120, RZ, 0x7610, R120 ;  /* 0x00007610ff787816 */ /* 0x000fe20000000078 */
[----:B------:R-:W-:Y:S01]  /*1960*/  @P5 IMAD.MOV.U32 R244, RZ, RZ, R247 ;  /* 0x000000fffff45224 */ /* 0x000fe200078e00f7 */
[----:B------:R-:W-:Y:S01]  /*1970*/  PRMT R119, RZ, 0x7610, R119 ;  /* 0x00007610ff777816 */ /* 0x000fe20000000077 */
[----:B------:R-:W-:Y:S01]  /*1980*/  @P5 IMAD.MOV.U32 R248, RZ, RZ, R251 ;  /* 0x000000fffff85224 */ /* 0x000fe200078e00fb */
[----:B------:R-:W-:-:S02]  /*1990*/  IADD3.X R23, PT, PT, R9, UR17, RZ, P3, !PT ;  /* 0x0000001109177c10 */ /* 0x000fc40009ffe4ff */
[----:B------:R-:W-:Y:S01]  /*19a0*/  IADD3.X R25, PT, PT, R5, UR18, RZ, P2, !PT ;  /* 0x0000001205197c10 */ /* 0x000fe200097fe4ff */
[----:B------:R-:W-:Y:S01]  /*19b0*/  STL [R1+0xe8], R21 ;  /* 0x0000e81501007387 */ /* 0x000fe20000100800 */
[----:B------:R-:W-:-:S03]  /*19c0*/  IADD3 R26, P3, PT, R6, UR13, RZ ;  /* 0x0000000d061a7c10 */ /* 0x000fc6000ff7e0ff */
[----:B------:R-:W-:Y:S01]  /*19d0*/  STL [R1+0x4], R22 ;  /* 0x0000041601007387 */ /* 0x000fe20000100800 */
[----:B------:R-:W-:-:S03]  /*19e0*/  IADD3.X R27, PT, PT, R7, UR18, RZ, P3, !PT ;  /* 0x00000012071b7c10 */ /* 0x000fc60009ffe4ff */
[----:B------:R0:W-:Y:S01]  /*19f0*/  STL [R1+0xf4], R24 ;  /* 0x0000f41801007387 */ /* 0x0001e20000100800 */
[----:B------:R-:W-:-:S03]  /*1a00*/  PRMT R132, RZ, 0x7610, R132 ;  /* 0x00007610ff847816 */ /* 0x000fc60000000084 */
[----:B------:R-:W-:Y:S04]  /*1a10*/  STL [R1], R23 ;  /* 0x0000001701007387 */ /* 0x000fe80000100800 */
[----:B------:R0:W2:Y:S01]  /*1a20*/  @P6 LDG.E.U8 R131, desc[UR22][R24.64] ;  /* 0x0000001618836981 */ /* 0x0000a2000c1e1100 */
[----:B------:R-:W-:-:S03]  /*1a30*/  PRMT R130, RZ, 0x7610, R130 ;  /* 0x00007610ff827816 */ /* 0x000fc60000000082 */
[----:B------:R-:W2:Y:S04]  /*1a40*/  @P5 LDG.E.U8 R116, desc[UR22][R240.64] ;  /* 0x00000016f0745981 */ /* 0x000ea8000c1e1100 */
[----:B------:R-:W2:Y:S01]  /*1a50*/  @P5 LDG.E.U8 R121, desc[UR22][R244.64] ;  /* 0x00000016f4795981 */ /* 0x000ea2000c1e1100 */
[----:B0-----:R-:W-:-:S03]  /*1a60*/  @P6 IMAD.MOV.U32 R24, RZ, RZ, R26 ;  /* 0x000000ffff186224 */ /* 0x001fc600078e001a */
[----:B------:R-:W2:Y:S04]  /*1a70*/  @P5 LDG.E.U8 R120, desc[UR22][R248.64] ;  /* 0x00000016f8785981 */ /* 0x000ea8000c1e1100 */
[----:B------:R0:W-:Y:S04]  /*1a80*/  STL [R1+0xfc], R26 ;  /* 0x0000fc1a01007387 */ /* 0x0001e80000100800 */
[----:B------:R-:W2:Y:S04]  /*1a90*/  @P5 LDG.E.U8 R119, desc[UR22][R22.64] ;  /* 0x0000001616775981 */ /* 0x000ea8000c1e1100 */
[----:B------:R1:W-:Y:S01]  /*1aa0*/  STL [R1+0xf0], R25 ;  /* 0x0000f01901007387 */ /* 0x0003e20000100800 */
[----:B0-----:R-:W-:-:S03]  /*1ab0*/  IADD3 R26, P5, PT, R8, UR13, RZ ;  /* 0x0000000d081a7c10 */ /* 0x001fc6000ffbe0ff */
[----:B------:R0:W-:Y:S01]  /*1ac0*/  STL [R1+0xf8], R27 ;  /* 0x0000f81b01007387 */ /* 0x0001e20000100800 */
[----:B------:R-:W-:-:S03]  /*1ad0*/  PRMT R133, RZ, 0x7610, R133 ;  /* 0x00007610ff857816 */ /* 0x000fc60000000085 */
[----:B------:R0:W2:Y:S01]  /*1ae0*/  @P6 LDG.E.U8 R132, desc[UR22][R20.64] ;  /* 0x0000001614846981 */ /* 0x0000a2000c1e1100 */
[----:B-1----:R-:W-:Y:S01]  /*1af0*/  @P6 IMAD.MOV.U32 R25, RZ, RZ, R27 ;  /* 0x000000ffff196224 */ /* 0x002fe200078e001b */
[----:B0-----:R-:W-:-:S04]  /*1b00*/  IADD3.X R27, PT, PT, R9, UR18, RZ, P5, !PT ;  /* 0x00000012091b7c10 */ /* 0x001fc8000affe4ff */
[----:B------:R0:W2:Y:S01]  /*1b10*/  @P6 LDG.E.U8 R130, desc[UR22][R24.64] ;  /* 0x0000001618826981 */ /* 0x0000a2000c1e1100 */
[----:B------:R-:W-:-:S04]  /*1b20*/  IADD3 R20, P2, PT, R4, UR6, RZ ;  /* 0x0000000604147c10 */ /* 0x000fc8000ff5e0ff */
[----:B------:R-:W-:Y:S01]  /*1b30*/  IADD3.X R22, PT, PT, R5, UR5, RZ, P2, !PT ;  /* 0x0000000505167c10 */ /* 0x000fe200097fe4ff */
[----:B0-----:R-:W-:Y:S02]  /*1b40*/  @P6 IMAD.MOV.U32 R24, RZ, RZ, R26 ;  /* 0x000000ffff186224 */ /* 0x001fe400078e001a */
[----:B------:R-:W-:Y:S01]  /*1b50*/  @P6 IMAD.MOV.U32 R25, RZ, RZ, R27 ;  /* 0x000000ffff196224 */ /* 0x000fe200078e001b */
[----:B------:R-:W-:Y:S02]  /*1b60*/  PRMT R135, RZ, 0x7610, R135 ;  /* 0x00007610ff877816 */ /* 0x000fe40000000087 */
[----:B------:R-:W-:Y:S02]  /*1b70*/  IADD3 R21, P3, PT, R6, UR6, RZ ;  /* 0x0000000606157c10 */ /* 0x000fe4000ff7e0ff */
[----:B------:R0:W2:Y:S01]  /*1b80*/  @P6 LDG.E.U8 R133, desc[UR22][R24.64] ;  /* 0x0000001618856981 */ /* 0x0000a2000c1e1100 */
[----:B------:R-:W-:Y:S02]  /*1b90*/  ISETP.GT.U32.AND P5, PT, R111, R110, PT ;  /* 0x0000006e6f00720c */ /* 0x000fe40003fa4070 */
[----:B------:R-:W-:Y:S01]  /*1ba0*/  IADD3.X R23, PT, PT, R7, UR5, RZ, P3, !PT ;  /* 0x0000000507177c10 */ /* 0x000fe20009ffe4ff */
[----:B0-----:R-:W-:-:S02]  /*1bb0*/  @!P1 IMAD.MOV.U32 R24, RZ, RZ, R20 ;  /* 0x000000ffff189224 */ /* 0x001fc400078e0014 */
[----:B------:R-:W-:Y:S01]  /*1bc0*/  @!P1 IMAD.MOV.U32 R25, RZ, RZ, R22 ;  /* 0x000000ffff199224 */ /* 0x000fe200078e0016 */
[----:B------:R-:W-:-:S04]  /*1bd0*/  ISETP.GT.U32.AND P2, PT, R111, R109, PT ;  /* 0x0000006d6f00720c */ /* 0x000fc80003f44070 */
[----:B------:R0:W2:Y:S01]  /*1be0*/  @!P1 LDG.E.U8 R135, desc[UR22][R24.64] ;  /* 0x0000001618879981 */ /* 0x0000a2000c1e1100 */
[C---:B------:R-:W-:Y:S02]  /*1bf0*/  LOP3.LUT R107, R88.reuse, 0x10, RZ, 0xfc, !PT ;  /* 0x00000010586b7812 */ /* 0x040fe400078efcff */
[----:B------:R-:W-:Y:S02]  /*1c00*/  LOP3.LUT R106, R88, 0x14, RZ, 0xfc, !PT ;  /* 0x00000014586a7812 */ /* 0x000fe400078efcff */
[----:B0-----:R-:W-:-:S04]  /*1c10*/  IADD3 R24, P3, PT, R8, UR6, RZ ;  /* 0x0000000608187c10 */ /* 0x001fc8000ff7e0ff */
[----:B------:R-:W-:Y:S02]  /*1c20*/  IADD3.X R25, PT, PT, R9, UR5, RZ, P3, !PT ;  /* 0x0000000509197c10 */ /* 0x000fe40009ffe4ff */
[----:B------:R-:W-:Y:S01]  /*1c30*/  ISETP.GT.U32.AND P3, PT, R111, R97, PT ;  /* 0x000000616f00720c */ /* 0x000fe20003f64070 */
[----:B------:R0:W-:Y:S01]  /*1c40*/  STL [R1+0x104], R26 ;  /* 0x0001041a01007387 */ /* 0x0001e20000100800 */
[----:B------:R-:W-:Y:S01]  /*1c50*/  LOP3.LUT R105, R88, 0x18, RZ, 0xfc, !PT ;  /* 0x0000001858697812 */ /* 0x000fe200078efcff */
[----:B------:R-:W-:Y:S01]  /*1c60*/  @!P5 IMAD.IADD R110, R110, 0x1, -R111 ;  /* 0x000000016e6ed824 */ /* 0x000fe200078e0a6f */
[----:B------:R-:W-:Y:S01]  /*1c70*/  PRMT R134, RZ, 0x7610, R134 ;  /* 0x00007610ff867816 */ /* 0x000fe20000000086 */
[----:B------:R1:W-:Y:S01]  /*1c80*/  STL [R1+0x100], R27 ;  /* 0x0001001b01007387 */ /* 0x0003e20000100800 */
[----:B------:R-:W-:Y:S02]  /*1c90*/  PRMT R136, RZ, 0x7610, R136 ;  /* 0x00007610ff887816 */ /* 0x000fe40000000088 */
[----:B------:R-:W-:-:S02]  /*1ca0*/  PRMT R139, RZ, 0x7610, R139 ;  /* 0x00007610ff8b7816 */ /* 0x000fc4000000008b */
[----:B------:R-:W-:Y:S01]  /*1cb0*/  IABS R102, R107 ;  /* 0x0000006b00667213 */ /* 0x000fe20000000000 */
[----:B0-----:R-:W-:Y:S01]  /*1cc0*/  @!P1 IMAD.MOV.U32 R26, RZ, RZ, R21 ;  /* 0x000000ffff1a9224 */ /* 0x001fe200078e0015 */
[----:B------:R-:W-:Y:S01]  /*1cd0*/  IABS R103, R106 ;  /* 0x0000006a00677213 */ /* 0x000fe20000000000 */
[----:B------:R-:W-:Y:S02]  /*1ce0*/  @!P2 IMAD.IADD R109, R109, 0x1, -R111 ;  /* 0x000000016d6da824 */ /* 0x000fe400078e0a6f */
[----:B-1----:R-:W-:Y:S01]  /*1cf0*/  @!P1 IMAD.MOV.U32 R27, RZ, RZ, R23 ;  /* 0x000000ffff1b9224 */ /* 0x002fe200078e0017 */
[----:B------:R-:W-:Y:S01]  /*1d00*/  IABS R104, R105 ;  /* 0x0000006900687213 */ /* 0x000fe20000000000 */
[----:B------:R-:W2:Y:S01]  /*1d10*/  @!P1 LDG.E.U8 R136, desc[UR22][R18.64] ;  /* 0x0000001612889981 */ /* 0x000ea2000c1e1100 */
[C---:B------:R-:W-:Y:S02]  /*1d20*/  ISETP.GT.U32.AND P2, PT, R111.reuse, R108, PT ;  /* 0x0000006c6f00720c */ /* 0x040fe40003f44070 */
[----:B------:R-:W-:Y:S01]  /*1d30*/  ISETP.GT.U32.AND P5, PT, R111, R110, PT ;  /* 0x0000006e6f00720c */ /* 0x000fe20003fa4070 */
[----:B------:R0:W2:Y:S01]  /*1d40*/  @!P1 LDG.E.U8 R134, desc[UR22][R26.64] ;  /* 0x000000161a869981 */ /* 0x0000a2000c1e1100 */
[----:B------:R-:W-:Y:S01]  /*1d50*/  @!P3 IMAD.IADD R97, R97, 0x1, -R111 ;  /* 0x000000016161b824 */ /* 0x000fe200078e0a6f */
[----:B------:R-:W-:-:S02]  /*1d60*/  ISETP.GT.U32.AND P6, PT, R111, R109, PT ;  /* 0x0000006d6f00720c */ /* 0x000fc40003fc4070 */
[----:B------:R-:W2:Y:S01]  /*1d70*/  @!P1 LDG.E.U8 R139, desc[UR22][R24.64] ;  /* 0x00000016188b9981 */ /* 0x000ea2000c1e1100 */
[----:B------:R-:W-:Y:S01]  /*1d80*/  ISETP.GT.U32.AND P1, PT, R111, R96, PT ;  /* 0x000000606f00720c */ /* 0x000fe20003f24070 */
[----:B0-----:R-:W-:-:S04]  /*1d90*/  IMAD.HI.U32 R26, R28, R102, RZ ;  /* 0x000000661c1a7227 */ /* 0x001fc800078e00ff */
[----:B------:R-:W-:-:S04]  /*1da0*/  IMAD.HI.U32 R27, R28, R103, RZ ;  /* 0x000000671c1b7227 */ /* 0x000fc800078e00ff */
[----:B------:R-:W-:Y:S01]  /*1db0*/  IMAD.HI.U32 R28, R28, R104, RZ ;  /* 0x000000681c1c7227 */ /* 0x000fe200078e00ff */
[----:B------:R-:W-:-:S03]  /*1dc0*/  ISETP.GT.U32.AND P3, PT, R111, R97, PT ;  /* 0x000000616f00720c */ /* 0x000fc60003f64070 */
[----:B------:R-:W-:Y:S02]  /*1dd0*/  IMAD.MOV R26, RZ, RZ, -R26 ;  /* 0x000000ffff1a7224 */ /* 0x000fe400078e0a1a */
[----:B------:R-:W-:Y:S02]  /*1de0*/  IMAD.MOV R28, RZ, RZ, -R28 ;  /* 0x000000ffff1c7224 */ /* 0x000fe400078e0a1c */
[----:B------:R-:W-:Y:S02]  /*1df0*/  IMAD.MOV R30, RZ, RZ, -R27 ;  /* 0x000000ffff1e7224 */ /* 0x000fe400078e0a1b */
[C---:B------:R-:W-:Y:S02]  /*1e00*/  IMAD R102, R111.reuse, R26, R102 ;  /* 0x0000001a6f667224 */ /* 0x040fe400078e0266 */
[C---:B------:R-:W-:Y:S02]  /*1e10*/  IMAD R104, R111.reuse, R28, R104 ;  /* 0x0000001c6f687224 */ /* 0x040fe400078e0268 */
[----:B------:R-:W-:-:S02]  /*1e20*/  IMAD R103, R111, R30, R103 ;  /* 0x0000001e6f677224 */ /* 0x000fc400078e0267 */
[--C-:B------:R-:W-:Y:S02]  /*1e30*/  @!P2 IMAD.IADD R108, R108, 0x1, -R111.reuse ;  /* 0x000000016c6ca824 */ /* 0x100fe400078e0a6f */
[--C-:B------:R-:W-:Y:S01]  /*1e40*/  @!P5 IMAD.IADD R110, R110, 0x1, -R111.reuse ;  /* 0x000000016e6ed824 */ /* 0x100fe200078e0a6f */
[C---:B------:R-:W-:Y:S01]  /*1e50*/  ISETP.GT.U32.AND P5, PT, R111.reuse, R102, PT ;  /* 0x000000666f00720c */ /* 0x040fe20003fa4070 */
[--C-:B------:R-:W-:Y:S01]  /*1e60*/  @!P1 IMAD.IADD R96, R96, 0x1, -R111.reuse ;  /* 0x0000000160609824 */ /* 0x100fe200078e0a6f */
[----:B------:R-:W-:Y:S01]  /*1e70*/  ISETP.GT.U32.AND P2, PT, R111, R104, PT ;  /* 0x000000686f00720c */ /* 0x000fe20003f44070 */
[--C-:B------:R-:W-:Y:S01]  /*1e80*/  @!P6 IMAD.IADD R109, R109, 0x1, -R111.reuse ;  /* 0x000000016d6de824 */ /* 0x100fe200078e0a6f */
[C---:B------:R-:W-:Y:S01]  /*1e90*/  ISETP.GT.U32.AND P1, PT, R111.reuse, R103, PT ;  /* 0x000000676f00720c */ /* 0x040fe20003f24070 */
[----:B------:R-:W-:Y:S01]  /*1ea0*/  VIADD R26, R212, 0xfffffff6 ;  /* 0xfffffff6d41a7836 */ /* 0x000fe20000000000 */
[----:B------:R-:W-:Y:S01]  /*1eb0*/  ISETP.GT.U32.AND P6, PT, R111, R108, PT ;  /* 0x0000006c6f00720c */ /* 0x000fe20003fc4070 */
[----:B------:R-:W-:Y:S01]  /*1ec0*/  @!P3 IMAD.IADD R97, R97, 0x1, -R111 ;  /* 0x000000016161b824 */ /* 0x000fe200078e0a6f */
[----:B------:R-:W-:-:S02]  /*1ed0*/  UIMAD UR5, UR6, 0x9, URZ ;  /* 0x00000009060578a4 */ /* 0x000fc4000f8e02ff */
[----:B------:R-:W-:Y:S01]  /*1ee0*/  ISETP.GE.U32.AND P3, PT, R26, 0x7fffffd7, PT ;  /* 0x7fffffd71a00780c */ /* 0x000fe20003f66070 */
[C---:B------:R-:W-:Y:S02]  /*1ef0*/  VIADD R26, R212.reuse, 0xfffffffd ;  /* 0xfffffffdd41a7836 */ /* 0x040fe40000000000 */
[----:B------:R-:W-:Y:S01]  /*1f00*/  VIADD R27, R212, 0xfffffff5 ;  /* 0xfffffff5d41b7836 */ /* 0x000fe20000000000 */
[----:B------:R-:W-:Y:S01]  /*1f10*/  USHF.R.S32.HI UR12, URZ, 0x1f, UR5 ;  /* 0x0000001fff0c7899 */ /* 0x000fe20008011405 */
[--C-:B------:R-:W-:Y:S01]  /*1f20*/  @!P5 IMAD.IADD R102, R102, 0x1, -R111.reuse ;  /* 0x000000016666d824 */ /* 0x100fe200078e0a6f */
[----:B------:R-:W-:Y:S01]  /*1f30*/  ISETP.GE.U32.AND P5, PT, R26, 0x7fffffde, PT ;  /* 0x7fffffde1a00780c */ /* 0x000fe20003fa6070 */
[--C-:B------:R-:W-:Y:S01]  /*1f40*/  @!P2 IMAD.IADD R104, R104, 0x1, -R111.reuse ;  /* 0x000000016868a824 */ /* 0x100fe200078e0a6f */
[----:B------:R-:W-:Y:S01]  /*1f50*/  IADD3 R26, P2, PT, R2, UR5, RZ ;  /* 0x00000005021a7c10 */ /* 0x000fe2000ff5e0ff */
[--C-:B------:R-:W-:Y:S01]  /*1f60*/  @!P1 IMAD.IADD R103, R103, 0x1, -R111.reuse ;  /* 0x0000000167679824 */ /* 0x100fe200078e0a6f */
[----:B------:R-:W-:Y:S01]  /*1f70*/  ISETP.GE.U32.AND P1, PT, R27, 0x7fffffd6, PT ;  /* 0x7fffffd61b00780c */ /* 0x000fe20003f26070 */
[----:B------:R-:W-:Y:S01]  /*1f80*/  @!P6 IMAD.IADD R108, R108, 0x1, -R111 ;  /* 0x000000016c6ce824 */ /* 0x000fe200078e0a6f */
[----:B------:R-:W-:-:S02]  /*1f90*/  SHF.R.U32.HI R29, RZ, 0xe, R114 ;  /* 0x0000000eff1d7819 */ /* 0x000fc40000011672 */
[----:B------:R-:W-:Y:S02]  /*1fa0*/  IADD3 R27, P6, PT, R4, UR5, RZ ;  /* 0x00000005041b7c10 */ /* 0x000fe4000ffde0ff */
[----:B------:R-:W-:Y:S02]  /*1fb0*/  IADD3.X R28, PT, PT, R3, UR12, RZ, P2, !PT ;  /* 0x0000000c031c7c10 */ /* 0x000fe400097fe4ff */
[----:B------:R-:W-:Y:S02]  /*1fc0*/  LOP3.LUT P2, RZ, R29, 0x1, RZ, 0xc0, !PT ;  /* 0x000000011dff7812 */ /* 0x000fe4000784c0ff */
[----:B------:R-:W-:Y:S02]  /*1fd0*/  IADD3.X R29, PT, PT, R5, UR12, RZ, P6, !PT ;  /* 0x0000000c051d7c10 */ /* 0x000fe4000b7fe4ff */
[----:B------:R-:W-:Y:S01]  /*1fe0*/  IADD3 R30, P6, PT, R6, UR5, RZ ;  /* 0x00000005061e7c10 */ /* 0x000fe2000ffde0ff */
[----:B------:R-:W-:Y:S01]  /*1ff0*/  @!P3 IMAD.MOV.U32 R34, RZ, RZ, R26 ;  /* 0x000000ffff22b224 */ /* 0x000fe200078e001a */
[----:B------:R-:W-:Y:S01]  /*2000*/  PRMT R138, RZ, 0x7610, R138 ;  /* 0x00007610ff8a7816 */ /* 0x000fe2000000008a */
[----:B------:R-:W-:Y:S01]  /*2010*/  @!P3 IMAD.MOV.U32 R35, RZ, RZ, R28 ;  /* 0x000000ffff23b224 */ /* 0x000fe200078e001c */
[----:B------:R-:W-:-:S02]  /*2020*/  IADD3.X R31, PT, PT, R7, UR12, RZ, P6, !PT ;  /* 0x0000000c071f7c10 */ /* 0x000fc4000b7fe4ff */
[----:B------:R-:W-:Y:S01]  /*2030*/  IADD3 R32, P6, PT, R8, UR5, RZ ;  /* 0x0000000508207c10 */ /* 0x000fe2000ffde0ff */
[----:B------:R-:W-:Y:S01]  /*2040*/  UIMAD UR5, UR6, 0x11, URZ ;  /* 0x00000011060578a4 */ /* 0x000fe2000f8e02ff */
[----:B------:R-:W-:Y:S01]  /*2050*/  PRMT R137, RZ, 0x7610, R137 ;  /* 0x00007610ff897816 */ /* 0x000fe20000000089 */
[----:B------:R0:W2:Y:S01]  /*2060*/  @!P3 LDG.E.U8 R138, desc[UR22][R34.64] ;  /* 0x00000016228ab981 */ /* 0x0000a2000c1e1100 */
[----:B------:R-:W-:Y:S01]  /*2070*/  PRMT R143, RZ, 0x7610, R143 ;  /* 0x00007610ff8f7816 */ /* 0x000fe2000000008f */
[----:B------:R-:W-:Y:S01]  /*2080*/  USHF.R.S32.HI UR13, URZ, 0x1f, UR5 ;  /* 0x0000001fff0d7899 */ /* 0x000fe20008011405 */
[----:B------:R-:W-:Y:S02]  /*2090*/  PRMT R142, RZ, 0x7610, R142 ;  /* 0x00007610ff8e7816 */ /* 0x000fe4000000008e */
[----:B------:R-:W-:Y:S02]  /*20a0*/  IADD3.X R33, PT, PT, R9, UR12, RZ, P6, !PT ;  /* 0x0000000c09217c10 */ /* 0x000fe4000b7fe4ff */
[----:B------:R-:W-:Y:S01]  /*20b0*/  IADD3 R36, P6, PT, R2, UR5, RZ ;  /* 0x0000000502247c10 */ /* 0x000fe2000ffde0ff */
[----:B------:R-:W2:Y:S01]  /*20c0*/  @!P3 LDG.E.U8 R143, desc[UR22][R30.64] ;  /* 0x000000161e8fb981 */ /* 0x000ea2000c1e1100 */
[----:B0-----:R-:W-:-:S02]  /*20d0*/  @!P3 IMAD.MOV.U32 R34, RZ, RZ, R27 ;  /* 0x000000ffff22b224 */ /* 0x001fc400078e001b */
[----:B------:R-:W-:Y:S01]  /*20e0*/  @!P3 IMAD.MOV.U32 R35, RZ, RZ, R29 ;  /* 0x000000ffff23b224 */ /* 0x000fe200078e001d */
[----:B------:R-:W-:Y:S01]  /*20f0*/  IADD3.X R39, PT, PT, R3, UR13, RZ, P6, !PT ;  /* 0x0000000d03277c10 */ /* 0x000fe2000b7fe4ff */
[----:B------:R-:W2:Y:S04]  /*2100*/  @!P3 LDG.E.U8 R142, desc[UR22][R32.64] ;  /* 0x00000016208eb981 */ /* 0x000ea8000c1e1100 */
[----:B------:R0:W2:Y:S01]  /*2110*/  @!P3 LDG.E.U8 R137, desc[UR22][R34.64] ;  /* 0x000000162289b981 */ /* 0x0000a2000c1e1100 */
[----:B------:R-:W-:Y:S02]  /*2120*/  IADD3 R37, P3, PT, R4, UR5, RZ ;  /* 0x0000000504257c10 */ /* 0x000fe4000ff7e0ff */
[----:B------:R-:W-:Y:S02]  /*2130*/  PRMT R141, RZ, 0x7610, R141 ;  /* 0x00007610ff8d7816 */ /* 0x000fe4000000008d */
[----:B0-----:R-:W-:Y:S01]  /*2140*/  SHF.R.U32.HI R34, RZ, 0x6, R114 ;  /* 0x00000006ff227819 */ /* 0x001fe20000011672 */
[----:B------:R-:W-:Y:S01]  /*2150*/  @P2 IMAD.MOV.U32 R35, RZ, RZ, R39 ;  /* 0x000000ffff232224 */ /* 0x000fe200078e0027 */
[----:B------:R-:W-:-:S02]  /*2160*/  IADD3.X R38, PT, PT, R5, UR13, RZ, P3, !PT ;  /* 0x0000000d05267c10 */ /* 0x000fc40009ffe4ff */
[----:B------:R-:W-:Y:S01]  /*2170*/  LOP3.LUT P6, RZ, R34, 0x1, RZ, 0xc0, !PT ;  /* 0x0000000122ff7812 */ /* 0x000fe200078cc0ff */
[----:B------:R-:W-:Y:S01]  /*2180*/  @P2 IMAD.MOV.U32 R34, RZ, RZ, R36 ;  /* 0x000000ffff222224 */ /* 0x000fe200078e0024 */
[----:B------:R0:W-:Y:S01]  /*2190*/  STL [R1+0xc], R36 ;  /* 0x00000c2401007387 */ /* 0x0001e20000100800 */
[----:B------:R-:W-:-:S03]  /*21a0*/  PRMT R146, RZ, 0x7610, R146 ;  /* 0x00007610ff927816 */ /* 0x000fc60000000092 */
[----:B------:R-:W-:Y:S04]  /*21b0*/  STL [R1+0x14], R37 ;  /* 0x0000142501007387 */ /* 0x000fe80000100800 */
[----:B------:R1:W2:Y:S01]  /*21c0*/  @P2 LDG.E.U8 R141, desc[UR22][R34.64] ;  /* 0x00000016228d2981 */ /* 0x0002a2000c1e1100 */
[----:B0-----:R-:W-:-:S03]  /*21d0*/  IADD3 R36, P3, PT, R6, UR5, RZ ;  /* 0x0000000506247c10 */ /* 0x001fc6000ff7e0ff */
[----:B------:R0:W-:Y:S01]  /*21e0*/  STL [R1+0x8], R39 ;  /* 0x0000082701007387 */ /* 0x0001e20000100800 */
[----:B------:R-:W-:Y:S01]  /*21f0*/  PRMT R145, RZ, 0x7610, R145 ;  /* 0x00007610ff917816 */ /* 0x000fe20000000091 */
[----:B-1----:R-:W-:Y:S02]  /*2200*/  @P2 IMAD.MOV.U32 R34, RZ, RZ, R37 ;  /* 0x000000ffff222224 */ /* 0x002fe400078e0025 */
[----:B------:R-:W-:Y:S01]  /*2210*/  @P2 IMAD.MOV.U32 R35, RZ, RZ, R38 ;  /* 0x000000ffff232224 */ /* 0x000fe200078e0026 */
[----:B0-----:R-:W-:Y:S02]  /*2220*/  IADD3.X R39, PT, PT, R7, UR13, RZ, P3, !PT ;  /* 0x0000000d07277c10 */ /* 0x001fe40009ffe4ff */
[----:B------:R-:W-:Y:S02]  /*2230*/  IADD3 R37, P3, PT, R8, UR5, RZ ;  /* 0x0000000508257c10 */ /* 0x000fe4000ff7e0ff */
[----:B------:R0:W2:Y:S01]  /*2240*/  @P2 LDG.E.U8 R146, desc[UR22][R34.64] ;  /* 0x0000001622922981 */ /* 0x0000a2000c1e1100 */
[----:B------:R-:W-:-:S03]  /*2250*/  UIMAD UR12, UR6, 0x19, URZ ;  /* 0x00000019060c78a4 */ /* 0x000fc6000f8e02ff */
[----:B------:R1:W-:Y:S01]  /*2260*/  STL [R1+0x10], R38 ;  /* 0x0000102601007387 */ /* 0x0003e20000100800 */
[----:B------:R-:W-:Y:S01]  /*2270*/  PRMT R144, RZ, 0x7610, R144 ;  /* 0x00007610ff907816 */ /* 0x000fe20000000090 */
[----:B0-----:R-:W-:Y:S02]  /*2280*/  @P2 IMAD.MOV.U32 R34, RZ, RZ, R36 ;  /* 0x000000ffff222224 */ /* 0x001fe400078e0024 */
[----:B------:R-:W-:Y:S01]  /*2290*/  @P2 IMAD.MOV.U32 R35, RZ, RZ, R39 ;  /* 0x000000ffff232224 */ /* 0x000fe200078e0027 */
[----:B-1----:R-:W-:Y:S01]  /*22a0*/  IADD3.X R38, PT, PT, R9, UR13, RZ, P3, !PT ;  /* 0x0000000d09267c10 */ /* 0x002fe20009ffe4ff */
[----:B------:R-:W-:Y:S01]  /*22b0*/  STL [R1+0x1c], R36 ;  /* 0x00001c2401007387 */ /* 0x000fe20000100800 */
[----:B------:R-:W-:-:S03]  /*22c0*/  USHF.R.S32.HI UR16, URZ, 0x1f, UR12 ;  /* 0x0000001fff107899 */ /* 0x000fc6000801140c */
[----:B------:R0:W2:Y:S04]  /*22d0*/  @P2 LDG.E.U8 R145, desc[UR22][R34.64] ;  /* 0x0000001622912981 */ /* 0x0000a8000c1e1100 */
[----:B------:R1:W-:Y:S01]  /*22e0*/  STL [R1+0x18], R39 ;  /* 0x0000182701007387 */ /* 0x0003e20000100800 */
[----:B0-----:R-:W-:Y:S02]  /*22f0*/  @P2 IMAD.MOV.U32 R34, RZ, RZ, R37 ;  /* 0x000000ffff222224 */ /* 0x001fe400078e0025 */
[----:B------:R-:W-:Y:S01]  /*2300*/  @P2 IMAD.MOV.U32 R35, RZ, RZ, R38 ;  /* 0x000000ffff232224 */ /* 0x000fe200078e0026 */
[----:B-1----:R-:W-:Y:S01]  /*2310*/  IADD3 R39, P3, PT, R2, UR12, RZ ;  /* 0x0000000c02277c10 */ /* 0x002fe2000ff7e0ff */
[----:B------:R0:W-:Y:S01]  /*2320*/  STL [R1+0x24], R37 ;  /* 0x0000242501007387 */ /* 0x0001e20000100800 */
[----:B------:R-:W-:-:S02]  /*2330*/  VIADD R36, R212, 0xfffffffc ;  /* 0xfffffffcd4247836 */ /* 0x000fc40000000000 */
[----:B------:R-:W-:Y:S01]  /*2340*/  IADD3.X R41, PT, PT, R3, UR16, RZ, P3, !PT ;  /* 0x0000001003297c10 */ /* 0x000fe20009ffe4ff */
[----:B------:R1:W2:Y:S01]  /*2350*/  @P2 LDG.E.U8 R144, desc[UR22][R34.64] ;  /* 0x0000001622902981 */ /* 0x0002a2000c1e1100 */
[----:B------:R-:W-:Y:S02]  /*2360*/  PRMT R179, RZ, 0x7610, R179 ;  /* 0x00007610ffb37816 */ /* 0x000fe400000000b3 */
[----:B0-----:R-:W-:Y:S01]  /*2370*/  IADD3 R37, P2, PT, R4, UR12, RZ ;  /* 0x0000000c04257c10 */ /* 0x001fe2000ff5e0ff */
[----:B------:R0:W-:Y:S03]  /*2380*/  STL [R1+0x20], R38 ;  /* 0x0000202601007387 */ /* 0x0001e60000100800 */
[----:B------:R-:W-:Y:S01]  /*2390*/  IADD3.X R40, PT, PT, R5, UR16, RZ, P2, !PT ;  /* 0x0000001005287c10 */ /* 0x000fe200097fe4ff */
[----:B-1----:R-:W-:Y:S01]  /*23a0*/  @P6 IMAD.MOV.U32 R34, RZ, RZ, R39 ;  /* 0x000000ffff226224 */ /* 0x002fe200078e0027 */
[----:B------:R1:W-:Y:S01]  /*23b0*/  STL [R1+0x10c], R39 ;  /* 0x00010c2701007387 */ /* 0x0003e20000100800 */
[----:B------:R-:W-:Y:S01]  /*23c0*/  @P6 IMAD.MOV.U32 R35, RZ, RZ, R41 ;  /* 0x000000ffff236224 */ /* 0x000fe200078e0029 */
[----:B------:R-:W-:Y:S01]  /*23d0*/  ISETP.GE.U32.AND P3, PT, R36, 0x7fffffdd, PT ;  /* 0x7fffffdd2400780c */ /* 0x000fe20003f66070 */
[----:B------:R-:W-:Y:S01]  /*23e0*/  @P6 IMAD.MOV.U32 R36, RZ, RZ, R37 ;  /* 0x000000ffff246224 */ /* 0x000fe200078e0025 */
[----:B------:R-:W-:Y:S01]  /*23f0*/  STL [R1+0x108], R41 ;  /* 0x0001082901007387 */ /* 0x000fe20000100800 */
[----:B0-----:R-:W-:-:S02]  /*2400*/  IADD3 R38, P2, PT, R6, UR12, RZ ;  /* 0x0000000c06267c10 */ /* 0x001fc4000ff5e0ff */
[----:B------:R-:W-:Y:S01]  /*2410*/  PRMT R178, RZ, 0x7610, R178 ;  /* 0x00007610ffb27816 */ /* 0x000fe200000000b2 */
[----:B------:R0:W-:Y:S01]  /*2420*/  STL [R1+0x114], R37 ;  /* 0x0001142501007387 */ /* 0x0001e20000100800 */
[----:B-1----:R-:W-:-:S03]  /*2430*/  IADD3.X R39, PT, PT, R7, UR16, RZ, P2, !PT ;  /* 0x0000001007277c10 */ /* 0x002fc600097fe4ff */
[----:B------:R1:W2:Y:S01]  /*2440*/  @P6 LDG.E.U8 R179, desc[UR22][R34.64] ;  /* 0x0000001622b36981 */ /* 0x0002a2000c1e1100 */
[----:B0-----:R-:W-:Y:S01]  /*2450*/  @P6 IMAD.MOV.U32 R37, RZ, RZ, R40 ;  /* 0x000000ffff256224 */ /* 0x001fe200078e0028 */
[----:B-1----:R-:W-:-:S04]  /*2460*/  IADD3 R35, P2, PT, R8, UR12, RZ ;  /* 0x0000000c08237c10 */ /* 0x002fc8000ff5e0ff */
[----:B------:R0:W2:Y:S01]  /*2470*/  @P6 LDG.E.U8 R178, desc[UR22][R36.64] ;  /* 0x0000001624b26981 */ /* 0x0000a2000c1e1100 */
[----:B------:R-:W-:-:S03]  /*2480*/  USHF.L.U32 UR5, UR6, 0x1, URZ ;  /* 0x0000000106057899 */ /* 0x000fc600080006ff */
[----:B------:R1:W-:Y:S01]  /*2490*/  STL [R1+0x110], R40 ;  /* 0x0001102801007387 */ /* 0x0003e20000100800 */
[----:B------:R-:W-:-:S03]  /*24a0*/  PRMT R198, RZ, 0x7610, R198 ;  /* 0x00007610ffc67816 */ /* 0x000fc600000000c6 */
[----:B------:R-:W-:Y:S01]  /*24b0*/  STL [R1+0x11c], R38 ;  /* 0x00011c2601007387 */ /* 0x000fe20000100800 */
[----:B0-----:R-:W-:-:S03]  /*24c0*/  IADD3.X R36, PT, PT, R9, UR16, RZ, P2, !PT ;  /* 0x0000001009247c10 */ /* 0x001fc600097fe4ff */
[----:B------:R-:W-:Y:S01]  /*24d0*/  STL [R1+0x118], R39 ;  /* 0x0001182701007387 */ /* 0x000fe20000100800 */
[----:B------:R-:W-:Y:S01]  /*24e0*/  USHF.R.S32.HI UR12, URZ, 0x1f, UR5 ;  /* 0x0000001fff0c7899 */ /* 0x000fe20008011405 */
[----:B------:R-:W-:Y:S02]  /*24f0*/  @P6 IMAD.MOV.U32 R37, RZ, RZ, R36 ;  /* 0x000000ffff256224 */ /* 0x000fe400078e0024 */
[----:B------:R-:W-:Y:S01]  /*2500*/  STL [R1+0x124], R35 ;  /* 0x0001242301007387 */ /* 0x000fe20000100800 */
[----:B------:R-:W-:-:S03]  /*2510*/  PRMT R161, RZ, 0x7610, R161 ;  /* 0x00007610ffa17816 */ /* 0x000fc600000000a1 */
[----:B------:R0:W-:Y:S01]  /*2520*/  STL [R1+0x120], R36 ;  /* 0x0001202401007387 */ /* 0x0001e20000100800 */
[----:B------:R-:W-:Y:S01]  /*2530*/  IADD3 R34, P2, PT, R2, UR5, RZ ;  /* 0x0000000502227c10 */ /* 0x000fe2000ff5e0ff */
[----:B-1----:R-:W-:Y:S02]  /*2540*/  VIADD R40, R212, 0xfffffff4 ;  /* 0xfffffff4d4287836 */ /* 0x002fe40000000000 */
[----:B------:R-:W2:Y:S01]  /*2550*/  @P6 LDG.E.U8 R161, desc[UR22][R38.64] ;  /* 0x0000001626a16981 */ /* 0x000ea2000c1e1100 */
[----:B0-----:R-:W-:-:S05]  /*2560*/  @P6 IMAD.MOV.U32 R36, RZ, RZ, R35 ;  /* 0x000000ffff246224 */ /* 0x001fca00078e0023 */
[----:B------:R0:W2:Y:S01]  /*2570*/  @P6 LDG.E.U8 R198, desc[UR22][R36.64] ;  /* 0x0000001624c66981 */ /* 0x0000a2000c1e1100 */
[----:B------:R-:W-:Y:S02]  /*2580*/  IADD3 R35, P6, PT, R4, UR5, RZ ;  /* 0x0000000504237c10 */ /* 0x000fe4000ffde0ff */
[----:B------:R-:W-:Y:S02]  /*2590*/  PRMT R201, RZ, 0x7610, R201 ;  /* 0x00007610ffc97816 */ /* 0x000fe400000000c9 */
[----:B0-----:R-:W-:Y:S02]  /*25a0*/  IADD3.X R36, PT, PT, R3, UR12, RZ, P2, !PT ;  /* 0x0000000c03247c10 */ /* 0x001fe400097fe4ff */
[----:B------:R-:W-:Y:S01]  /*25b0*/  ISETP.GE.U32.AND P2, PT, R40, 0x7fffffd5, PT ;  /* 0x7fffffd52800780c */ /* 0x000fe20003f46070 */
[----:B------:R-:W-:Y:S01]  /*25c0*/  @!P5 IMAD.MOV.U32 R40, RZ, RZ, R34 ;  /* 0x000000ffff28d224 */ /* 0x000fe200078e0022 */
[----:B------:R-:W-:Y:S01]  /*25d0*/  IADD3.X R37, PT, PT, R5, UR12, RZ, P6, !PT ;  /* 0x0000000c05257c10 */ /* 0x000fe2000b7fe4ff */
[----:B------:R-:W-:Y:S01]  /*25e0*/  @!P5 IMAD.MOV.U32 R41, RZ, RZ, R36 ;  /* 0x000000ffff29d224 */ /* 0x000fe200078e0024 */
[----:B------:R-:W-:-:S02]  /*25f0*/  PRMT R200, RZ, 0x7610, R200 ;  /* 0x00007610ffc87816 */ /* 0x000fc400000000c8 */
[----:B------:R-:W-:Y:S02]  /*2600*/  IADD3 R38, P6, PT, R6, UR5, RZ ;  /* 0x0000000506267c10 */ /* 0x000fe4000ffde0ff */
[----:B------:R0:W2:Y:S02]  /*2610*/  @!P5 LDG.E.U8 R201, desc[UR22][R40.64] ;  /* 0x0000001628c9d981 */ /* 0x0000a4000c1e1100 */
[----:B------:R-:W-:Y:S01]  /*2620*/  IADD3.X R39, PT, PT, R7, UR12, RZ, P6, !PT ;  /* 0x0000000c07277c10 */ /* 0x000fe2000b7fe4ff */
[----:B0-----:R-:W-:Y:S02]  /*2630*/  @!P5 IMAD.MOV.U32 R40, RZ, RZ, R35 ;  /* 0x000000ffff28d224 */ /* 0x001fe400078e0023 */
[----:B------:R-:W-:-:S05]  /*2640*/  @!P5 IMAD.MOV.U32 R41, RZ, RZ, R37 ;  /* 0x000000ffff29d224 */ /* 0x000fca00078e0025 */
[----:B------:R0:W2:Y:S01]  /*2650*/  @!P5 LDG.E.U8 R200, desc[UR22][R40.64] ;  /* 0x0000001628c8d981 */ /* 0x0000a2000c1e1100 */
[----:B------:R-:W-:Y:S02]  /*2660*/  PRMT R190, RZ, 0x7610, R190 ;  /* 0x00007610ffbe7816 */ /* 0x000fe400000000be */
[----:B------:R-:W-:Y:S02]  /*2670*/  PRMT R202, RZ, 0x7610, R202 ;  /* 0x00007610ffca7816 */ /* 0x000fe400000000ca */
[----:B------:R-:W-:Y:S02]  /*2680*/  SHF.R.U32.HI R45, RZ, 0xd, R114 ;  /* 0x0000000dff2d7819 */ /* 0x000fe40000011672 */
[----:B------:R-:W2:Y:S01]  /*2690*/  @!P5 LDG.E.U8 R190, desc[UR22][R38.64] ;  /* 0x0000001626bed981 */ /* 0x000ea2000c1e1100 */
[----:B0-----:R-:W-:Y:S01]  /*26a0*/  IADD3 R40, P6, PT, R8, UR5, RZ ;  /* 0x0000000508287c10 */ /* 0x001fe2000ffde0ff */
[----:B------:R-:W-:-:S03]  /*26b0*/  UIMAD UR5, UR6, 0xa, URZ ;  /* 0x0000000a060578a4 */ /* 0x000fc6000f8e02ff */
[----:B------:R-:W-:Y:S01]  /*26c0*/  IADD3.X R41, PT, PT, R9, UR12, RZ, P6, !PT ;  /* 0x0000000c09297c10 */ /* 0x000fe2000b7fe4ff */
[----:B------:R-:W-:Y:S02]  /*26d0*/  USHF.R.S32.HI UR13, URZ, 0x1f, UR5 ;  /* 0x0000001fff0d7899 */ /* 0x000fe40008011405 */
[----:B------:R-:W-:Y:S02]  /*26e0*/  IADD3 R42, P6, PT, R2, UR5, RZ ;  /* 0x00000005022a7c10 */ /* 0x000fe4000ffde0ff */
[----:B------:R-:W2:Y:S01]  /*26f0*/  @!P5 LDG.E.U8 R202, desc[UR22][R40.64] ;  /* 0x0000001628cad981 */ /* 0x000ea2000c1e1100 */
[----:B------:R-:W-:Y:S02]  /*2700*/  IADD3 R43, P5, PT, R4, UR5, RZ ;  /* 0x00000005042b7c10 */ /* 0x000fe4000ffbe0ff */
[----:B------:R-:W-:Y:S01]  /*2710*/  IADD3.X R44, PT, PT, R3, UR13, RZ, P6, !PT ;  /* 0x0000000d032c7c10 */ /* 0x000fe2000b7fe4ff */
[----:B------:R-:W-:Y:S01]  /*2720*/  @!P1 IMAD.MOV.U32 R46, RZ, RZ, R42 ;  /* 0x000000ffff2e9224 */ /* 0x000fe200078e002a */
[----:B------:R-:W-:-:S02]  /*2730*/  PRMT R194, RZ, 0x7610, R194 ;  /* 0x00007610ffc27816 */ /* 0x000fc400000000c2 */
[----:B------:R-:W-:Y:S01]  /*2740*/  LOP3.LUT P6, RZ, R45, 0x1, RZ, 0xc0, !PT ;  /* 0x000000012dff7812 */ /* 0x000fe200078cc0ff */
[----:B------:R-:W-:Y:S01]  /*2750*/  @!P1 IMAD.MOV.U32 R47, RZ, RZ, R44 ;  /* 0x000000ffff2f9224 */ /* 0x000fe200078e002c */
[----:B------:R-:W-:Y:S01]  /*2760*/  IADD3.X R45, PT, PT, R5, UR13, RZ, P5, !PT ;  /* 0x0000000d052d7c10 */ /* 0x000fe2000affe4ff */
[----:B------:R-:W-:Y:S01]  /*2770*/  @!P1 IMAD.MOV.U32 R48, RZ, RZ, R43 ;  /* 0x000000ffff309224 */ /* 0x000fe200078e002b */
[----:B------:R-:W-:Y:S02]  /*2780*/  PRMT R193, RZ, 0x7610, R193 ;  /* 0x00007610ffc17816 */ /* 0x000fe400000000c1 */
[----:B------:R0:W2:Y:S01]  /*2790*/  @!P1 LDG.E.U8 R194, desc[UR22][R46.64] ;  /* 0x000000162ec29981 */ /* 0x0000a2000c1e1100 */
[----:B------:R-:W-:Y:S01]  /*27a0*/  @!P1 IMAD.MOV.U32 R49, RZ, RZ, R45 ;  /* 0x000000ffff319224 */ /* 0x000fe200078e002d */
[----:B------:R-:W-:-:S04]  /*27b0*/  UIMAD UR12, UR6, 0x12, URZ ;  /* 0x00000012060c78a4 */ /* 0x000fc8000f8e02ff */
[----:B------:R1:W2:Y:S01]  /*27c0*/  @!P1 LDG.E.U8 R193, desc[UR22][R48.64] ;  /* 0x0000001630c19981 */ /* 0x0002a2000c1e1100 */
[----:B0-----:R-:W-:-:S04]  /*27d0*/  IADD3 R46, P5, PT, R6, UR5, RZ ;  /* 0x00000005062e7c10 */ /* 0x001fc8000ffbe0ff */
[----:B------:R-:W-:Y:S02]  /*27e0*/  IADD3.X R47, PT, PT, R7, UR13, RZ, P5, !PT ;  /* 0x0000000d072f7c10 */ /* 0x000fe4000affe4ff */
[----:B-1----:R-:W-:Y:S01]  /*27f0*/  IADD3 R48, P5, PT, R8, UR5, RZ ;  /* 0x0000000508307c10 */ /* 0x002fe2000ffbe0ff */
[----:B------:R-:W-:Y:S01]  /*2800*/  USHF.R.S32.HI UR16, URZ, 0x1f, UR12 ;  /* 0x0000001fff107899 */ /* 0x000fe2000801140c */
[----:B------:R-:W-:Y:S02]  /*2810*/  PRMT R197, RZ, 0x7610, R197 ;  /* 0x00007610ffc57816 */ /* 0x000fe400000000c5 */
[----:B------:R-:W-:Y:S02]  /*2820*/  IADD3.X R49, PT, PT, R9, UR13, RZ, P5, !PT ;  /* 0x0000000d09317c10 */ /* 0x000fe4000affe4ff */
[----:B------:R-:W-:Y:S02]  /*2830*/  PRMT R196, RZ, 0x7610, R196 ;  /* 0x00007610ffc47816 */ /* 0x000fe400000000c4 */
[----:B------:R-:W-:Y:S01]  /*2840*/  IADD3 R51, P5, PT, R2, UR12, RZ ;  /* 0x0000000c02337c10 */ /* 0x000fe2000ffbe0ff */
[----:B------:R-:W2:Y:S01]  /*2850*/  @!P1 LDG.E.U8 R197, desc[UR22][R46.64] ;  /* 0x000000162ec59981 */ /* 0x000ea2000c1e1100 */
[----:B------:R-:W-:-:S02]  /*2860*/  SHF.R.U32.HI R50, RZ, 0x5, R114 ;  /* 0x00000005ff327819 */ /* 0x000fc40000011672 */
[----:B------:R-:W-:Y:S01]  /*2870*/  IADD3.X R54, PT, PT, R3, UR16, RZ, P5, !PT ;  /* 0x0000001003367c10 */ /* 0x000fe2000affe4ff */
[----:B------:R-:W2:Y:S01]  /*2880*/  @!P1 LDG.E.U8 R196, desc[UR22][R48.64] ;  /* 0x0000001630c49981 */ /* 0x000ea2000c1e1100 */
[----:B------:R-:W-:Y:S02]  /*2890*/  IADD3 R53, P5, PT, R4, UR12, RZ ;  /* 0x0000000c04357c10 */ /* 0x000fe4000ffbe0ff */
[----:B------:R-:W-:Y:S01]  /*28a0*/  LOP3.LUT P1, RZ, R50, 0x1, RZ, 0xc0, !PT ;  /* 0x0000000132ff7812 */ /* 0x000fe2000782c0ff */
[----:B------:R0:W-:Y:S01]  /*28b0*/  STL [R1+0x2c], R51 ;  /* 0x00002c3301007387 */ /* 0x0001e20000100800 */
[----:B------:R-:W-:Y:S01]  /*28c0*/  PRMT R180, RZ, 0x7610, R180 ;  /* 0x00007610ffb47816 */ /* 0x000fe200000000b4 */
[----:B------:R-:W-:Y:S01]  /*28d0*/  @P6 IMAD.MOV.U32 R50, RZ, RZ, R51 ;  /* 0x000000ffff326224 */ /* 0x000fe200078e0033 */
[----:B------:R-:W-:Y:S02]  /*28e0*/  IADD3.X R55, PT, PT, R5, UR16, RZ, P5, !PT ;  /* 0x0000001005377c10 */ /* 0x000fe4000affe4ff */
[----:B------:R-:W-:Y:S01]  /*28f0*/  IADD3 R52, P5, PT, R6, UR12, RZ ;  /* 0x0000000c06347c10 */ /* 0x000fe2000ffbe0ff */
[----:B0-----:R-:W-:Y:S01]  /*2900*/  @P6 IMAD.MOV.U32 R51, RZ, RZ, R54 ;  /* 0x000000ffff336224 */ /* 0x001fe200078e0036 */
[----:B------:R-:W-:Y:S01]  /*2910*/  PRMT R199, RZ, 0x7610, R199 ;  /* 0x00007610ffc77816 */ /* 0x000fe200000000c7 */
[----:B------:R0:W-:Y:S04]  /*2920*/  STL [R1+0x28], R54 ;  /* 0x0000283601007387 */ /* 0x0001e80000100800 */
[----:B------:R1:W2:Y:S01]  /*2930*/  @P6 LDG.E.U8 R180, desc[UR22][R50.64] ;  /* 0x0000001632b46981 */ /* 0x0002a2000c1e1100 */
[----:B------:R-:W-:-:S03]  /*2940*/  PRMT R192, RZ, 0x7610, R192 ;  /* 0x00007610ffc07816 */ /* 0x000fc600000000c0 */
[----:B------:R3:W-:Y:S01]  /*2950*/  STL [R1+0x34], R53 ;  /* 0x0000343501007387 */ /* 0x0007e20000100800 */
[----:B0-----:R-:W-:Y:S01]  /*2960*/  IADD3.X R54, PT, PT, R7, UR16, RZ, P5, !PT ;  /* 0x0000001007367c10 */ /* 0x001fe2000affe4ff */
[----:B-1----:R-:W-:Y:S02]  /*2970*/  @P6 IMAD.MOV.U32 R50, RZ, RZ, R53 ;  /* 0x000000ffff326224 */ /* 0x002fe400078e0035 */
[----:B------:R-:W-:Y:S01]  /*2980*/  @P6 IMAD.MOV.U32 R51, RZ, RZ, R55 ;  /* 0x000000ffff336224 */ /* 0x000fe200078e0037 */
[----:B------:R-:W-:Y:S01]  /*2990*/  STL [R1+0x30], R55 ;  /* 0x0000303701007387 */ /* 0x000fe20000100800 */
[----:B---3--:R-:W-:Y:S01]  /*29a0*/  IADD3 R53, P5, PT, R8, UR12, RZ ;  /* 0x0000000c08357c10 */ /* 0x008fe2000ffbe0ff */
[----:B------:R-:W-:Y:S02]  /*29b0*/  UIMAD UR5, UR6, 0x1a, URZ ;  /* 0x0000001a060578a4 */ /* 0x000fe4000f8e02ff */
[----:B------:R-:W-:Y:S04]  /*29c0*/  STL [R1+0x3c], R52 ;  /* 0x00003c3401007387 */ /* 0x000fe80000100800 */
[----:B------:R0:W3:Y:S04]  /*29d0*/  @P6 LDG.E.U8 R199, desc[UR22][R50.64] ;  /* 0x0000001632c76981 */ /* 0x0000e8000c1e1100 */
[----:B------:R1:W-:Y:S01]  /*29e0*/  STL [R1+0x38], R54 ;  /* 0x0000383601007387 */ /* 0x0003e20000100800 */
[----:B------:R-:W-:Y:S01]  /*29f0*/  USHF.R.S32.HI UR12, URZ, 0x1f, UR5 ;  /* 0x0000001fff0c7899 */ /* 0x000fe20008011405 */
[----:B0-----:R-:W-:-:S02]  /*2a00*/  @P6 IMAD.MOV.U32 R50, RZ, RZ, R52 ;  /* 0x000000ffff326224 */ /* 0x001fc400078e0034 */
[----:B------:R-:W-:Y:S01]  /*2a10*/  @P6 IMAD.MOV.U32 R51, RZ, RZ, R54 ;  /* 0x000000ffff336224 */ /* 0x000fe200078e0036 */
[----:B-1----:R-:W-:Y:S02]  /*2a20*/  IADD3.X R54, PT, PT, R9, UR16, RZ, P5, !PT ;  /* 0x0000001009367c10 */ /* 0x002fe4000affe4ff */
[----:B------:R-:W-:Y:S02]  /*2a30*/  PRMT R174, RZ, 0x7610, R174 ;  /* 0x00007610ffae7816 */ /* 0x000fe400000000ae */
[----:B------:R0:W2:Y:S01]  /*2a40*/  @P6 LDG.E.U8 R192, desc[UR22][R50.64] ;  /* 0x0000001632c06981 */ /* 0x0000a2000c1e1100 */
[----:B------:R-:W-:-:S03]  /*2a50*/  IADD3 R56, P5, PT, R2, UR5, RZ ;  /* 0x0000000502387c10 */ /* 0x000fc6000ffbe0ff */
[----:B------:R1:W-:Y:S01]  /*2a60*/  STL [R1+0x44], R53 ;  /* 0x0000443501007387 */ /* 0x0003e20000100800 */
[----:B------:R-:W-:Y:S01]  /*2a70*/  IADD3.X R57, PT, PT, R3, UR12, RZ, P5, !PT ;  /* 0x0000000c03397c10 */ /* 0x000fe2000affe4ff */
[----:B0-----:R-:W-:Y:S02]  /*2a80*/  @P6 IMAD.MOV.U32 R50, RZ, RZ, R53 ;  /* 0x000000ffff326224 */ /* 0x001fe400078e0035 */
[----:B------:R-:W-:Y:S01]  /*2a90*/  @P6 IMAD.MOV.U32 R51, RZ, RZ, R54 ;  /* 0x000000ffff336224 */ /* 0x000fe200078e0036 */
[----:B------:R-:W-:-:S04]  /*2aa0*/  PRMT R186, RZ, 0x7610, R186 ;  /* 0x00007610ffba7816 */ /* 0x000fc800000000ba */
[----:B------:R0:W2:Y:S01]  /*2ab0*/  @P6 LDG.E.U8 R174, desc[UR22][R50.64] ;  /* 0x0000001632ae6981 */ /* 0x0000a2000c1e1100 */
[----:B-1----:R-:W-:-:S03]  /*2ac0*/  IADD3 R53, P6, PT, R4, UR5, RZ ;  /* 0x0000000504357c10 */ /* 0x002fc6000ffde0ff */
[----:B------:R1:W-:Y:S01]  /*2ad0*/  STL [R1+0x40], R54 ;  /* 0x0000403601007387 */ /* 0x0003e20000100800 */
[----:B------:R-:W-:Y:S01]  /*2ae0*/  IADD3.X R55, PT, PT, R5, UR12, RZ, P6, !PT ;  /* 0x0000000c05377c10 */ /* 0x000fe2000b7fe4ff */
[----:B0-----:R-:W-:Y:S02]  /*2af0*/  @P1 IMAD.MOV.U32 R50, RZ, RZ, R56 ;  /* 0x000000ffff321224 */ /* 0x001fe400078e0038 */
[----:B------:R-:W-:Y:S01]  /*2b00*/  @P1 IMAD.MOV.U32 R51, RZ, RZ, R57 ;  /* 0x000000ffff331224 */ /* 0x000fe200078e0039 */
[----:B------:R-:W-:Y:S01]  /*2b10*/  STL [R1+0x12c], R56 ;  /* 0x00012c3801007387 */ /* 0x000fe20000100800 */
[----:B-1----:R-:W-:Y:S01]  /*2b20*/  IADD3 R54, P6, PT, R6, UR5, RZ ;  /* 0x0000000506367c10 */ /* 0x002fe2000ffde0ff */
[----:B------:R-:W-:Y:S01]  /*2b30*/  VIADD R52, R212, 0xfffffffb ;  /* 0xfffffffbd4347836 */ /* 0x000fe20000000000 */
[----:B------:R-:W-:Y:S01]  /*2b40*/  PRMT R185, RZ, 0x7610, R185 ;  /* 0x00007610ffb97816 */ /* 0x000fe200000000b9 */
[----:B------:R-:W-:Y:S04]  /*2b50*/  STL [R1+0x134], R53 ;  /* 0x0001343501007387 */ /* 0x000fe80000100800 */
[----:B------:R-:W-:Y:S04]  /*2b60*/  STL [R1+0x128], R57 ;  /* 0x0001283901007387 */ /* 0x000fe80000100800 */
[----:B------:R0:W2:Y:S04]  /*2b70*/  @P1 LDG.E.U8 R186, desc[UR22][R50.64] ;  /* 0x0000001632ba1981 */ /* 0x0000a8000c1e1100 */
[----:B------:R1:W-:Y:S01]  /*2b80*/  STL [R1+0x130], R55 ;  /* 0x0001303701007387 */ /* 0x0003e20000100800 */
[----:B------:R-:W-:Y:S01]  /*2b90*/  ISETP.GE.U32.AND P5, PT, R52, 0x7fffffdc, PT ;  /* 0x7fffffdc3400780c */ /* 0x000fe20003fa6070 */
[----:B0-----:R-:W-:-:S02]  /*2ba0*/  @P1 IMAD.MOV.U32 R50, RZ, RZ, R53 ;  /* 0x000000ffff321224 */ /* 0x001fc400078e0035 */
[----:B------:R-:W-:Y:S01]  /*2bb0*/  @P1 IMAD.MOV.U32 R51, RZ, RZ, R55 ;  /* 0x000000ffff331224 */ /* 0x000fe200078e0037 */
[----:B-1----:R-:W-:Y:S02]  /*2bc0*/  IADD3.X R55, PT, PT, R7, UR12, RZ, P6, !PT ;  /* 0x0000000c07377c10 */ /* 0x002fe4000b7fe4ff */
[----:B------:R-:W-:Y:S02]  /*2bd0*/  IADD3 R52, P6, PT, R8, UR5, RZ ;  /* 0x0000000508347c10 */ /* 0x000fe4000ffde0ff */
[----:B------:R0:W2:Y:S01]  /*2be0*/  @P1 LDG.E.U8 R185, desc[UR22][R50.64] ;  /* 0x0000001632b91981 */ /* 0x0000a2000c1e1100 */
[----:B------:R-:W-:Y:S01]  /*2bf0*/  PRMT R173, RZ, 0x7610, R173 ;  /* 0x00007610ffad7816 */ /* 0x000fe200000000ad */
[----:B------:R-:W-:Y:S01]  /*2c00*/  UIMAD UR5, UR6, 0x3, URZ ;  /* 0x00000003060578a4 */ /* 0x000fe2000f8e02ff */
[----:B------:R-:W-:Y:S02]  /*2c10*/  PRMT R195, RZ, 0x7610, R195 ;  /* 0x00007610ffc37816 */ /* 0x000fe400000000c3 */
[----:B------:R-:W-:Y:S01]  /*2c20*/  IADD3.X R53, PT, PT, R9, UR12, RZ, P6, !PT ;  /* 0x0000000c09357c10 */ /* 0x000fe2000b7fe4ff */
[----:B------:R-:W-:Y:S01]  /*2c30*/  USHF.R.S32.HI UR13, URZ, 0x1f, UR5 ;  /* 0x0000001fff0d7899 */ /* 0x000fe20008011405 */
[----:B0-----:R-:W-:Y:S01]  /*2c40*/  @P1 IMAD.MOV.U32 R50, RZ, RZ, R54 ;  /* 0x000000ffff321224 */ /* 0x001fe200078e0036 */
[----:B------:R0:W-:Y:S01]  /*2c50*/  STL [R1+0x13c], R54 ;  /* 0x00013c3601007387 */ /* 0x0001e20000100800 */
[----:B------:R-:W-:-:S03]  /*2c60*/  @P1 IMAD.MOV.U32 R51, RZ, RZ, R55 ;  /* 0x000000ffff331224 */ /* 0x000fc600078e0037 */
[----:B------:R-:W2:Y:S04]  /*2c70*/  @P1 LDG.E.U8 R195, desc[UR22][R52.64] ;  /* 0x0000001634c31981 */ /* 0x000ea8000c1e1100 */
[----:B------:R1:W2:Y:S01]  /*2c80*/  @P1 LDG.E.U8 R173, desc[UR22][R50.64] ;  /* 0x0000001632ad1981 */ /* 0x0002a2000c1e1100 */
[----:B0-----:R-:W-:-:S03]  /*2c90*/  VIADD R54, R212, 0xfffffff3 ;  /* 0xfffffff3d4367836 */ /* 0x001fc60000000000 */
[----:B------:R-:W-:Y:S01]  /*2ca0*/  STL [R1+0x138], R55 ;  /* 0x0001383701007387 */ /* 0x000fe20000100800 */
[----:B-1----:R-:W-:-:S03]  /*2cb0*/  IADD3 R50, P6, PT, R2, UR5, RZ ;  /* 0x0000000502327c10 */ /* 0x002fc6000ffde0ff */
[----:B------:R0:W-:Y:S01]  /*2cc0*/  STL [R1+0x144], R52 ;  /* 0x0001443401007387 */ /* 0x0001e20000100800 */
[----:B------:R-:W-:Y:S02]  /*2cd0*/  IADD3 R51, P1, PT, R4, UR5, RZ ;  /* 0x0000000504337c10 */ /* 0x000fe4000ff3e0ff */
[----:B------:R-:W-:Y:S01]  /*2ce0*/  PRMT R184, RZ, 0x7610, R184 ;  /* 0x00007610ffb87816 */ /* 0x000fe200000000b8 */
[----:B------:R1:W-:Y:S01]  /*2cf0*/  STL [R1+0x140], R53 ;  /* 0x0001403501007387 */ /* 0x0003e20000100800 */
[----:B0-----:R-:W-:Y:S02]  /*2d00*/  IADD3.X R52, PT, PT, R3, UR13, RZ, P6, !PT ;  /* 0x0000000d03347c10 */ /* 0x001fe4000b7fe4ff */
[----:B------:R-:W-:Y:S01]  /*2d10*/  ISETP.GE.U32.AND P6, PT, R54, 0x7fffffd4, PT ;  /* 0x7fffffd43600780c */ /* 0x000fe20003fc6070 */
[----:B------:R-:W-:Y:S01]  /*2d20*/  @!P3 IMAD.MOV.U32 R54, RZ, RZ, R50 ;  /* 0x000000ffff36b224 */ /* 0x000fe200078e0032 */
[----:B-1----:R-:W-:Y:S01]  /*2d30*/  IADD3.X R53, PT, PT, R5, UR13, RZ, P1, !PT ;  /* 0x0000000d05357c10 */ /* 0x002fe20008ffe4ff */
[----:B------:R-:W-:Y:S01]  /*2d40*/  @!P3 IMAD.MOV.U32 R55, RZ, RZ, R52 ;  /* 0x000000ffff37b224 */ /* 0x000fe200078e0034 */
[----:B------:R-:W-:Y:S01]  /*2d50*/  PRMT R183, RZ, 0x7610, R183 ;  /* 0x00007610ffb77816 */ /* 0x000fe200000000b7 */
[----:B------:R-:W-:-:S02]  /*2d60*/  @!P3 IMAD.MOV.U32 R56, RZ, RZ, R51 ;  /* 0x000000ffff38b224 */ /* 0x000fc400078e0033 */
[----:B------:R-:W-:Y:S01]  /*2d70*/  @!P3 IMAD.MOV.U32 R57, RZ, RZ, R53 ;  /* 0x000000ffff39b224 */ /* 0x000fe200078e0035 */
[----:B------:R0:W2:Y:S01]  /*2d80*/  @!P3 LDG.E.U8 R184, desc[UR22][R54.64] ;  /* 0x0000001636b8b981 */ /* 0x0000a2000c1e1100 */
[----:B------:R-:W-:-:S03]  /*2d90*/  UIMAD UR12, UR6, 0xb, URZ ;  /* 0x0000000b060c78a4 */ /* 0x000fc6000f8e02ff */
[----:B------:R1:W2:Y:S01]  /*2da0*/  @!P3 LDG.E.U8 R183, desc[UR22][R56.64] ;  /* 0x0000001638b7b981 */ /* 0x0002a2000c1e1100 */
[----:B0-----:R-:W-:-:S04]  /*2db0*/  IADD3 R54, P1, PT, R6, UR5, RZ ;  /* 0x0000000506367c10 */ /* 0x001fc8000ff3e0ff */
[----:B------:R-:W-:Y:S02]  /*2dc0*/  IADD3.X R55, PT, PT, R7, UR13, RZ, P1, !PT ;  /* 0x0000000d07377c10 */ /* 0x000fe40008ffe4ff */
[----:B-1----:R-:W-:Y:S02]  /*2dd0*/  IADD3 R56, P1, PT, R8, UR5, RZ ;  /* 0x0000000508387c10 */ /* 0x002fe4000ff3e0ff */
[----:B------:R-:W-:Y:S02]  /*2de0*/  PRMT R167, RZ, 0x7610, R167 ;  /* 0x00007610ffa77816 */ /* 0x000fe400000000a7 */
[----:B------:R-:W-:Y:S02]  /*2df0*/  PRMT R189, RZ, 0x7610, R189 ;  /* 0x00007610ffbd7816 */ /* 0x000fe400000000bd */
[----:B------:R-:W-:Y:S01]  /*2e00*/  IADD3.X R57, PT, PT, R9, UR13, RZ, P1, !PT ;  /* 0x0000000d09397c10 */ /* 0x000fe20008ffe4ff */
[----:B------:R-:W-:Y:S02]  /*2e10*/  USHF.R.S32.HI UR16, URZ, 0x1f, UR12 ;  /* 0x0000001fff107899 */ /* 0x000fe4000801140c */
[----:B------:R-:W-:Y:S01]  /*2e20*/  IADD3 R58, P1, PT, R2, UR12, RZ ;  /* 0x0000000c023a7c10 */ /* 0x000fe2000ff3e0ff */
[----:B------:R-:W2:Y:S01]  /*2e30*/  @!P3 LDG.E.U8 R167, desc[UR22][R54.64] ;  /* 0x0000001636a7b981 */ /* 0x000ea2000c1e1100 */
[----:B------:R-:W-:-:S03]  /*2e40*/  SHF.R.U32.HI R61, RZ, 0xc, R114 ;  /* 0x0000000cff3d7819 */ /* 0x000fc60000011672 */
[----:B------:R-:W2:Y:S01]  /*2e50*/  @!P3 LDG.E.U8 R189, desc[UR22][R56.64] ;  /* 0x0000001638bdb981 */ /* 0x000ea2000c1e1100 */
[----:B------:R-:W-:Y:S02]  /*2e60*/  IADD3 R60, P3, PT, R4, UR12, RZ ;  /* 0x0000000c043c7c10 */ /* 0x000fe4000ff7e0ff */
[----:B------:R-:W-:Y:S02]  /*2e70*/  IADD3.X R59, PT, PT, R3, UR16, RZ, P1, !PT ;  /* 0x00000010033b7c10 */ /* 0x000fe40008ffe4ff */
[----:B------:R-:W-:Y:S02]  /*2e80*/  LOP3.LUT P1, RZ, R61, 0x1, RZ, 0xc0, !PT ;  /* 0x000000013dff7812 */ /* 0x000fe4000782c0ff */
[----:B------:R-:W-:Y:S02]  /*2e90*/  IADD3.X R61, PT, PT, R5, UR16, RZ, P3, !PT ;  /* 0x00000010053d7c10 */ /* 0x000fe40009ffe4ff */
[----:B------:R-:W-:Y:S01]  /*2ea0*/  IADD3 R62, P3, PT, R6, UR12, RZ ;  /* 0x0000000c063e7c10 */ /* 0x000fe2000ff7e0ff */
[----:B------:R-:W-:-:S03]  /*2eb0*/  UIMAD UR5, UR6, 0x13, URZ ;  /* 0x00000013060578a4 */ /* 0x000fc6000f8e02ff */
[----:B------:R-:W-:Y:S02]  /*2ec0*/  IADD3.X R63, PT, PT, R7, UR16, RZ, P3, !PT ;  /* 0x00000010073f7c10 */ /* 0x000fe40009ffe4ff */
[----:B------:R-:W-:Y:S01]  /*2ed0*/  IADD3 R64, P3, PT, R8, UR12, RZ ;  /* 0x0000000c08407c10 */ /* 0x000fe2000ff7e0ff */
[----:B------:R-:W-:Y:S01]  /*2ee0*/  USHF.R.S32.HI UR13, URZ, 0x1f, UR5 ;  /* 0x0000001fff0d7899 */ /* 0x000fe20008011405 */
[----:B------:R-:W-:Y:S02]  /*2ef0*/  PRMT R170, RZ, 0x7610, R170 ;  /* 0x00007610ffaa7816 */ /* 0x000fe400000000aa */
[----:B------:R-:W-:Y:S02]  /*2f00*/  PRMT R169, RZ, 0x7610, R169 ;  /* 0x00007610ffa97816 */ /* 0x000fe400000000a9 */
[----:B------:R-:W-:Y:S02]  /*2f10*/  PRMT R182, RZ, 0x7610, R182 ;  /* 0x00007610ffb67816 */ /* 0x000fe400000000b6 */
[----:B------:R-:W-:Y:S01]  /*2f20*/  IADD3.X R65, PT, PT, R9, UR16, RZ, P3, !PT ;  /* 0x0000001009417c10 */ /* 0x000fe20009ffe4ff */
[----:B------:R-:W2:Y:S01]  /*2f30*/  @!P2 LDG.E.U8 R170, desc[UR22][R58.64] ;  /* 0x000000163aaaa981 */ /* 0x000ea2000c1e1100 */
[----:B------:R-:W-:-:S02]  /*2f40*/  PRMT R163, RZ, 0x7610, R163 ;  /* 0x00007610ffa37816 */ /* 0x000fc400000000a3 */
[----:B------:R-:W-:Y:S01]  /*2f50*/  IADD3 R67, P3, PT, R2, UR5, RZ ;  /* 0x0000000502437c10 */ /* 0x000fe2000ff7e0ff */
[----:B------:R-:W2:Y:S01]  /*2f60*/  @!P2 LDG.E.U8 R169, desc[UR22][R60.64] ;  /* 0x000000163ca9a981 */ /* 0x000ea2000c1e1100 */
[----:B------:R-:W-:Y:S02]  /*2f70*/  SHF.R.U32.HI R66, RZ, 0x4, R114 ;  /* 0x00000004ff427819 */ /* 0x000fe40000011672 */
[----:B------:R-:W-:Y:S01]  /*2f80*/  IADD3.X R71, PT, PT, R3, UR13, RZ, P3, !PT ;  /* 0x0000000d03477c10 */ /* 0x000fe20009ffe4ff */
[----:B------:R-:W2:Y:S01]  /*2f90*/  @!P2 LDG.E.U8 R182, desc[UR22][R62.64] ;  /* 0x000000163eb6a981 */ /* 0x000ea2000c1e1100 */
[----:B------:R-:W-:-:S03]  /*2fa0*/  LOP3.LUT P3, RZ, R66, 0x1, RZ, 0xc0, !PT ;  /* 0x0000000142ff7812 */ /* 0x000fc6000786c0ff */
[----:B------:R-:W2:Y:S01]  /*2fb0*/  @!P2 LDG.E.U8 R163, desc[UR22][R64.64] ;  /* 0x0000001640a3a981 */ /* 0x000ea2000c1e1100 */
[----:B------:R-:W-:Y:S01]  /*2fc0*/  IADD3 R68, P2, PT, R4, UR5, RZ ;  /* 0x0000000504447c10 */ /* 0x000fe2000ff5e0ff */
[----:B------:R-:W-:Y:S01]  /*2fd0*/  @P1 IMAD.MOV.U32 R66, RZ, RZ, R67 ;  /* 0x000000ffff421224 */ /* 0x000fe200078e0043 */
[----:B------:R-:W-:Y:S01]  /*2fe0*/  PRMT R148, RZ, 0x7610, R148 ;  /* 0x00007610ff947816 */ /* 0x000fe20000000094 */
[----:B------:R0:W-:Y:S01]  /*2ff0*/  STL [R1+0x4c], R67 ;  /* 0x00004c4301007387 */ /* 0x0001e20000100800 */
[----:B------:R-:W-:Y:S02]  /*3000*/  IADD3.X R69, PT, PT, R5, UR13, RZ, P2, !PT ;  /* 0x0000000d05457c10 */ /* 0x000fe400097fe4ff */
[----:B------:R-:W-:Y:S01]  /*3010*/  IADD3 R70, P2, PT, R6, UR5, RZ ;  /* 0x0000000506467c10 */ /* 0x000fe2000ff5e0ff */
[----:B------:R-:W-:Y:S01]  /*3020*/  STL [R1+0x54], R68 ;  /* 0x0000544401007387 */ /* 0x000fe20000100800 */
[----:B------:R-:W-:Y:S01]  /*3030*/  PRMT R187, RZ, 0x7610, R187 ;  /* 0x00007610ffbb7816 */ /* 0x000fe200000000bb */
[----:B0-----:R-:W-:-:S02]  /*3040*/  @P1 IMAD.MOV.U32 R67, RZ, RZ, R71 ;  /* 0x000000ffff431224 */ /* 0x001fc400078e0047 */
[----:B------:R0:W-:Y:S04]  /*3050*/  STL [R1+0x48], R71 ;  /* 0x0000484701007387 */ /* 0x0001e80000100800 */
[----:B------:R1:W2:Y:S01]  /*3060*/  @P1 LDG.E.U8 R148, desc[UR22][R66.64] ;  /* 0x0000001642941981 */ /* 0x0002a2000c1e1100 */
[----:B------:R-:W-:Y:S02]  /*3070*/  PRMT R168, RZ, 0x7610, R168 ;  /* 0x00007610ffa87816 */ /* 0x000fe400000000a8 */
[----:B0-----:R-:W-:Y:S01]  /*3080*/  IADD3.X R71, PT, PT, R7, UR13, RZ, P2, !PT ;  /* 0x0000000d07477c10 */ /* 0x001fe200097fe4ff */
[----:B-1----:R-:W-:Y:S02]  /*3090*/  @P1 IMAD.MOV.U32 R66, RZ, RZ, R68 ;  /* 0x000000ffff421224 */ /* 0x002fe400078e0044 */
[----:B------:R-:W-:Y:S01]  /*30a0*/  @P1 IMAD.MOV.U32 R67, RZ, RZ, R69 ;  /* 0x000000ffff431224 */ /* 0x000fe200078e0045 */
[----:B------:R-:W-:Y:S01]  /*30b0*/  IADD3 R68, P2, PT, R8, UR5, RZ ;  /* 0x0000000508447c10 */ /* 0x000fe2000ff5e0ff */
[----:B------:R0:W-:Y:S01]  /*30c0*/  STL [R1+0x50], R69 ;  /* 0x0000504501007387 */ /* 0x0001e20000100800 */
[----:B------:R-:W-:-:S03]  /*30d0*/  UIMAD UR12, UR6, 0x1b, URZ ;  /* 0x0000001b060c78a4 */ /* 0x000fc6000f8e02ff */
[----:B------:R1:W2:Y:S01]  /*30e0*/  @P1 LDG.E.U8 R187, desc[UR22][R66.64] ;  /* 0x0000001642bb1981 */ /* 0x0002a2000c1e1100 */
[----:B------:R-:W-:Y:S02]  /*30f0*/  PRMT R191, RZ, 0x7610, R191 ;  /* 0x00007610ffbf7816 */ /* 0x000fe400000000bf */
[----:B0-----:R-:W-:Y:S01]  /*3100*/  IADD3.X R69, PT, PT, R9, UR13, RZ, P2, !PT ;  /* 0x0000000d09457c10 */ /* 0x001fe200097fe4ff */
[----:B-1----:R-:W-:Y:S02]  /*3110*/  @P1 IMAD.MOV.U32 R66, RZ, RZ, R70 ;  /* 0x000000ffff421224 */ /* 0x002fe400078e0046 */
[----:B------:R-:W-:Y:S01]  /*3120*/  @P1 IMAD.MOV.U32 R67, RZ, RZ, R71 ;  /* 0x000000ffff431224 */ /* 0x000fe200078e0047 */
[----:B------:R-:W-:Y:S01]  /*3130*/  USHF.R.S32.HI UR13, URZ, 0x1f, UR12 ;  /* 0x0000001fff0d7899 */ /* 0x000fe2000801140c */
[----:B------:R0:W-:Y:S04]  /*3140*/  STL [R1+0x5c], R70 ;  /* 0x00005c4601007387 */ /* 0x0001e80000100800 */
[----:B------:R1:W2:Y:S01]  /*3150*/  @P1 LDG.E.U8 R168, desc[UR22][R66.64] ;  /* 0x0000001642a81981 */ /* 0x0002a2000c1e1100 */
[----:B0-----:R-:W-:-:S03]  /*3160*/  IADD3 R70, P2, PT, R2, UR12, RZ ;  /* 0x0000000c02467c10 */ /* 0x001fc6000ff5e0ff */
[----:B------:R-:W-:Y:S01]  /*3170*/  STL [R1+0x58], R71 ;  /* 0x0000584701007387 */ /* 0x000fe20000100800 */
[----:B-1----:R-:W-:Y:S02]  /*3180*/  @P1 IMAD.MOV.U32 R66, RZ, RZ, R68 ;  /* 0x000000ffff421224 */ /* 0x002fe400078e0044 */
[----:B------:R-:W-:Y:S01]  /*3190*/  @P1 IMAD.MOV.U32 R67, RZ, RZ, R69 ;  /* 0x000000ffff431224 */ /* 0x000fe200078e0045 */
[----:B------:R-:W-:Y:S01]  /*31a0*/  STL [R1+0x64], R68 ;  /* 0x0000644401007387 */ /* 0x000fe20000100800 */
[----:B------:R-:W-:-:S03]  /*31b0*/  IADD3.X R72, PT, PT, R3, UR13, RZ, P2, !PT ;  /* 0x0000000d03487c10 */ /* 0x000fc600097fe4ff */
[----:B------:R0:W-:Y:S01]  /*31c0*/  STL [R1+0x60], R69 ;  /* 0x0000604501007387 */ /* 0x0001e20000100800 */
[----:B------:R-:W-:-:S03]  /*31d0*/  PRMT R172, RZ, 0x7610, R172 ;  /* 0x00007610ffac7816 */ /* 0x000fc600000000ac */
[----:B------:R1:W2:Y:S01]  /*31e0*/  @P1 LDG.E.U8 R191, desc[UR22][R66.64] ;  /* 0x0000001642bf1981 */ /* 0x0002a2000c1e1100 */
[----:B0-----:R-:W-:-:S03]  /*31f0*/  IADD3 R69, P1, PT, R4, UR12, RZ ;  /* 0x0000000c04457c10 */ /* 0x001fc6000ff3e0ff */
[----:B------:R0:W-:Y:S01]  /*3200*/  STL [R1+0x14c], R70 ;  /* 0x00014c4601007387 */ /* 0x0001e20000100800 */
[----:B-1----:R-:W-:Y:S01]  /*3210*/  @P3 IMAD.MOV.U32 R66, RZ, RZ, R70 ;  /* 0x000000ffff423224 */ /* 0x002fe200078e0046 */
[----:B------:R-:W-:Y:S01]  /*3220*/  IADD3.X R71, PT, PT, R5, UR13, RZ, P1, !PT ;  /* 0x0000000d05477c10 */ /* 0x000fe20008ffe4ff */
[----:B------:R-:W-:Y:S01]  /*3230*/  @P3 IMAD.MOV.U32 R67, RZ, RZ, R72 ;  /* 0x000000ffff433224 */ /* 0x000fe200078e0048 */
[----:B------:R-:W-:Y:S01]  /*3240*/  STL [R1+0x154], R69 ;  /* 0x0001544501007387 */ /* 0x000fe20000100800 */
[----:B------:R-:W-:Y:S01]  /*3250*/  VIADD R68, R212, 0xfffffffa ;  /* 0xfffffffad4447836 */ /* 0x000fe20000000000 */
[----:B------:R-:W-:Y:S02]  /*3260*/  PRMT R171, RZ, 0x7610, R171 ;  /* 0x00007610ffab7816 */ /* 0x000fe400000000ab */
[----:B0-----:R-:W-:Y:S01]  /*3270*/  IADD3 R70, P1, PT, R6, UR12, RZ ;  /* 0x0000000c06467c10 */ /* 0x001fe2000ff3e0ff */
[----:B------:R-:W-:Y:S01]  /*3280*/  STL [R1+0x148], R72 ;  /* 0x0001484801007387 */ /* 0x000fe20000100800 */
[----:B------:R-:W-:-:S03]  /*3290*/  ISETP.GE.U32.AND P2, PT, R68, 0x7fffffdb, PT ;  /* 0x7fffffdb4400780c */ /* 0x000fc60003f46070 */
[----:B------:R0:W2:Y:S04]  /*32a0*/  @P3 LDG.E.U8 R172, desc[UR22][R66.64] ;  /* 0x0000001642ac3981 */ /* 0x0000a8000c1e1100 */
[----:B------:R1:W-:Y:S01]  /*32b0*/  STL [R1+0x150], R71 ;  /* 0x0001504701007387 */ /* 0x0003e20000100800 */
[----:B------:R-:W-:Y:S01]  /*32c0*/  PRMT R177, RZ, 0x7610, R177 ;  /* 0x00007610ffb17816 */ /* 0x000fe200000000b1 */
[----:B0-----:R-:W-:Y:S02]  /*32d0*/  @P3 IMAD.MOV.U32 R66, RZ, RZ, R69 ;  /* 0x000000ffff423224 */ /* 0x001fe400078e0045 */
[----:B------:R-:W-:Y:S01]  /*32e0*/  @P3 IMAD.MOV.U32 R67, RZ, RZ, R71 ;  /* 0x000000ffff433224 */ /* 0x000fe200078e0047 */
[----:B-1----:R-:W-:Y:S02]  /*32f0*/  IADD3.X R71, PT, PT, R7, UR13, RZ, P1, !PT ;  /* 0x0000000d07477c10 */ /* 0x002fe40008ffe4ff */
[----:B------:R-:W-:-:S02]  /*3300*/  IADD3 R68, P1, PT, R8, UR12, RZ ;  /* 0x0000000c08447c10 */ /* 0x000fc4000ff3e0ff */
[----:B------:R0:W2:Y:S01]  /*3310*/  @P3 LDG.E.U8 R171, desc[UR22][R66.64] ;  /* 0x0000001642ab3981 */ /* 0x0000a2000c1e1100 */
[----:B------:R-:W-:Y:S01]  /*3320*/  USHF.L.U32 UR5, UR6, 0x2, URZ ;  /* 0x0000000206057899 */ /* 0x000fe200080006ff */
[----:B------:R-:W-:Y:S02]  /*3330*/  PRMT R176, RZ, 0x7610, R176 ;  /* 0x00007610ffb07816 */ /* 0x000fe400000000b0 */
[----:B------:R-:W-:Y:S01]  /*3340*/  IADD3.X R69, PT, PT, R9, UR13, RZ, P1, !PT ;  /* 0x0000000d09457c10 */ /* 0x000fe20008ffe4ff */
[----:B------:R1:W-:Y:S01]  /*3350*/  STL [R1+0x15c], R70 ;  /* 0x00015c4601007387 */ /* 0x0003e20000100800 */
[----:B------:R-:W-:Y:S01]  /*3360*/  USHF.R.S32.HI UR12, URZ, 0x1f, UR5 ;  /* 0x0000001fff0c7899 */ /* 0x000fe20008011405 */
[----:B0-----:R-:W-:Y:S02]  /*3370*/  @P3 IMAD.MOV.U32 R66, RZ, RZ, R70 ;  /* 0x000000ffff423224 */ /* 0x001fe400078e0046 */
[----:B------:R-:W-:Y:S01]  /*3380*/  @P3 IMAD.MOV.U32 R67, RZ, RZ, R71 ;  /* 0x000000ffff433224 */ /* 0x000fe200078e0047 */
[----:B------:R-:W-:Y:S01]  /*3390*/  STL [R1+0x158], R71 ;  /* 0x0001584701007387 */ /* 0x000fe20000100800 */
[----:B-1----:R-:W-:-:S03]  /*33a0*/  VIADD R70, R212, 0xfffffff2 ;  /* 0xfffffff2d4467836 */ /* 0x002fc60000000000 */
[----:B------:R0:W2:Y:S04]  /*33b0*/  @P3 LDG.E.U8 R177, desc[UR22][R66.64] ;  /* 0x0000001642b13981 */ /* 0x0000a8000c1e1100 */
[----:B------:R1:W-:Y:S04]  /*33c0*/  STL [R1+0x164], R68 ;  /* 0x0001644401007387 */ /* 0x0003e80000100800 */
[----:B------:R1:W2:Y:S01]  /*33d0*/  @P3 LDG.E.U8 R176, desc[UR22][R68.64] ;  /* 0x0000001644b03981 */ /* 0x0002a2000c1e1100 */
[----:B0-----:R-:W-:-:S03]  /*33e0*/  IADD3 R66, P1, PT, R2, UR5, RZ ;  /* 0x0000000502427c10 */ /* 0x001fc6000ff3e0ff */
[----:B------:R0:W-:Y:S01]  /*33f0*/  STL [R1+0x160], R69 ;  /* 0x0001604501007387 */ /* 0x0001e20000100800 */
[----:B------:R-:W-:Y:S02]  /*3400*/  IADD3.X R67, PT, PT, R3, UR12, RZ, P1, !PT ;  /* 0x0000000c03437c10 */ /* 0x000fe40008ffe4ff */
[----:B-1----:R-:W-:Y:S02]  /*3410*/  IADD3 R68, P3, PT, R4, UR5, RZ ;  /* 0x0000000504447c10 */ /* 0x002fe4000ff7e0ff */
[----:B------:R-:W-:Y:S02]  /*3420*/  ISETP.GE.U32.AND P1, PT, R70, 0x7fffffd3, PT ;  /* 0x7fffffd34600780c */ /* 0x000fe40003f26070 */
[----:B0-----:R-:W-:Y:S02]  /*3430*/  IADD3.X R69, PT, PT, R5, UR12, RZ, P3, !PT ;  /* 0x0000000c05457c10 */ /* 0x001fe40009ffe4ff */
[----:B------:R-:W-:-:S04]  /*3440*/  IADD3 R70, P3, PT, R6, UR5, RZ ;  /* 0x0000000506467c10 */ /* 0x000fc8000ff7e0ff */
[----:B------:R-:W-:Y:S02]  /*3450*/  IADD3.X R71, PT, PT, R7, UR12, RZ, P3, !PT ;  /* 0x0000000c07477c10 */ /* 0x000fe40009ffe4ff */
[----:B------:R-:W-:Y:S01]  /*3460*/  IADD3 R72, P3, PT, R8, UR5, RZ ;  /* 0x0000000508487c10 */ /* 0x000fe2000ff7e0ff */
[----:B------:R-:W-:Y:S01]  /*3470*/  UIMAD UR5, UR6, 0xc, URZ ;  /* 0x0000000c060578a4 */ /* 0x000fe2000f8e02ff */
[----:B------:R-:W-:Y:S02]  /*3480*/  PRMT R166, RZ, 0x7610, R166 ;  /* 0x00007610ffa67816 */ /* 0x000fe400000000a6 */
[----:B------:R-:W-:Y:S01]  /*3490*/  IADD3.X R73, PT, PT, R9, UR12, RZ, P3, !PT ;  /* 0x0000000c09497c10 */ /* 0x000fe20009ffe4ff */
[----:B------:R-:W-:Y:S01]  /*34a0*/  USHF.R.S32.HI UR12, URZ, 0x1f, UR5 ;  /* 0x0000001fff0c7899 */ /* 0x000fe20008011405 */
[----:B------:R-:W-:Y:S02]  /*34b0*/  PRMT R165, RZ, 0x7610, R165 ;  /* 0x00007610ffa57816 */ /* 0x000fe400000000a5 */
[----:B------:R-:W-:Y:S01]  /*34c0*/  PRMT R181, RZ, 0x7610, R181 ;  /* 0x00007610ffb57816 */ /* 0x000fe200000000b5 */
[----:B------:R-:W2:Y:S01]  /*34d0*/  @!P5 LDG.E.U8 R166, desc[UR22][R66.64] ;  /* 0x0000001642a6d981 */ /* 0x000ea2000c1e1100 */
[----:B------:R-:W-:-:S02]  /*34e0*/  PRMT R160, RZ, 0x7610, R160 ;  /* 0x00007610ffa07816 */ /* 0x000fc400000000a0 */
[----:B------:R-:W-:Y:S01]  /*34f0*/  IADD3 R74, P3, PT, R2, UR5, RZ ;  /* 0x00000005024a7c10 */ /* 0x000fe2000ff7e0ff */
[----:B------:R-:W2:Y:S01]  /*3500*/  @!P5 LDG.E.U8 R165, desc[UR22][R68.64] ;  /* 0x0000001644a5d981 */ /* 0x000ea2000c1e1100 */
[----:B------:R-:W-:Y:S02]  /*3510*/  SHF.R.U32.HI R77, RZ, 0xb, R114 ;  /* 0x0000000bff4d7819 */ /* 0x000fe40000011672 */
[----:B------:R-:W-:Y:S01]  /*3520*/  IADD3.X R76, PT, PT, R3, UR12, RZ, P3, !PT ;  /* 0x0000000c034c7c10 */ /* 0x000fe20009ffe4ff */
[----:B------:R-:W2:Y:S01]  /*3530*/  @!P5 LDG.E.U8 R181, desc[UR22][R70.64] ;  /* 0x0000001646b5d981 */ /* 0x000ea2000c1e1100 */
[----:B------:R-:W-:-:S03]  /*3540*/  PRMT R147, RZ, 0x7610, R147 ;  /* 0x00007610ff937816 */ /* 0x000fc60000000093 */
[----:B------:R-:W2:Y:S01]  /*3550*/  @!P5 LDG.E.U8 R160, desc[UR22][R72.64] ;  /* 0x0000001648a0d981 */ /* 0x000ea2000c1e1100 */
[----:B------:R-:W-:Y:S01]  /*3560*/  IADD3 R75, P5, PT, R4, UR5, RZ ;  /* 0x00000005044b7c10 */ /* 0x000fe2000ffbe0ff */
[----:B------:R-:W-:Y:S01]  /*3570*/  @!P6 IMAD.MOV.U32 R80, RZ, RZ, R74 ;  /* 0x000000ffff50e224 */ /* 0x000fe200078e004a */
[----:B------:R-:W-:Y:S01]  /*3580*/  LOP3.LUT P3, RZ, R77, 0x1, RZ, 0xc0, !PT ;  /* 0x000000014dff7812 */ /* 0x000fe2000786c0ff */
[----:B------:R-:W-:Y:S01]  /*3590*/  @!P6 IMAD.MOV.U32 R81, RZ, RZ, R76 ;  /* 0x000000ffff51e224 */ /* 0x000fe200078e004c */
[----:B------:R-:W-:Y:S02]  /*35a0*/  IADD3.X R77, PT, PT, R5, UR12, RZ, P5, !PT ;  /* 0x0000000c054d7c10 */ /* 0x000fe4000affe4ff */
[----:B------:R-:W-:Y:S02]  /*35b0*/  PRMT R175, RZ, 0x7610, R175 ;  /* 0x00007610ffaf7816 */ /* 0x000fe400000000af */
[----:B------:R0:W2:Y:S01]  /*35c0*/  @!P6 LDG.E.U8 R147, desc[UR22][R80.64] ;  /* 0x000000165093e981 */ /* 0x0000a2000c1e1100 */
[----:B------:R-:W-:-:S04]  /*35d0*/  IADD3 R78, P5, PT, R6, UR5, RZ ;  /* 0x00000005064e7c10 */ /* 0x000fc8000ffbe0ff */
        /* <DEDUP_REMOVED lines=13> */
[----:B------:R-:W2:Y:S02]  /*36b0*/  @!P6 LDG.E.U8 R150, desc[UR22][R80.64] ;  /* 0x000000165096e981 */ /* 0x000ea4000c1e1100 */
[----:B------:R-:W-:Y:S02]  /*36c0*/  IADD3.X R91, PT, PT, R3, UR12, RZ, P5, !PT ;  /* 0x0000000c035b7c10 */ /* 0x000fe4000affe4ff */
[----:B------:R-:W-:Y:S02]  /*36d0*/  IADD3 R86, P5, PT, R6, UR5, RZ ;  /* 0x0000000506567c10 */ /* 0x000fe4000ffbe0ff */
[----:B------:R-:W-:-:S02]  /*36e0*/  IADD3 R89, P6, PT, R4, UR5, RZ ;  /* 0x0000000504597c10 */ /* 0x000fc4000ffde0ff */
[----:B------:R-:W-:Y:S01]  /*36f0*/  IADD3.X R87, PT, PT, R7, UR12, RZ, P5, !PT ;  /* 0x0000000c07577c10 */ /* 0x000fe2000affe4ff */
[----:B------:R0:W-:Y:S01]  /*3700*/  STL [R1+0x6c], R83 ;  /* 0x00006c5301007387 */ /* 0x0001e20000100800 */
[----:B------:R-:W-:Y:S01]  /*3710*/  LOP3.LUT P5, RZ, R82, 0x1, RZ, 0xc0, !PT ;  /* 0x0000000152ff7812 */ /* 0x000fe200078ac0ff */
[----:B------:R-:W-:Y:S01]  /*3720*/  @P3 IMAD.MOV.U32 R82, RZ, RZ, R83 ;  /* 0x000000ffff523224 */ /* 0x000fe200078e0053 */
[----:B------:R-:W-:Y:S02]  /*3730*/  IADD3.X R90, PT, PT, R5, UR12, RZ, P6, !PT ;  /* 0x0000000c055a7c10 */ /* 0x000fe4000b7fe4ff */
[----:B------:R-:W-:Y:S02]  /*3740*/  PRMT R158, RZ, 0x7610, R158 ;  /* 0x00007610ff9e7816 */ /* 0x000fe4000000009e */
[----:B------:R-:W-:Y:S01]  /*3750*/  IADD3 R84, P6, PT, R8, UR5, RZ ;  /* 0x0000000508547c10 */ /* 0x000fe2000ffde0ff */
[----:B0-----:R-:W-:-:S03]  /*3760*/  @P3 IMAD.MOV.U32 R83, RZ, RZ, R91 ;  /* 0x000000ffff533224 */ /* 0x001fc600078e005b */
[----:B------:R-:W-:Y:S02]  /*3770*/  IADD3.X R85, PT, PT, R9, UR12, RZ, P6, !PT ;  /* 0x0000000c09557c10 */ /* 0x000fe4000b7fe4ff */
[----:B------:R-:W-:Y:S02]  /*3780*/  PRMT R157, RZ, 0x7610, R157 ;  /* 0x00007610ff9d7816 */ /* 0x000fe4000000009d */
[----:B------:R-:W-:Y:S01]  /*3790*/  ISETP.GT.U32.AND P6, PT, R111, R96, PT ;  /* 0x000000606f00720c */ /* 0x000fe20003fc4070 */
[----:B------:R0:W2:Y:S01]  /*37a0*/  @P3 LDG.E.U8 R158, desc[UR22][R82.64] ;  /* 0x00000016529e3981 */ /* 0x0000a2000c1e1100 */
[----:B------:R-:W-:Y:S01]  /*37b0*/  PRMT R149, RZ, 0x7610, R149 ;  /* 0x00007610ff957816 */ /* 0x000fe20000000095 */
[----:B------:R-:W-:Y:S01]  /*37c0*/  UIMAD UR16, UR6, 0x1c, URZ ;  /* 0x0000001c061078a4 */ /* 0x000fe2000f8e02ff */
[----:B0-----:R-:W-:Y:S02]  /*37d0*/  @P3 IMAD.MOV.U32 R82, RZ, RZ, R89 ;  /* 0x000000ffff523224 */ /* 0x001fe400078e0059 */
[----:B------:R-:W-:Y:S01]  /*37e0*/  @P3 IMAD.MOV.U32 R83, RZ, RZ, R90 ;  /* 0x000000ffff533224 */ /* 0x000fe200078e005a */
[----:B------:R-:W-:Y:S04]  /*37f0*/  STL [R1+0x74], R89 ;  /* 0x0000745901007387 */ /* 0x000fe80000100800 */
[----:B------:R0:W2:Y:S01]  /*3800*/  @P3 LDG.E.U8 R157, desc[UR22][R82.64] ;  /* 0x00000016529d3981 */ /* 0x0000a2000c1e1100 */
[----:B------:R-:W-:Y:S01]  /*3810*/  PRMT R162, RZ, 0x7610, R162 ;  /* 0x00007610ffa27816 */ /* 0x000fe200000000a2 */
[----:B------:R-:W-:-:S02]  /*3820*/  USHF.R.S32.HI UR20, URZ, 0x1f, UR16 ;  /* 0x0000001fff147899 */ /* 0x000fc40008011410 */
[----:B------:R-:W-:Y:S01]  /*3830*/  STL [R1+0x68], R91 ;  /* 0x0000685b01007387 */ /* 0x000fe20000100800 */
[----:B0-----:R-:W-:Y:S02]  /*3840*/  @P3 IMAD.MOV.U32 R82, RZ, RZ, R86 ;  /* 0x000000ffff523224 */ /* 0x001fe400078e0056 */
[----:B------:R-:W-:Y:S01]  /*3850*/  @P3 IMAD.MOV.U32 R83, RZ, RZ, R87 ;  /* 0x000000ffff533224 */ /* 0x000fe200078e0057 */
[----:B------:R-:W-:Y:S01]  /*3860*/  STL [R1+0x7c], R86 ;  /* 0x00007c5601007387 */ /* 0x000fe20000100800 */
[----:B------:R-:W-:-:S03]  /*3870*/  @!P6 IMAD.IADD R96, R96, 0x1, -R111 ;  /* 0x000000016060e824 */ /* 0x000fc600078e0a6f */
[----:B------:R-:W-:Y:S04]  /*3880*/  STL [R1+0x70], R90 ;  /* 0x0000705a01007387 */ /* 0x000fe80000100800 */
[----:B------:R0:W3:Y:S04]  /*3890*/  @P3 LDG.E.U8 R149, desc[UR22][R82.64] ;  /* 0x0000001652953981 */ /* 0x0000e8000c1e1100 */
[----:B------:R1:W-:Y:S01]  /*38a0*/  STL [R1+0x84], R84 ;  /* 0x0000845401007387 */ /* 0x0003e20000100800 */
[----:B------:R-:W-:Y:S01]  /*38b0*/  UIMAD UR5, UR6, 0x5, URZ ;  /* 0x00000005060578a4 */ /* 0x000fe2000f8e02ff */
[----:B0-----:R-:W-:-:S02]  /*38c0*/  @P3 IMAD.MOV.U32 R82, RZ, RZ, R84 ;  /* 0x000000ffff523224 */ /* 0x001fc400078e0054 */
[----:B------:R-:W-:Y:S01]  /*38d0*/  @P3 IMAD.MOV.U32 R83, RZ, RZ, R85 ;  /* 0x000000ffff533224 */ /* 0x000fe200078e0055 */
[----:B-1----:R-:W-:Y:S01]  /*38e0*/  IADD3 R84, P6, PT, R2, UR16, RZ ;  /* 0x0000001002547c10 */ /* 0x002fe2000ffde0ff */
[----:B------:R-:W-:Y:S04]  /*38f0*/  STL [R1+0x78], R87 ;  /* 0x0000785701007387 */ /* 0x000fe80000100800 */
[----:B------:R0:W-:Y:S04]  /*3900*/  STL [R1+0x80], R85 ;  /* 0x0000805501007387 */ /* 0x0001e80000100800 */
[----:B------:R1:W3:Y:S01]  /*3910*/  @P3 LDG.E.U8 R162, desc[UR22][R82.64] ;  /* 0x0000001652a23981 */ /* 0x0002e2000c1e1100 */
[----:B------:R-:W-:Y:S01]  /*3920*/  PRMT R156, RZ, 0x7610, R156 ;  /* 0x00007610ff9c7816 */ /* 0x000fe2000000009c */
[----:B------:R-:W-:Y:S01]  /*3930*/  USHF.R.S32.HI UR17, URZ, 0x1f, UR5 ;  /* 0x0000001fff117899 */ /* 0x000fe20008011405 */
[----:B0-----:R-:W-:-:S02]  /*3940*/  IADD3.X R85, PT, PT, R3, UR20, RZ, P6, !PT ;  /* 0x0000001403557c10 */ /* 0x001fc4000b7fe4ff */
[----:B------:R-:W-:Y:S02]  /*3950*/  IADD3 R89, P6, PT, R4, UR16, RZ ;  /* 0x0000001004597c10 */ /* 0x000fe4000ffde0ff */
[----:B-1----:R-:W-:Y:S01]  /*3960*/  SHF.R.U32.HI R82, RZ, 0xa, R114 ;  /* 0x0000000aff527819 */ /* 0x002fe20000011672 */
[----:B------:R-:W-:Y:S01]  /*3970*/  UIMAD UR12, UR6, 0xd, URZ ;  /* 0x0000000d060c78a4 */ /* 0x000fe2000f8e02ff */
[----:B------:R-:W-:Y:S01]  /*3980*/  IADD3.X R90, PT, PT, R5, UR20, RZ, P6, !PT ;  /* 0x00000014055a7c10 */ /* 0x000fe2000b7fe4ff */
[----:B------:R0:W-:Y:S01]  /*3990*/  STL [R1+0x16c], R84 ;  /* 0x00016c5401007387 */ /* 0x0001e20000100800 */
[----:B------:R-:W-:Y:S02]  /*39a0*/  LOP3.LUT P3, RZ, R82, 0x1, RZ, 0xc0, !PT ;  /* 0x0000000152ff7812 */ /* 0x000fe4000786c0ff */
[----:B------:R-:W-:Y:S01]  /*39b0*/  IADD3 R82, P6, PT, R2, UR5, RZ ;  /* 0x0000000502527c10 */ /* 0x000fe2000ffde0ff */
[----:B------:R-:W-:Y:S01]  /*39c0*/  USHF.R.S32.HI UR18, URZ, 0x1f, UR12 ;  /* 0x0000001fff127899 */ /* 0x000fe2000801140c */
[----:B------:R0:W3:Y:S01]  /*39d0*/  @P5 LDG.E.U8 R156, desc[UR22][R84.64] ;  /* 0x00000016549c5981 */ /* 0x0000e2000c1e1100 */
[----:B------:R-:W-:Y:S01]  /*39e0*/  UIMAD UR13, UR6, 0x15, URZ ;  /* 0x00000015060d78a4 */ /* 0x000fe2000f8e02ff */
[----:B------:R-:W-:-:S02]  /*39f0*/  IADD3.X R83, PT, PT, R3, UR17, RZ, P6, !PT ;  /* 0x0000001103537c10 */ /* 0x000fc4000b7fe4ff */
[----:B------:R1:W-:Y:S01]  /*3a00*/  STL [R1+0x168], R85 ;  /* 0x0001685501007387 */ /* 0x0003e20000100800 */
[----:B------:R-:W-:Y:S01]  /*3a10*/  USHF.R.S32.HI UR19, URZ, 0x1f, UR13 ;  /* 0x0000001fff137899 */ /* 0x000fe2000801140d */
[----:B0-----:R-:W-:-:S04]  /*3a20*/  IADD3 R84, P6, PT, R2, UR12, RZ ;  /* 0x0000000c02547c10 */ /* 0x001fc8000ffde0ff */
[C---:B-1----:R-:W-:Y:S02]  /*3a30*/  IADD3.X R85, PT, PT, R3.reuse, UR18, RZ, P6, !PT ;  /* 0x0000001203557c10 */ /* 0x042fe4000b7fe4ff */
[----:B------:R-:W-:Y:S02]  /*3a40*/  IADD3 R86, P6, PT, R2, UR13, RZ ;  /* 0x0000000d02567c10 */ /* 0x000fe4000ffde0ff */
[----:B------:R-:W-:Y:S02]  /*3a50*/  PRMT R203, RZ, 0x7610, R203 ;  /* 0x00007610ffcb7816 */ /* 0x000fe400000000cb */
[----:B------:R-:W-:Y:S01]  /*3a60*/  IADD3.X R87, PT, PT, R3, UR19, RZ, P6, !PT ;  /* 0x0000001303577c10 */ /* 0x000fe2000b7fe4ff */
[----:B------:R-:W-:Y:S01]  /*3a70*/  STL [R1+0x174], R89 ;  /* 0x0001745901007387 */ /* 0x000fe20000100800 */
[----:B------:R-:W-:-:S03]  /*3a80*/  IADD3 R91, P6, PT, R6, UR16, RZ ;  /* 0x00000010065b7c10 */ /* 0x000fc6000ffde0ff */
[----:B------:R-:W-:Y:S01]  /*3a90*/  STL [R1+0x170], R90 ;  /* 0x0001705a01007387 */ /* 0x000fe20000100800 */
[----:B------:R-:W-:-:S03]  /*3aa0*/  PRMT R154, RZ, 0x7610, R154 ;  /* 0x00007610ff9a7816 */ /* 0x000fc6000000009a */
[----:B------:R0:W-:Y:S01]  /*3ab0*/  STL [R1+0x8c], R86 ;  /* 0x00008c5601007387 */ /* 0x0001e20000100800 */
[----:B------:R-:W-:-:S03]  /*3ac0*/  IADD3.X R125, PT, PT, R7, UR20, RZ, P6, !PT ;  /* 0x00000014077d7c10 */ /* 0x000fc6000b7fe4ff */
[----:B------:R1:W-:Y:S04]  /*3ad0*/  STL [R1+0x88], R87 ;  /* 0x0000885701007387 */ /* 0x0003e80000100800 */
[----:B------:R0:W3:Y:S01]  /*3ae0*/  @P3 LDG.E.U8 R203, desc[UR22][R86.64] ;  /* 0x0000001656cb3981 */ /* 0x0000e2000c1e1100 */
[----:B------:R-:W-:Y:S01]  /*3af0*/  PRMT R155, RZ, 0x7610, R155 ;  /* 0x00007610ff9b7816 */ /* 0x000fe2000000009b */
[----:B0-----:R-:W-:Y:S02]  /*3b00*/  @P5 IMAD.MOV.U32 R86, RZ, RZ, R89 ;  /* 0x000000ffff565224 */ /* 0x001fe400078e0059 */
[----:B-1----:R-:W-:Y:S01]  /*3b10*/  @P5 IMAD.MOV.U32 R87, RZ, RZ, R90 ;  /* 0x000000ffff575224 */ /* 0x002fe200078e005a */
[----:B------:R-:W-:-:S04]  /*3b20*/  IADD3 R89, P6, PT, R8, UR16, RZ ;  /* 0x0000001008597c10 */ /* 0x000fc8000ffde0ff */
[----:B------:R0:W3:Y:S01]  /*3b30*/  @P5 LDG.E.U8 R154, desc[UR22][R86.64] ;  /* 0x00000016569a5981 */ /* 0x0000e2000c1e1100 */
[----:B------:R-:W-:Y:S02]  /*3b40*/  IADD3.X R90, PT, PT, R9, UR20, RZ, P6, !PT ;  /* 0x00000014095a7c10 */ /* 0x000fe4000b7fe4ff */
[----:B------:R-:W-:Y:S01]  /*3b50*/  PRMT R153, RZ, 0x7610, R153 ;  /* 0x00007610ff997816 */ /* 0x000fe20000000099 */
[----:B0-----:R-:W-:Y:S02]  /*3b60*/  @P5 IMAD.MOV.U32 R86, RZ, RZ, R91 ;  /* 0x000000ffff565224 */ /* 0x001fe400078e005b */
[----:B------:R-:W-:Y:S01]  /*3b70*/  @P5 IMAD.MOV.U32 R87, RZ, RZ, R125 ;  /* 0x000000ffff575224 */ /* 0x000fe200078e007d */
[----:B------:R-:W-:-:S04]  /*3b80*/  ISETP.GT.U32.AND P6, PT, R111, R102, PT ;  /* 0x000000666f00720c */ /* 0x000fc80003fc4070 */
[----:B------:R0:W3:Y:S02]  /*3b90*/  @P5 LDG.E.U8 R155, desc[UR22][R86.64] ;  /* 0x00000016569b5981 */ /* 0x0000e4000c1e1100 */
[----:B0-----:R-:W-:Y:S02]  /*3ba0*/  @P5 IMAD.MOV.U32 R86, RZ, RZ, R89 ;  /* 0x000000ffff565224 */ /* 0x001fe400078e0059 */
[----:B------:R-:W-:-:S05]  /*3bb0*/  @P5 IMAD.MOV.U32 R87, RZ, RZ, R90 ;  /* 0x000000ffff575224 */ /* 0x000fca00078e005a */
[----:B------:R0:W3:Y:S01]  /*3bc0*/  @P5 LDG.E.U8 R153, desc[UR22][R86.64] ;  /* 0x0000001656995981 */ /* 0x0000e2000c1e1100 */
[----:B------:R-:W-:Y:S01]  /*3bd0*/  ISETP.GT.U32.AND P5, PT, R111, R103, PT ;  /* 0x000000676f00720c */ /* 0x000fe20003fa4070 */
[----:B------:R-:W-:Y:S02]  /*3be0*/  @!P6 IMAD.IADD R102, R102, 0x1, -R111 ;  /* 0x000000016666e824 */ /* 0x000fe400078e0a6f */
[----:B------:R-:W-:Y:S01]  /*3bf0*/  STL [R1+0x17c], R91 ;  /* 0x00017c5b01007387 */ /* 0x000fe20000100800 */
[----:B0-----:R-:W-:-:S09]  /*3c00*/  IADD3 R86, P6, PT, R4, UR5, RZ ;  /* 0x0000000504567c10 */ /* 0x001fd2000ffde0ff */
[----:B------:R-:W-:Y:S01]  /*3c10*/  @!P5 IMAD.IADD R103, R103, 0x1, -R111 ;  /* 0x000000016767d824 */ /* 0x000fe200078e0a6f */
[----:B------:R-:W-:Y:S02]  /*3c20*/  IADD3.X R87, PT, PT, R5, UR17, RZ, P6, !PT ;  /* 0x0000001105577c10 */ /* 0x000fe4000b7fe4ff */
[----:B------:R-:W-:Y:S02]  /*3c30*/  ISETP.GE.AND P5, PT, R88, RZ, PT ;  /* 0x000000ff5800720c */ /* 0x000fe40003fa6270 */
[----:B------:R-:W-:Y:S01]  /*3c40*/  IADD3 R88, P6, PT, R6, UR5, RZ ;  /* 0x0000000506587c10 */ /* 0x000fe2000ffde0ff */
[----:B------:R-:W-:Y:S04]  /*3c50*/  STL [R1+0x178], R125 ;  /* 0x0001787d01007387 */ /* 0x000fe80000100800 */
[----:B------:R0:W-:Y:S04]  /*3c60*/  STL [R1+0x184], R89 ;  /* 0x0001845901007387 */ /* 0x0001e80000100800 */
[----:B------:R1:W-:Y:S01]  /*3c70*/  STL [R1+0x180], R90 ;  /* 0x0001805a01007387 */ /* 0x0003e20000100800 */
[----:B0-----:R-:W-:-:S02]  /*3c80*/  IADD3.X R89, PT, PT, R7, UR17, RZ, P6, !PT ;  /* 0x0000001107597c10 */ /* 0x001fc4000b7fe4ff */
[----:B-1----:R-:W-:-:S04]  /*3c90*/  IADD3 R90, P6, PT, R8, UR5, RZ ;  /* 0x00000005085a7c10 */ /* 0x002fc8000ffde0ff */
[----:B------:R-:W-:Y:S02]  /*3ca0*/  IADD3.X R91, PT, PT, R9, UR17, RZ, P6, !PT ;  /* 0x00000011095b7c10 */ /* 0x000fe4000b7fe4ff */
[----:B------:R-:W-:Y:S02]  /*3cb0*/  ISETP.GT.U32.AND P6, PT, R111, R104, PT ;  /* 0x000000686f00720c */ /* 0x000fe40003fc4070 */
[----:B------:R-:W-:Y:S02]  /*3cc0*/  PRMT R164, RZ, 0x7610, R164 ;  /* 0x00007610ffa47816 */ /* 0x000fe400000000a4 */
[----:B------:R-:W-:Y:S02]  /*3cd0*/  PRMT R152, RZ, 0x7610, R152 ;  /* 0x00007610ff987816 */ /* 0x000fe40000000098 */
[----:B------:R-:W-:Y:S02]  /*3ce0*/  PRMT R123, RZ, 0x7610, R123 ;  /* 0x00007610ff7b7816 */ /* 0x000fe4000000007b */
[----:B------:R-:W-:Y:S01]  /*3cf0*/  PRMT R122, RZ, 0x7610, R122 ;  /* 0x00007610ff7a7816 */ /* 0x000fe2000000007a */
[----:B------:R-:W3:Y:S04]  /*3d00*/  @!P2 LDG.E.U8 R164, desc[UR22][R82.64] ;  /* 0x0000001652a4a981 */ /* 0x000ee8000c1e1100 */
[----:B------:R-:W-:Y:S01]  /*3d10*/  @!P6 IMAD.IADD R104, R104, 0x1, -R111 ;  /* 0x000000016868e824 */ /* 0x000fe200078e0a6f */
[----:B------:R-:W-:Y:S01]  /*3d20*/  ISETP.GE.AND P6, PT, R93, RZ, PT ;  /* 0x000000ff5d00720c */ /* 0x000fe20003fc6270 */
[----:B------:R-:W3:Y:S01]  /*3d30*/  @!P2 LDG.E.U8 R152, desc[UR22][R86.64] ;  /* 0x000000165698a981 */ /* 0x000ee2000c1e1100 */
[----:B------:R-:W-:-:S03]  /*3d40*/  @!P5 IMAD.MOV R110, RZ, RZ, -R110 ;  /* 0x000000ffff6ed224 */ /* 0x000fc600078e0a6e */
[----:B------:R-:W3:Y:S04]  /*3d50*/  @!P2 LDG.E.U8 R123, desc[UR22][R88.64] ;  /* 0x00000016587ba981 */ /* 0x000ee8000c1e1100 */
[----:B------:R-:W3:Y:S01]  /*3d60*/  @!P2 LDG.E.U8 R122, desc[UR22][R90.64] ;  /* 0x000000165a7aa981 */ /* 0x000ee2000c1e1100 */
[----:B------:R-:W-:Y:S02]  /*3d70*/  ISETP.GE.AND P2, PT, R92, RZ, PT ;  /* 0x000000ff5c00720c */ /* 0x000fe40003f46270 */
[----:B------:R-:W-:-:S04]  /*3d80*/  IADD3 R92, P5, PT, R4, UR12, RZ ;  /* 0x0000000c045c7c10 */ /* 0x000fc8000ffbe0ff */
[----:B------:R-:W-:Y:S02]  /*3d90*/  IADD3.X R93, PT, PT, R5, UR18, RZ, P5, !PT ;  /* 0x00000012055d7c10 */ /* 0x000fe4000affe4ff */
[----:B------:R-:W-:Y:S01]  /*3da0*/  ISETP.GE.AND P5, PT, R95, RZ, PT ;  /* 0x000000ff5f00720c */ /* 0x000fe20003fa6270 */
[----:B------:R-:W-:Y:S01]  /*3db0*/  @!P6 IMAD.MOV R108, RZ, RZ, -R108 ;  /* 0x000000ffff6ce224 */ /* 0x000fe200078e0a6c */
[----:B------:R-:W-:Y:S01]  /*3dc0*/  ISETP.GE.AND P6, PT, R94, RZ, PT ;  /* 0x000000ff5e00720c */ /* 0x000fe20003fc6270 */
[----:B------:R-:W-:Y:S02]  /*3dd0*/  IMAD.MOV.U32 R125, RZ, RZ, R96 ;  /* 0x000000ffff7d7224 */ /* 0x000fe400078e0060 */
[----:B------:R-:W-:Y:S01]  /*3de0*/  @!P2 IMAD.MOV R109, RZ, RZ, -R109 ;  /* 0x000000ffff6da224 */ /* 0x000fe200078e0a6d */
[----:B------:R-:W-:Y:S01]  /*3df0*/  IADD3 R94, P2, PT, R6, UR12, RZ ;  /* 0x0000000c065e7c10 */ /* 0x000fe2000ff5e0ff */
[----:B------:R-:W-:-:S06]  /*3e00*/  IMAD.MOV.U32 R111, RZ, RZ, R97 ;  /* 0x000000ffff6f7224 */ /* 0x000fcc00078e0061 */
[----:B------:R-:W-:Y:S01]  /*3e10*/  @!P5 IMAD.MOV R125, RZ, RZ, -R125 ;  /* 0x000000ffff7dd224 */ /* 0x000fe200078e0a7d */
[----:B------:R-:W-:Y:S01]  /*3e20*/  IADD3 R96, P5, PT, R8, UR12, RZ ;  /* 0x0000000c08607c10 */ /* 0x000fe2000ffbe0ff */
[----:B------:R-:W-:Y:S01]  /*3e30*/  @!P6 IMAD.MOV R111, RZ, RZ, -R111 ;  /* 0x000000ffff6fe224 */ /* 0x000fe200078e0a6f */
[----:B------:R-:W-:Y:S02]  /*3e40*/  IADD3.X R95, PT, PT, R7, UR18, RZ, P2, !PT ;  /* 0x00000012075f7c10 */ /* 0x000fe400097fe4ff */
[----:B------:R-:W-:Y:S02]  /*3e50*/  IADD3.X R97, PT, PT, R9, UR18, RZ, P5, !PT ;  /* 0x0000001209617c10 */ /* 0x000fe4000affe4ff */
[----:B------:R-:W-:Y:S02]  /*3e60*/  ISETP.GE.AND P2, PT, R107, RZ, PT ;  /* 0x000000ff6b00720c */ /* 0x000fe40003f46270 */
[----:B------:R-:W-:Y:S02]  /*3e70*/  ISETP.GE.AND P6, PT, R106, RZ, PT ;  /* 0x000000ff6a00720c */ /* 0x000fe40003fc6270 */
[----:B------:R-:W-:-:S02]  /*3e80*/  ISETP.GE.AND P5, PT, R105, RZ, PT ;  /* 0x000000ff6900720c */ /* 0x000fc40003fa6270 */
[----:B------:R-:W-:Y:S02]  /*3e90*/  PRMT R188, RZ, 0x7610, R188 ;  /* 0x00007610ffbc7816 */ /* 0x000fe400000000bc */
[----:B------:R-:W-:Y:S02]  /*3ea0*/  PRMT R151, RZ, 0x7610, R151 ;  /* 0x00007610ff977816 */ /* 0x000fe40000000097 */
[----:B------:R-:W-:Y:S02]  /*3eb0*/  PRMT R140, RZ, 0x7610, R140 ;  /* 0x00007610ff8c7816 */ /* 0x000fe4000000008c */
[----:B------:R-:W-:Y:S01]  /*3ec0*/  PRMT R124, RZ, 0x7610, R124 ;  /* 0x00007610ff7c7816 */ /* 0x000fe2000000007c */
[----:B------:R-:W3:Y:S01]  /*3ed0*/  @!P1 LDG.E.U8 R188, desc[UR22][R84.64] ;  /* 0x0000001654bc9981 */ /* 0x000ee2000c1e1100 */
[----:B------:R-:W-:Y:S02]  /*3ee0*/  @!P2 IMAD.MOV R102, RZ, RZ, -R102 ;  /* 0x000000ffff66a224 */ /* 0x000fe400078e0a66 */
[----:B------:R-:W-:Y:S01]  /*3ef0*/  @!P6 IMAD.MOV R103, RZ, RZ, -R103 ;  /* 0x000000ffff67e224 */ /* 0x000fe200078e0a67 */
[----:B------:R-:W3:Y:S01]  /*3f00*/  @!P1 LDG.E.U8 R151, desc[UR22][R92.64] ;  /* 0x000000165c979981 */ /* 0x000ee2000c1e1100 */
[----:B------:R-:W-:-:S03]  /*3f10*/  @!P5 IMAD.MOV R104, RZ, RZ, -R104 ;  /* 0x000000ffff68d224 */ /* 0x000fc600078e0a68 */
[----:B------:R-:W3:Y:S01]  /*3f20*/  @!P1 LDG.E.U8 R140, desc[UR22][R94.64] ;  /* 0x000000165e8c9981 */ /* 0x000ee2000c1e1100 */
[----:B------:R-:W-:-:S04]  /*3f30*/  @!UP1 UIADD3 UR4, UPT, UPT, -UR4, 0x100000, URZ ;  /* 0x0010000004049890 */ /* 0x000fc8000fffe1ff */
[----:B------:R-:W-:Y:S02]  /*3f40*/  @!UP1 USHF.L.U32 UR5, UR4, 0xb, URZ ;  /* 0x0000000b04059899 */ /* 0x000fe400080006ff */
[----:B------:R-:W-:Y:S01]  /*3f50*/  @!UP1 USHF.L.U32 UR4, UR4, 0x1, URZ ;  /* 0x0000000104049899 */ /* 0x000fe200080006ff */
[----:B------:R-:W3:Y:S01]  /*3f60*/  @!P1 LDG.E.U8 R124, desc[UR22][R96.64] ;  /* 0x00000016607c9981 */ /* 0x000ee2000c1e1100 */
[----:B------:R-:W-:Y:S02]  /*3f70*/  ISETP.NE.AND P1, PT, R99, RZ, PT ;  /* 0x000000ff6300720c */ /* 0x000fe40003f25270 */
[----:B------:R-:W-:-:S04]  /*3f80*/  LOP3.LUT R99, RZ, R99, RZ, 0x33, !PT ;  /* 0x00000063ff637212 */ /* 0x000fc800078e33ff */
[C---:B------:R-:W-:Y:S02]  /*3f90*/  SEL R209, R99.reuse, R110, !P1 ;  /* 0x0000006e63d17207 */ /* 0x040fe40004800000 */
[C---:B------:R-:W-:Y:S02]  /*3fa0*/  SEL R210, R99.reuse, R108, !P1 ;  /* 0x0000006c63d27207 */ /* 0x040fe40004800000 */
[C---:B------:R-:W-:Y:S02]  /*3fb0*/  SEL R208, R99.reuse, R109, !P1 ;  /* 0x0000006d63d07207 */ /* 0x040fe40004800000 */
[C---:B------:R-:W-:Y:S02]  /*3fc0*/  SEL R207, R99.reuse, R111, !P1 ;  /* 0x0000006f63cf7207 */ /* 0x040fe40004800000 */
[C---:B------:R-:W-:Y:S02]  /*3fd0*/  SEL R206, R99.reuse, R125, !P1 ;  /* 0x0000007d63ce7207 */ /* 0x040fe40004800000 */
[----:B------:R-:W-:-:S02]  /*3fe0*/  SEL R205, R99, R102, !P1 ;  /* 0x0000006663cd7207 */ /* 0x000fc40004800000 */
[C---:B------:R-:W-:Y:S02]  /*3ff0*/  SEL R204, R99.reuse, R103, !P1 ;  /* 0x0000006763cc7207 */ /* 0x040fe40004800000 */
[----:B------:R-:W-:Y:S02]  /*4000*/  SEL R211, R99, R104, !P1 ;  /* 0x0000006863d37207 */ /* 0x000fe40004800000 */
[----:B------:R-:W-:Y:S01]  /*4010*/  IADD3 R215, P1, PT, R4, UR13, RZ ;  /* 0x0000000d04d77c10 */ /* 0x000fe2000ff3e0ff */
[----:B------:R-:W-:-:S03]  /*4020*/  VOTEU.ALL UP1, P4 ;  /* 0x0000000000ff7886 */ /* 0x000fc60002020000 */
[----:B------:R-:W-:Y:S02]  /*4030*/  IADD3.X R217, PT, PT, R5, UR19, RZ, P1, !PT ;  /* 0x0000001305d97c10 */ /* 0x000fe40008ffe4ff */
[----:B------:R-:W-:Y:S01]  /*4040*/  IADD3 R99, P1, PT, R6, UR13, RZ ;  /* 0x0000000d06637c10 */ /* 0x000fe2000ff3e0ff */
[----:B------:R0:W1:Y:S01]  /*4050*/  @!UP1 SYNCS.EXCH.64 URZ, [UR9+0x8808], UR4 ;  /* 0x0088080409ff95b2 */ /* 0x0000620008000100 */
[----:B--2---:R-:W-:Y:S02]  /*4060*/  STS.U8 [R216+UR9], R101 ;  /* 0x00000065d8007988 */ /* 0x004fe40008000009 */
[----:B------:R-:W-:Y:S02]  /*4070*/  IADD3.X R104, PT, PT, R7, UR19, RZ, P1, !PT ;  /* 0x0000001307687c10 */ /* 0x000fe40008ffe4ff */
[----:B------:R2:W-:Y:S01]  /*4080*/  STS.U8 [R216+UR9+0x1000], R100 ;  /* 0x00100064d8007988 */ /* 0x0005e20008000009 */
[----:B------:R-:W-:-:S03]  /*4090*/  PRMT R127, RZ, 0x7610, R127 ;  /* 0x00007610ff7f7816 */ /* 0x000fc6000000007f */
[----:B------:R-:W-:Y:S04]  /*40a0*/  STL [R1+0x94], R215 ;  /* 0x000094d701007387 */ /* 0x000fe80000100800 */
[----:B------:R-:W-:Y:S01]  /*40b0*/  STL [R1+0x90], R217 ;  /* 0x000090d901007387 */ /* 0x000fe20000100800 */
[----:B--2---:R-:W-:-:S03]  /*40c0*/  IADD3 R100, P1, PT, R8, UR13, RZ ;  /* 0x0000000d08647c10 */ /* 0x004fc6000ff3e0ff */
[----:B----4-:R2:W-:Y:S01]  /*40d0*/  STS.U8 [R216+UR9+0x2000], R98 ;  /* 0x00200062d8007988 */ /* 0x0105e20008000009 */
[----:B------:R-:W-:-:S03]  /*40e0*/  IADD3.X R101, PT, PT, R9, UR19, RZ, P1, !PT ;  /* 0x0000001309657c10 */ /* 0x000fc60008ffe4ff */
[----:B------:R4:W-:Y:S01]  /*40f0*/  STL [R1+0x9c], R99 ;  /* 0x00009c6301007387 */ /* 0x0009e20000100800 */
[----:B--2---:R-:W-:Y:S02]  /*4100*/  @P3 IMAD.MOV.U32 R98, RZ, RZ, R99 ;  /* 0x000000ffff623224 */ /* 0x004fe400078e0063 */
[----:B----4-:R-:W-:Y:S01]  /*4110*/  @P3 IMAD.MOV.U32 R99, RZ, RZ, R104 ;  /* 0x000000ffff633224 */ /* 0x010fe200078e0068 */
[----:B------:R-:W-:-:S04]  /*4120*/  PRMT R129, RZ, 0x7610, R129 ;  /* 0x00007610ff817816 */ /* 0x000fc80000000081 */
[----:B------:R2:W4:Y:S02]  /*4130*/  @P3 LDG.E.U8 R127, desc[UR22][R98.64] ;  /* 0x00000016627f3981 */ /* 0x000524000c1e1100 */
[----:B--2---:R-:W-:Y:S02]  /*4140*/  @P3 IMAD.MOV.U32 R98, RZ, RZ, R100 ;  /* 0x000000ffff623224 */ /* 0x004fe400078e0064 */
[----:B------:R-:W-:-:S05]  /*4150*/  @P3 IMAD.MOV.U32 R99, RZ, RZ, R101 ;  /* 0x000000ffff633224 */ /* 0x000fca00078e0065 */
[----:B------:R2:W3:Y:S01]  /*4160*/  @P3 LDG.E.U8 R129, desc[UR22][R98.64] ;  /* 0x0000001662813981 */ /* 0x0004e2000c1e1100 */
[----:B0-----:R-:W-:Y:S01]  /*4170*/  UIMAD UR4, UR6, 0x1d, URZ ;  /* 0x0000001d060478a4 */ /* 0x001fe2000f8e02ff */
[----:B--2---:R-:W-:-:S04]  /*4180*/  SHF.R.U32.HI R98, RZ, 0x2, R114 ;  /* 0x00000002ff627819 */ /* 0x004fc80000011672 */
[----:B------:R-:W-:Y:S01]  /*4190*/  LOP3.LUT P1, RZ, R98, 0x1, RZ, 0xc0, !PT ;  /* 0x0000000162ff7812 */ /* 0x000fe2000782c0ff */
[----:B------:R-:W-:Y:S01]  /*41a0*/  STL [R1+0x98], R104 ;  /* 0x0000986801007387 */ /* 0x000fe20000100800 */
[----:B------:R-:W-:-:S03]  /*41b0*/  USHF.R.S32.HI UR5, URZ, 0x1f, UR4 ;  /* 0x0000001fff057899 */ /* 0x000fc60008011404 */
[----:B------:R0:W-:Y:S04]  /*41c0*/  STL [R1+0xa4], R100 ;  /* 0x0000a46401007387 */ /* 0x0001e80000100800 */
[----:B------:R2:W-:Y:S01]  /*41d0*/  STL [R1+0xa0], R101 ;  /* 0x0000a06501007387 */ /* 0x0005e20000100800 */
[----:B0-----:R-:W-:-:S04]  /*41e0*/  IADD3 R100, P2, PT, R2, UR4, RZ ;  /* 0x0000000402647c10 */ /* 0x001fc8000ff5e0ff */
[----:B--2---:R-:W-:Y:S01]  /*41f0*/  IADD3.X R101, PT, PT, R3, UR5, RZ, P2, !PT ;  /* 0x0000000503657c10 */ /* 0x004fe200097fe4ff */
[----:B------:R0:W-:Y:S01]  /*4200*/  STL [R1+0x18c], R100 ;  /* 0x00018c6401007387 */ /* 0x0001e20000100800 */
[----:B------:R-:W-:Y:S01]  /*4210*/  @P1 IMAD.MOV.U32 R98, RZ, RZ, R100 ;  /* 0x000000ffff621224 */ /* 0x000fe200078e0064 */
[----:B------:R-:W-:Y:S02]  /*4220*/  PRMT R128, RZ, 0x7610, R128 ;  /* 0x00007610ff807816 */ /* 0x000fe40000000080 */
[----:B------:R2:W-:Y:S01]  /*4230*/  STL [R1+0x188], R101 ;  /* 0x0001886501007387 */ /* 0x0005e20000100800 */
[----:B------:R-:W-:Y:S01]  /*4240*/  @P1 IMAD.MOV.U32 R99, RZ, RZ, R101 ;  /* 0x000000ffff631224 */ /* 0x000fe200078e0065 */
[----:B0-----:R-:W-:Y:S02]  /*4250*/  IADD3 R100, P2, PT, R4, UR4, RZ ;  /* 0x0000000404647c10 */ /* 0x001fe4000ff5e0ff */
[----:B-----5:R-:W-:Y:S02]  /*4260*/  STS.U8 [R216+UR9+0x3000], R115 ;  /* 0x00300073d8007988 */ /* 0x020fe40008000009 */
[----:B--2---:R-:W-:-:S02]  /*4270*/  IADD3.X R101, PT, PT, R5, UR5, RZ, P2, !PT ;  /* 0x0000000505657c10 */ /* 0x004fc400097fe4ff */
[----:B------:R-:W-:Y:S01]  /*4280*/  STS.U8 [R216+UR9+0x400], R113 ;  /* 0x00040071d8007988 */ /* 0x000fe20008000009 */
[----:B------:R-:W-:-:S03]  /*4290*/  PRMT R125, RZ, 0x7610, R125 ;  /* 0x00007610ff7d7816 */ /* 0x000fc6000000007d */
[----:B------:R0:W2:Y:S04]  /*42a0*/  @P1 LDG.E.U8 R128, desc[UR22][R98.64] ;  /* 0x0000001662801981 */ /* 0x0000a8000c1e1100 */
[----:B------:R-:W-:Y:S04]  /*42b0*/  STS.U8 [R216+UR9+0x1400], R112 ;  /* 0x00140070d8007988 */ /* 0x000fe80008000009 */
[----:B------:R5:W-:Y:S01]  /*42c0*/  STL [R1+0x194], R100 ;  /* 0x0001946401007387 */ /* 0x000be20000100800 */
[----:B0-----:R-:W-:Y:S02]  /*42d0*/  @P1 IMAD.MOV.U32 R98, RZ, RZ, R100 ;  /* 0x000000ffff621224 */ /* 0x001fe400078e0064 */
[----:B------:R-:W-:Y:S01]  /*42e0*/  @P1 IMAD.MOV.U32 R99, RZ, RZ, R101 ;  /* 0x000000ffff631224 */ /* 0x000fe200078e0065 */
[----:B------:R-:W-:Y:S04]  /*42f0*/  STS.U8 [R216+UR9+0x2400], R118 ;  /* 0x00240076d8007988 */ /* 0x000fe80008000009 */
[----:B------:R-:W-:Y:S01]  /*4300*/  STS.U8 [R216+UR9+0x3400], R117 ;  /* 0x00340075d8007988 */ /* 0x000fe20008000009 */
[----:B-----5:R-:W-:-:S03]  /*4310*/  IADD3 R100, P2, PT, R6, UR4, RZ ;  /* 0x0000000406647c10 */ /* 0x020fc6000ff5e0ff */
[----:B------:R-:W-:Y:S04]  /*4320*/  STS.U8 [R216+UR9+0x800], R116 ;  /* 0x00080074d8007988 */ /* 0x000fe80008000009 */
[----:B------:R-:W-:Y:S04]  /*4330*/  STS.U8 [R216+UR9+0x1800], R121 ;  /* 0x00180079d8007988 */ /* 0x000fe80008000009 */
[----:B------:R0:W-:Y:S04]  /*4340*/  STL [R1+0x190], R101 ;  /* 0x0001906501007387 */ /* 0x0001e80000100800 */
[----:B------:R-:W-:Y:S04]  /*4350*/  STS.U8 [R216+UR9+0x2800], R120 ;  /* 0x00280078d8007988 */ /* 0x000fe80008000009 */
[----:B------:R5:W2:Y:S01]  /*4360*/  @P1 LDG.E.U8 R125, desc[UR22][R98.64] ;  /* 0x00000016627d1981 */ /* 0x000aa2000c1e1100 */
[----:B0-----:R-:W-:-:S03]  /*4370*/  IADD3.X R101, PT, PT, R7, UR5, RZ, P2, !PT ;  /* 0x0000000507657c10 */ /* 0x001fc600097fe4ff */
[----:B------:R-:W-:Y:S04]  /*4380*/  STS.U8 [R216+UR9+0x3800], R119 ;  /* 0x00380077d8007988 */ /* 0x000fe80008000009 */
[----:B------:R0:W-:Y:S01]  /*4390*/  STL [R1+0x19c], R100 ;  /* 0x00019c6401007387 */ /* 0x0001e20000100800 */
[----:B-----5:R-:W-:-:S03]  /*43a0*/  @P1 IMAD.MOV.U32 R98, RZ, RZ, R100 ;  /* 0x000000ffff621224 */ /* 0x020fc600078e0064 */
[----:B------:R-:W-:Y:S01]  /*43b0*/  STS.U8 [R216+UR9+0xc00], R132 ;  /* 0x000c0084d8007988 */ /* 0x000fe20008000009 */
[----:B------:R-:W-:-:S03]  /*43c0*/  @P1 IMAD.MOV.U32 R99, RZ, RZ, R101 ;  /* 0x000000ffff631224 */ /* 0x000fc600078e0065 */
[----:B------:R5:W-:Y:S01]  /*43d0*/  STS.U8 [R216+UR9+0x1c00], R131 ;  /* 0x001c0083d8007988 */ /* 0x000be20008000009 */
[----:B0-----:R-:W-:-:S03]  /*43e0*/  IADD3 R100, P2, PT, R8, UR4, RZ ;  /* 0x0000000408647c10 */ /* 0x001fc6000ff5e0ff */
[----:B------:R0:W-:Y:S01]  /*43f0*/  STL [R1+0x198], R101 ;  /* 0x0001986501007387 */ /* 0x0001e20000100800 */
[----:B------:R-:W-:Y:S01]  /*4400*/  PRMT R126, RZ, 0x7610, R126 ;  /* 0x00007610ff7e7816 */ /* 0x000fe2000000007e */
[----:B------:R-:W-:Y:S01]  /*4410*/  @P3 IMAD.MOV.U32 R102, RZ, RZ, R215 ;  /* 0x000000ffff663224 */ /* 0x000fe200078e00d7 */
[----:B-----5:R-:W-:Y:S01]  /*4420*/  PRMT R131, RZ, 0x7610, R131 ;  /* 0x00007610ff837816 */ /* 0x020fe20000000083 */
[----:B------:R-:W-:Y:S01]  /*4430*/  @P3 IMAD.MOV.U32 R103, RZ, RZ, R217 ;  /* 0x000000ffff673224 */ /* 0x000fe200078e00d9 */
[----:B0-----:R-:W-:Y:S01]  /*4440*/  IADD3.X R101, PT, PT, R9, UR5, RZ, P2, !PT ;  /* 0x0000000509657c10 */ /* 0x001fe200097fe4ff */
[----:B------:R0:W-:Y:S01]  /*4450*/  STS.U8 [R216+UR9+0x2c00], R130 ;  /* 0x002c0082d8007988 */ /* 0x0001e20008000009 */
[----:B------:R-:W-:-:S03]  /*4460*/  UIMAD UR4, UR6, 0x6, URZ ;  /* 0x00000006060478a4 */ /* 0x000fc6000f8e02ff */
[----:B------:R5:W2:Y:S04]  /*4470*/  @P1 LDG.E.U8 R131, desc[UR22][R98.64] ;  /* 0x0000001662831981 */ /* 0x000aa8000c1e1100 */
[----:B------:R1:W-:Y:S01]  /*4480*/  STL [R1+0x1a4], R100 ;  /* 0x0001a46401007387 */ /* 0x0003e20000100800 */
[----:B0-----:R-:W-:-:S03]  /*4490*/  PRMT R130, RZ, 0x7610, R130 ;  /* 0x00007610ff827816 */ /* 0x001fc60000000082 */
[----:B------:R-:W2:Y:S01]  /*44a0*/  @P3 LDG.E.U8 R126, desc[UR22][R102.64] ;  /* 0x00000016667e3981 */ /* 0x000ea2000c1e1100 */
[----:B-----5:R-:W-:Y:S02]  /*44b0*/  @P1 IMAD.MOV.U32 R98, RZ, RZ, R100 ;  /* 0x000000ffff621224 */ /* 0x020fe400078e0064 */
[----:B------:R-:W-:Y:S02]  /*44c0*/  @P1 IMAD.MOV.U32 R99, RZ, RZ, R101 ;  /* 0x000000ffff631224 */ /* 0x000fe400078e0065 */
[----:B-1----:R-:W-:Y:S01]  /*44d0*/  VIADD R100, R212, 0xfffffff9 ;  /* 0xfffffff9d4647836 */ /* 0x002fe20000000000 */
[----:B------:R-:W-:Y:S02]  /*44e0*/  USHF.R.S32.HI UR5, URZ, 0x1f, UR4 ;  /* 0x0000001fff057899 */ /* 0x000fe40008011404 */
[----:B------:R0:W5:Y:S02]  /*44f0*/  @P1 LDG.E.U8 R130, desc[UR22][R98.64] ;  /* 0x0000001662821981 */ /* 0x000164000c1e1100 */
[----:B------:R-:W-:-:S02]  /*4500*/  ISETP.GE.U32.AND P1, PT, R100, 0x7fffffda, PT ;  /* 0x7fffffda6400780c */ /* 0x000fc40003f26070 */
[----:B------:R1:W-:Y:S01]  /*4510*/  STS.U8 [R216+UR9+0x3c00], R133 ;  /* 0x003c0085d8007988 */ /* 0x0003e20008000009 */
[----:B0-----:R-:W-:-:S04]  /*4520*/  IADD3 R98, P2, PT, R2, UR4, RZ ;  /* 0x0000000402627c10 */ /* 0x001fc8000ff5e0ff */
[----:B------:R-:W-:Y:S02]  /*4530*/  IADD3.X R99, PT, PT, R3, UR5, RZ, P2, !PT ;  /* 0x0000000503637c10 */ /* 0x000fe400097fe4ff */
[----:B------:R-:W-:Y:S01]  /*4540*/  IADD3 R100, P2, PT, R4, UR4, RZ ;  /* 0x0000000404647c10 */ /* 0x000fe2000ff5e0ff */
[----:B------:R0:W-:Y:S01]  /*4550*/  STL [R1+0x1a0], R101 ;  /* 0x0001a06501007387 */ /* 0x0001e20000100800 */
[----:B-1----:R-:W-:Y:S02]  /*4560*/  PRMT R133, RZ, 0x7610, R133 ;  /* 0x00007610ff857816 */ /* 0x002fe40000000085 */
[----:B------:R-:W-:-:S04]  /*4570*/  PRMT R132, RZ, 0x7610, R132 ;  /* 0x00007610ff847816 */ /* 0x000fc80000000084 */
[----:B------:R-:W2:Y:S01]  /*4580*/  @!P1 LDG.E.U8 R133, desc[UR22][R98.64] ;  /* 0x0000001662859981 */ /* 0x000ea2000c1e1100 */
[----:B0-----:R-:W-:-:S05]  /*4590*/  IADD3.X R101, PT, PT, R5, UR5, RZ, P2, !PT ;  /* 0x0000000505657c10 */ /* 0x001fca00097fe4ff */
[----:B------:R-:W2:Y:S01]  /*45a0*/  @!P1 LDG.E.U8 R132, desc[UR22][R100.64] ;  /* 0x0000001664849981 */ /* 0x000ea2000c1e1100 */
[----:B------:R-:W-:Y:S02]  /*45b0*/  IADD3 R102, P2, PT, R6, UR4, RZ ;  /* 0x0000000406667c10 */ /* 0x000fe4000ff5e0ff */
[----:B------:R-:W-:Y:S02]  /*45c0*/  LOP3.LUT R215, R216, 0x10, RZ, 0x3c, !PT ;  /* 0x00000010d8d77812 */ /* 0x000fe400078e3cff */
[----:B------:R-:W-:Y:S02]  /*45d0*/  IADD3.X R103, PT, PT, R7, UR5, RZ, P2, !PT ;  /* 0x0000000507677c10 */ /* 0x000fe400097fe4ff */
[----:B------:R-:W-:Y:S01]  /*45e0*/  IADD3 R104, P2, PT, R8, UR4, RZ ;  /* 0x0000000408687c10 */ /* 0x000fe2000ff5e0ff */
[----:B------:R0:W-:Y:S01]  /*45f0*/  STS.U8 [R215+UR9+0x80], R136 ;  /* 0x00008088d7007988 */ /* 0x0001e20008000009 */
[----:B------:R-:W-:-:S03]  /*4600*/  VIADD R106, R212, 0xfffffff1 ;  /* 0xfffffff1d46a7836 */ /* 0x000fc60000000000 */
[----:B------:R1:W-:Y:S01]  /*4610*/  STS.U8 [R215+UR9+0x1080], R135 ;  /* 0x00108087d7007988 */ /* 0x0003e20008000009 */
[----:B------:R-:W-:Y:S02]  /*4620*/  IADD3.X R105, PT, PT, R9, UR5, RZ, P2, !PT ;  /* 0x0000000509697c10 */ /* 0x000fe400097fe4ff */
[----:B0-----:R-:W-:Y:S02]  /*4630*/  PRMT R136, RZ, 0x7610, R136 ;  /* 0x00007610ff887816 */ /* 0x001fe40000000088 */
[----:B-1----:R-:W-:Y:S01]  /*4640*/  PRMT R135, RZ, 0x7610, R135 ;  /* 0x00007610ff877816 */ /* 0x002fe20000000087 */
[----:B------:R-:W-:-:S03]  /*4650*/  UIMAD UR4, UR6, 0xe, URZ ;  /* 0x0000000e060478a4 */ /* 0x000fc6000f8e02ff */
[----:B------:R-:W2:Y:S04]  /*4660*/  @!P1 LDG.E.U8 R136, desc[UR22][R102.64] ;  /* 0x0000001666889981 */ /* 0x000ea8000c1e1100 */
[----:B------:R-:W2:Y:S01]  /*4670*/  @!P1 LDG.E.U8 R135, desc[UR22][R104.64] ;  /* 0x0000001668879981 */ /* 0x000ea2000c1e1100 */
[----:B------:R-:W-:Y:S01]  /*4680*/  ISETP.GE.U32.AND P1, PT, R106, 0x7fffffd2, PT ;  /* 0x7fffffd26a00780c */ /* 0x000fe20003f26070 */
[----:B------:R-:W-:Y:S02]  /*4690*/  USHF.R.S32.HI UR5, URZ, 0x1f, UR4 ;  /* 0x0000001fff057899 */ /* 0x000fe40008011404 */
[----:B------:R-:W-:Y:S01]  /*46a0*/  IADD3 R106, P2, PT, R2, UR4, RZ ;  /* 0x00000004026a7c10 */ /* 0x000fe2000ff5e0ff */
[----:B------:R0:W-:Y:S03]  /*46b0*/  STS.U8 [R215+UR9+0x2080], R134 ;  /* 0x00208086d7007988 */ /* 0x0001e60008000009 */
[----:B------:R-:W-:-:S02]  /*46c0*/  IADD3.X R107, PT, PT, R3, UR5, RZ, P2, !PT ;  /* 0x00000005036b7c10 */ /* 0x000fc400097fe4ff */
[----:B0-----:R-:W-:-:S06]  /*46d0*/  PRMT R134, RZ, 0x7610, R134 ;  /* 0x00007610ff867816 */ /* 0x001fcc0000000086 */
[----:B------:R-:W2:Y:S01]  /*46e0*/  @!P1 LDG.E.U8 R134, desc[UR22][R106.64] ;  /* 0x000000166a869981 */ /* 0x000ea2000c1e1100 */
[----:B------:R-:W-:-:S04]  /*46f0*/  IADD3 R108, P2, PT, R4, UR4, RZ ;  /* 0x00000004046c7c10 */ /* 0x000fc8000ff5e0ff */
[----:B------:R-:W-:Y:S02]  /*4700*/  IADD3.X R109, PT, PT, R5, UR5, RZ, P2, !PT ;  /* 0x00000005056d7c10 */ /* 0x000fe400097fe4ff */
[----:B------:R-:W-:Y:S01]  /*4710*/  IADD3 R110, P2, PT, R6, UR4, RZ ;  /* 0x00000004066e7c10 */ /* 0x000fe2000ff5e0ff */
[----:B------:R0:W-:Y:S03]  /*4720*/  STS.U8 [R215+UR9+0x3080], R139 ;  /* 0x0030808bd7007988 */ /* 0x0001e60008000009 */
[----:B------:R-:W-:Y:S01]  /*4730*/  IADD3.X R111, PT, PT, R7, UR5, RZ, P2, !PT ;  /* 0x00000005076f7c10 */ /* 0x000fe200097fe4ff */
[----:B------:R1:W-:Y:S01]  /*4740*/  STS.U8 [R215+UR9+0x480], R138 ;  /* 0x0004808ad7007988 */ /* 0x0003e20008000009 */
[----:B------:R-:W-:-:S03]  /*4750*/  IADD3 R112, P2, PT, R8, UR4, RZ ;  /* 0x0000000408707c10 */ /* 0x000fc6000ff5e0ff */
[----:B------:R1:W-:Y:S01]  /*4760*/  STS.U8 [R215+UR9+0x1480], R137 ;  /* 0x00148089d7007988 */ /* 0x0003e20008000009 */
[----:B------:R-:W-:Y:S02]  /*4770*/  IADD3.X R113, PT, PT, R9, UR5, RZ, P2, !PT ;  /* 0x0000000509717c10 */ /* 0x000fe400097fe4ff */
[----:B0-----:R-:W-:Y:S02]  /*4780*/  PRMT R139, RZ, 0x7610, R139 ;  /* 0x00007610ff8b7816 */ /* 0x001fe4000000008b */
[----:B-1----:R-:W-:Y:S02]  /*4790*/  PRMT R138, RZ, 0x7610, R138 ;  /* 0x00007610ff8a7816 */ /* 0x002fe4000000008a */
[----:B------:R-:W-:Y:S01]  /*47a0*/  SHF.R.U32.HI R115, RZ, 0x9, R114 ;  /* 0x00000009ff737819 */ /* 0x000fe20000011672 */
[----:B------:R-:W-:Y:S01]  /*47b0*/  UIMAD UR4, UR6, 0x16, URZ ;  /* 0x00000016060478a4 */ /* 0x000fe2000f8e02ff */
[----:B------:R-:W-:Y:S01]  /*47c0*/  PRMT R137, RZ, 0x7610, R137 ;  /* 0x00007610ff897816 */ /* 0x000fe20000000089 */
[----:B------:R-:W2:Y:S04]  /*47d0*/  @!P1 LDG.E.U8 R139, desc[UR22][R108.64] ;  /* 0x000000166c8b9981 */ /* 0x000ea8000c1e1100 */
[----:B------:R-:W2:Y:S01]  /*47e0*/  @!P1 LDG.E.U8 R138, desc[UR22][R110.64] ;  /* 0x000000166e8a9981 */ /* 0x000ea2000c1e1100 */
[----:B------:R-:W-:-:S03]  /*47f0*/  USHF.R.S32.HI UR5, URZ, 0x1f, UR4 ;  /* 0x0000001fff057899 */ /* 0x000fc60008011404 */
[----:B------:R-:W2:Y:S01]  /*4800*/  @!P1 LDG.E.U8 R137, desc[UR22][R112.64] ;  /* 0x0000001670899981 */ /* 0x000ea2000c1e1100 */
[----:B------:R-:W-:Y:S02]  /*4810*/  LOP3.LUT P1, RZ, R115, 0x1, RZ, 0xc0, !PT ;  /* 0x0000000173ff7812 */ /* 0x000fe4000782c0ff */
[----:B------:R-:W-:Y:S01]  /*4820*/  IADD3 R116, P2, PT, R2, UR4, RZ ;  /* 0x0000000402747c10 */ /* 0x000fe2000ff5e0ff */
[----:B------:R0:W-:Y:S03]  /*4830*/  STS.U8 [R215+UR9+0x2480], R143 ;  /* 0x0024808fd7007988 */ /* 0x0001e60008000009 */
[----:B------:R-:W-:Y:S02]  /*4840*/  IADD3.X R117, PT, PT, R3, UR5, RZ, P2, !PT ;  /* 0x0000000503757c10 */ /* 0x000fe400097fe4ff */
[----:B------:R-:W-:Y:S02]  /*4850*/  IADD3 R115, P2, PT, R4, UR4, RZ ;  /* 0x0000000404737c10 */ /* 0x000fe4000ff5e0ff */
[----:B0-----:R-:W-:Y:S01]  /*4860*/  PRMT R143, RZ, 0x7610, R143 ;  /* 0x00007610ff8f7816 */ /* 0x001fe2000000008f */
[----:B------:R0:W-:Y:S05]  /*4870*/  STL [R1+0xac], R116 ;  /* 0x0000ac7401007387 */ /* 0x0001ea0000100800 */
[----:B------:R0:W2:Y:S04]  /*4880*/  @P1 LDG.E.U8 R143, desc[UR22][R116.64] ;  /* 0x00000016748f1981 */ /* 0x0000a8000c1e1100 */
[----:B------:R1:W-:Y:S01]  /*4890*/  STL [R1+0xa8], R117 ;  /* 0x0000a87501007387 */ /* 0x0003e20000100800 */
[----:B0-----:R-:W-:-:S03]  /*48a0*/  IADD3.X R116, PT, PT, R5, UR5, RZ, P2, !PT ;  /* 0x0000000505747c10 */ /* 0x001fc600097fe4ff */
[----:B------:R-:W-:Y:S04]  /*48b0*/  STL [R1+0xb4], R115 ;  /* 0x0000b47301007387 */ /* 0x000fe80000100800 */
[----:B------:R0:W-:Y:S01]  /*48c0*/  STL [R1+0xb0], R116 ;  /* 0x0000b07401007387 */ /* 0x0001e20000100800 */
[----:B-1----:R-:W-:-:S03]  /*48d0*/  @P1 IMAD.MOV.U32 R117, RZ, RZ, R116 ;  /* 0x000000ffff751224 */ /* 0x002fc600078e0074 */
[----:B------:R1:W-:Y:S01]  /*48e0*/  STS.U8 [R215+UR9+0x3480], R142 ;  /* 0x0034808ed7007988 */ /* 0x0003e20008000009 */
[----:B0-----:R-:W-:Y:S01]  /*48f0*/  @P1 IMAD.MOV.U32 R116, RZ, RZ, R115 ;  /* 0x000000ffff741224 */ /* 0x001fe200078e0073 */
[----:B------:R-:W-:Y:S02]  /*4900*/  IADD3 R115, P2, PT, R6, UR4, RZ ;  /* 0x0000000406737c10 */ /* 0x000fe4000ff5e0ff */
[----:B-1----:R-:W-:Y:S02]  /*4910*/  PRMT R142, RZ, 0x7610, R142 ;  /* 0x00007610ff8e7816 */ /* 0x002fe4000000008e */
[----:B------:R-:W-:Y:S01]  /*4920*/  IADD3.X R119, PT, PT, R7, UR5, RZ, P2, !PT ;  /* 0x0000000507777c10 */ /* 0x000fe200097fe4ff */
[----:B------:R0:W-:Y:S04]  /*4930*/  STS.U8 [R215+UR9+0x880], R141 ;  /* 0x0008808dd7007988 */ /* 0x0001e80008000009 */
[----:B------:R1:W2:Y:S01]  /*4940*/  @P1 LDG.E.U8 R142, desc[UR22][R116.64] ;  /* 0x00000016748e1981 */ /* 0x0002a2000c1e1100 */
[----:B------:R-:W-:-:S03]  /*4950*/  LOP3.LUT R118, R216, 0x20, RZ, 0x3c, !PT ;  /* 0x00000020d8767812 */ /* 0x000fc600078e3cff */
[----:B------:R3:W-:Y:S01]  /*4960*/  STL [R1+0xbc], R115 ;  /* 0x0000bc7301007387 */ /* 0x0007e20000100800 */
[----:B0-----:R-:W-:-:S03]  /*4970*/  PRMT R141, RZ, 0x7610, R141 ;  /* 0x00007610ff8d7816 */ /* 0x001fc6000000008d */
[----:B------:R-:W-:Y:S01]  /*4980*/  STS.U8 [R215+UR9+0x1880], R146 ;  /* 0x00188092d7007988 */ /* 0x000fe20008000009 */
[----:B-1----:R-:W-:Y:S02]  /*4990*/  @P1 IMAD.MOV.U32 R116, RZ, RZ, R115 ;  /* 0x000000ffff741224 */ /* 0x002fe400078e0073 */
[----:B------:R-:W-:Y:S01]  /*49a0*/  @P1 IMAD.MOV.U32 R117, RZ, RZ, R119 ;  /* 0x000000ffff751224 */ /* 0x000fe200078e0077 */
[----:B------:R-:W-:Y:S01]  /*49b0*/  STS.U8 [R215+UR9+0x2880], R145 ;  /* 0x00288091d7007988 */ /* 0x000fe20008000009 */
[----:B---3--:R-:W-:-:S03]  /*49c0*/  IADD3 R115, P2, PT, R8, UR4, RZ ;  /* 0x0000000408737c10 */ /* 0x008fc6000ff5e0ff */
[----:B------:R-:W-:Y:S04]  /*49d0*/  STS.U8 [R215+UR9+0x3880], R144 ;  /* 0x00388090d7007988 */ /* 0x000fe80008000009 */
[----:B------:R-:W-:Y:S04]  /*49e0*/  STS.U8 [R215+UR9+0xc80], R179 ;  /* 0x000c80b3d7007988 */ /* 0x000fe80008000009 */
[----:B------:R-:W-:Y:S04]  /*49f0*/  STS.U8 [R215+UR9+0x1c80], R178 ;  /* 0x001c80b2d7007988 */ /* 0x000fe80008000009 */
[----:B------:R0:W-:Y:S04]  /*4a00*/  STL [R1+0xb8], R119 ;  /* 0x0000b87701007387 */ /* 0x0001e80000100800 */
[----:B------:R1:W3:Y:S04]  /*4a10*/  @P1 LDG.E.U8 R141, desc[UR22][R116.64] ;  /* 0x00000016748d1981 */ /* 0x0002e8000c1e1100 */
[----:B------:R-:W-:Y:S04]  /*4a20*/  STS.U8 [R215+UR9+0x2c80], R161 ;  /* 0x002c80a1d7007988 */ /* 0x000fe80008000009 */
[----:B------:R4:W-:Y:S01]  /*4a30*/  STL [R1+0xc4], R115 ;  /* 0x0000c47301007387 */ /* 0x0009e20000100800 */
[----:B-1----:R-:W-:-:S03]  /*4a40*/  @P1 IMAD.MOV.U32 R116, RZ, RZ, R115 ;  /* 0x000000ffff741224 */ /* 0x002fc600078e0073 */
[----:B------:R-:W-:Y:S01]  /*4a50*/  STS.U8 [R215+UR9+0x3c80], R198 ;  /* 0x003c80c6d7007988 */ /* 0x000fe20008000009 */
[----:B0-----:R-:W-:Y:S01]  /*4a60*/  IADD3.X R119, PT, PT, R9, UR5, RZ, P2, !PT ;  /* 0x0000000509777c10 */ /* 0x001fe200097fe4ff */
[----:B------:R-:W-:Y:S02]  /*4a70*/  UIMAD UR4, UR6, 0x1e, URZ ;  /* 0x0000001e060478a4 */ /* 0x000fe4000f8e02ff */
[----:B------:R-:W-:Y:S01]  /*4a80*/  STS.U8 [R118+UR9+0x100], R201 ;  /* 0x000100c976007988 */ /* 0x000fe20008000009 */
[--C-:B----4-:R-:W-:Y:S02]  /*4a90*/  SHF.R.U32.HI R115, RZ, 0x8, R114.reuse ;  /* 0x00000008ff737819 */ /* 0x110fe40000011672 */
[----:B------:R-:W-:Y:S01]  /*4aa0*/  SHF.R.U32.HI R114, RZ, 0x1, R114 ;  /* 0x00000001ff727819 */ /* 0x000fe20000011672 */
[----:B------:R-:W-:Y:S04]  /*4ab0*/  STS.U8 [R118+UR9+0x1100], R200 ;  /* 0x001100c876007988 */ /* 0x000fe80008000009 */
[----:B------:R-:W-:Y:S01]  /*4ac0*/  STS.U8 [R118+UR9+0x2100], R190 ;  /* 0x002100be76007988 */ /* 0x000fe20008000009 */
[----:B------:R-:W-:-:S03]  /*4ad0*/  LOP3.LUT P2, RZ, R114, 0x1, RZ, 0xc0, !PT ;  /* 0x0000000172ff7812 */ /* 0x000fc6000784c0ff */
[----:B------:R-:W-:Y:S01]  /*4ae0*/  STS.U8 [R118+UR9+0x3100], R202 ;  /* 0x003100ca76007988 */ /* 0x000fe20008000009 */
[----:B------:R-:W-:-:S03]  /*4af0*/  USHF.R.S32.HI UR5, URZ, 0x1f, UR4 ;  /* 0x0000001fff057899 */ /* 0x000fc60008011404 */
[----:B------:R-:W-:Y:S01]  /*4b00*/  STS.U8 [R118+UR9+0x500], R194 ;  /* 0x000500c276007988 */ /* 0x000fe20008000009 */
[----:B------:R-:W-:Y:S01]  /*4b10*/  PRMT R146, RZ, 0x7610, R146 ;  /* 0x00007610ff927816 */ /* 0x000fe20000000092 */
[----:B------:R-:W-:Y:S02]  /*4b20*/  @P1 IMAD.MOV.U32 R117, RZ, RZ, R119 ;  /* 0x000000ffff751224 */ /* 0x000fe400078e0077 */
[----:B------:R-:W-:Y:S04]  /*4b30*/  STS.U8 [R118+UR9+0x1500], R193 ;  /* 0x001500c176007988 */ /* 0x000fe80008000009 */
[----:B------:R-:W-:Y:S04]  /*4b40*/  STS.U8 [R118+UR9+0x2500], R197 ;  /* 0x002500c576007988 */ /* 0x000fe80008000009 */
[----:B------:R-:W-:Y:S04]  /*4b50*/  STS.U8 [R118+UR9+0x3500], R196 ;  /* 0x003500c476007988 */ /* 0x000fe80008000009 */
[----:B------:R0:W-:Y:S04]  /*4b60*/  STL [R1+0xc0], R119 ;  /* 0x0000c07701007387 */ /* 0x0001e80000100800 */
[----:B------:R-:W-:Y:S04]  /*4b70*/  STS.U8 [R118+UR9+0x900], R180 ;  /* 0x000900b476007988 */ /* 0x000fe80008000009 */
[----:B------:R-:W-:Y:S01]  /*4b80*/  STS.U8 [R118+UR9+0x1900], R199 ;  /* 0x001900c776007988 */ /* 0x000fe20008000009 */
[----:B0-----:R-:W-:-:S03]  /*4b90*/  IADD3 R119, P3, PT, R2, UR4, RZ ;  /* 0x0000000402777c10 */ /* 0x001fc6000ff7e0ff */
[----:B------:R-:W-:Y:S01]  /*4ba0*/  STS.U8 [R118+UR9+0x2900], R192 ;  /* 0x002900c076007988 */ /* 0x000fe20008000009 */
[----:B------:R-:W-:-:S03]  /*4bb0*/  IADD3.X R120, PT, PT, R3, UR5, RZ, P3, !PT ;  /* 0x0000000503787c10 */ /* 0x000fc60009ffe4ff */
[----:B------:R-:W-:Y:S04]  /*4bc0*/  STS.U8 [R118+UR9+0x3900], R174 ;  /* 0x003900ae76007988 */ /* 0x000fe80008000009 */
[----:B------:R-:W-:Y:S01]  /*4bd0*/  STS.U8 [R118+UR9+0xd00], R186 ;  /* 0x000d00ba76007988 */ /* 0x000fe20008000009 */
[----:B------:R-:W-:-:S03]  /*4be0*/  PRMT R145, RZ, 0x7610, R145 ;  /* 0x00007610ff917816 */ /* 0x000fc60000000091 */
[----:B------:R-:W-:Y:S04]  /*4bf0*/  STS.U8 [R118+UR9+0x1d00], R185 ;  /* 0x001d00b976007988 */ /* 0x000fe80008000009 */
[----:B------:R0:W4:Y:S01]  /*4c00*/  @P1 LDG.E.U8 R146, desc[UR22][R116.64] ;  /* 0x0000001674921981 */ /* 0x000122000c1e1100 */
[----:B------:R-:W-:-:S03]  /*4c10*/  LOP3.LUT P1, RZ, R115, 0x1, RZ, 0xc0, !PT ;  /* 0x0000000173ff7812 */ /* 0x000fc6000782c0ff */
[----:B------:R-:W-:Y:S01]  /*4c20*/  STS.U8 [R118+UR9+0x2d00], R173 ;  /* 0x002d00ad76007988 */ /* 0x000fe20008000009 */
[----:B------:R-:W-:-:S03]  /*4c30*/  @P2 IMAD.MOV.U32 R114, RZ, RZ, R119 ;  /* 0x000000ffff722224 */ /* 0x000fc600078e0077 */
[----:B------:R1:W-:Y:S01]  /*4c40*/  STS.U8 [R118+UR9+0x3d00], R195 ;  /* 0x003d00c376007988 */ /* 0x0003e20008000009 */
[----:B0-----:R-:W-:Y:S01]  /*4c50*/  IADD3 R116, P3, PT, R4, UR4, RZ ;  /* 0x0000000404747c10 */ /* 0x001fe2000ff7e0ff */
[----:B------:R-:W-:-:S03]  /*4c60*/  @P2 IMAD.MOV.U32 R115, RZ, RZ, R120 ;  /* 0x000000ffff732224 */ /* 0x000fc600078e0078 */
[----:B------:R-:W-:Y:S02]  /*4c70*/  IADD3.X R117, PT, PT, R5, UR5, RZ, P3, !PT ;  /* 0x0000000505757c10 */ /* 0x000fe40009ffe4ff */
[----:B------:R0:W3:Y:S01]  /*4c80*/  @P2 LDG.E.U8 R145, desc[UR22][R114.64] ;  /* 0x0000001672912981 */ /* 0x0000e2000c1e1100 */
[----:B-1----:R-:W-:Y:S02]  /*4c90*/  LOP3.LUT R118, R216, 0x30, RZ, 0x3c, !PT ;  /* 0x00000030d8767812 */ /* 0x002fe400078e3cff */
[----:B------:R-:W-:-:S03]  /*4ca0*/  PRMT R144, RZ, 0x7610, R144 ;  /* 0x00007610ff907816 */ /* 0x000fc60000000090 */
[----:B------:R-:W-:Y:S01]  /*4cb0*/  STS.U8 [R118+UR9+0x180], R184 ;  /* 0x000180b876007988 */ /* 0x000fe20008000009 */
[----:B0-----:R-:W-:-:S03]  /*4cc0*/  @P2 IMAD.MOV.U32 R114, RZ, RZ, R116 ;  /* 0x000000ffff722224 */ /* 0x001fc600078e0074 */
[----:B------:R-:W-:Y:S01]  /*4cd0*/  STS.U8 [R118+UR9+0x1180], R183 ;  /* 0x001180b776007988 */ /* 0x000fe20008000009 */
[----:B------:R-:W-:-:S03]  /*4ce0*/  @P2 IMAD.MOV.U32 R115, RZ, RZ, R117 ;  /* 0x000000ffff732224 */ /* 0x000fc600078e0075 */
[----:B------:R-:W-:Y:S04]  /*4cf0*/  STS.U8 [R118+UR9+0x2180], R167 ;  /* 0x002180a776007988 */ /* 0x000fe80008000009 */
[----:B------:R-:W-:Y:S04]  /*4d00*/  STS.U8 [R118+UR9+0x3180], R189 ;  /* 0x003180bd76007988 */ /* 0x000fe80008000009 */
[----:B------:R-:W-:Y:S04]  /*4d10*/  STS.U8 [R118+UR9+0x580], R170 ;  /* 0x000580aa76007988 */ /* 0x000fe80008000009 */
[----:B------:R-:W-:Y:S04]  /*4d20*/  STS.U8 [R118+UR9+0x1580], R169 ;  /* 0x001580a976007988 */ /* 0x000fe80008000009 */
[----:B------:R-:W-:Y:S04]  /*4d30*/  STS.U8 [R118+UR9+0x2580], R182 ;  /* 0x002580b676007988 */ /* 0x000fe80008000009 */
[----:B------:R-:W-:Y:S04]  /*4d40*/  STS.U8 [R118+UR9+0x3580], R163 ;  /* 0x003580a376007988 */ /* 0x000fe80008000009 */
[----:B------:R0:W3:Y:S04]  /*4d50*/  @P2 LDG.E.U8 R144, desc[UR22][R114.64] ;  /* 0x0000001672902981 */ /* 0x0000e8000c1e1100 */
[----:B------:R1:W-:Y:S04]  /*4d60*/  STS.U8 [R118+UR9+0x980], R148 ;  /* 0x0009809476007988 */ /* 0x0003e80008000009 */
[----:B------:R-:W-:Y:S01]  /*4d70*/  STS.U8 [R118+UR9+0x1980], R187 ;  /* 0x001980bb76007988 */ /* 0x000fe20008000009 */
[----:B0-----:R-:W-:-:S03]  /*4d80*/  IADD3 R114, P3, PT, R6, UR4, RZ ;  /* 0x0000000406727c10 */ /* 0x001fc6000ff7e0ff */
[----:B------:R-:W-:Y:S01]  /*4d90*/  STL [R1+0x1ac], R119 ;  /* 0x0001ac7701007387 */ /* 0x000fe20000100800 */
[----:B------:R-:W-:-:S03]  /*4da0*/  IADD3.X R115, PT, PT, R7, UR5, RZ, P3, !PT ;  /* 0x0000000507737c10 */ /* 0x000fc60009ffe4ff */
[----:B------:R-:W-:Y:S04]  /*4db0*/  STS.U8 [R118+UR9+0x2980], R168 ;  /* 0x002980a876007988 */ /* 0x000fe80008000009 */
[----:B------:R0:W-:Y:S04]  /*4dc0*/  STL [R1+0x1a8], R120 ;  /* 0x0001a87801007387 */ /* 0x0001e80000100800 */
[----:B------:R-:W-:Y:S01]  /*4dd0*/  STS.U8 [R118+UR9+0x3980], R191 ;  /* 0x003980bf76007988 */ /* 0x000fe20008000009 */
[----:B-1----:R-:W-:-:S03]  /*4de0*/  PRMT R148, RZ, 0x7610, R148 ;  /* 0x00007610ff947816 */ /* 0x002fc60000000094 */
[----:B------:R-:W-:Y:S01]  /*4df0*/  STS.U8 [R118+UR9+0xd80], R172 ;  /* 0x000d80ac76007988 */ /* 0x000fe20008000009 */
[----:B0-----:R-:W-:-:S03]  /*4e00*/  LOP3.LUT R120, R216, 0x40, RZ, 0x3c, !PT ;  /* 0x00000040d8787812 */ /* 0x001fc600078e3cff */
[----:B------:R0:W-:Y:S04]  /*4e10*/  STL [R1+0x1b4], R116 ;  /* 0x0001b47401007387 */ /* 0x0001e80000100800 */
[----:B------:R-:W-:Y:S04]  /*4e20*/  STS.U8 [R118+UR9+0x1d80], R171 ;  /* 0x001d80ab76007988 */ /* 0x000fe80008000009 */
[----:B------:R-:W-:Y:S01]  /*4e30*/  STS.U8 [R118+UR9+0x2d80], R177 ;  /* 0x002d80b176007988 */ /* 0x000fe20008000009 */
[----:B0-----:R-:W-:-:S03]  /*4e40*/  IADD3 R116, P3, PT, R8, UR4, RZ ;  /* 0x0000000408747c10 */ /* 0x001fc6000ff7e0ff */
[----:B------:R-:W-:Y:S04]  /*4e50*/  STS.U8 [R118+UR9+0x3d80], R176 ;  /* 0x003d80b076007988 */ /* 0x000fe80008000009 */
[----:B------:R0:W-:Y:S04]  /*4e60*/  STL [R1+0x1b0], R117 ;  /* 0x0001b07501007387 */ /* 0x0001e80000100800 */
[----:B------:R-:W-:Y:S04]  /*4e70*/  STS.U8 [R120+UR9+0x200], R166 ;  /* 0x000200a678007988 */ /* 0x000fe80008000009 */
[----:B------:R-:W-:Y:S01]  /*4e80*/  STS.U8 [R120+UR9+0x1200], R165 ;  /* 0x001200a578007988 */ /* 0x000fe20008000009 */
[----:B0-----:R-:W-:-:S03]  /*4e90*/  IADD3.X R117, PT, PT, R9, UR5, RZ, P3, !PT ;  /* 0x0000000509757c10 */ /* 0x001fc60009ffe4ff */
[----:B------:R-:W-:Y:S04]  /*4ea0*/  STS.U8 [R120+UR9+0x2200], R181 ;  /* 0x002200b578007988 */ /* 0x000fe80008000009 */
[----:B------:R-:W-:Y:S04]  /*4eb0*/  STS.U8 [R120+UR9+0x3200], R160 ;  /* 0x003200a078007988 */ /* 0x000fe80008000009 */
[----:B------:R-:W-:Y:S04]  /*4ec0*/  STL [R1+0x1bc], R114 ;  /* 0x0001bc7201007387 */ /* 0x000fe80000100800 */
[----:B------:R0:W-:Y:S04]  /*4ed0*/  STS.U8 [R120+UR9+0x600], R147 ;  /* 0x0006009378007988 */ /* 0x0001e80008000009 */
[----:B------:R1:W-:Y:S04]  /*4ee0*/  STL [R1+0x1b8], R115 ;  /* 0x0001b87301007387 */ /* 0x0003e80000100800 */
[----:B------:R1:W3:Y:S01]  /*4ef0*/  @P2 LDG.E.U8 R148, desc[UR22][R114.64] ;  /* 0x0000001672942981 */ /* 0x0002e2000c1e1100 */
[----:B0-----:R-:W-:Y:S01]  /*4f00*/  PRMT R147, RZ, 0x7610, R147 ;  /* 0x00007610ff937816 */ /* 0x001fe20000000093 */
[----:B------:R-:W-:Y:S01]  /*4f10*/  UIMAD UR4, UR6, 0x7, URZ ;  /* 0x00000007060478a4 */ /* 0x000fe2000f8e02ff */
[----:B-1----:R-:W-:-:S02]  /*4f20*/  @P2 IMAD.MOV.U32 R114, RZ, RZ, R116 ;  /* 0x000000ffff722224 */ /* 0x002fc400078e0074 */
[----:B------:R-:W-:-:S05]  /*4f30*/  @P2 IMAD.MOV.U32 R115, RZ, RZ, R117 ;  /* 0x000000ffff732224 */ /* 0x000fca00078e0075 */
[----:B------:R0:W3:Y:S01]  /*4f40*/  @P2 LDG.E.U8 R147, desc[UR22][R114.64] ;  /* 0x0000001672932981 */ /* 0x0000e2000c1e1100 */
[----:B------:R-:W-:Y:S01]  /*4f50*/  USHF.R.S32.HI UR5, URZ, 0x1f, UR4 ;  /* 0x0000001fff057899 */ /* 0x000fe20008011404 */
[----:B0-----:R-:W-:-:S05]  /*4f60*/  VIADD R114, R212, 0xfffffff8 ;  /* 0xfffffff8d4727836 */ /* 0x001fca0000000000 */
[----:B------:R-:W-:Y:S02]  /*4f70*/  ISETP.GE.U32.AND P2, PT, R114, 0x7fffffd9, PT ;  /* 0x7fffffd97200780c */ /* 0x000fe40003f46070 */
[----:B------:R-:W-:Y:S01]  /*4f80*/  IADD3 R114, P3, PT, R2, UR4, RZ ;  /* 0x0000000402727c10 */ /* 0x000fe2000ff7e0ff */
[----:B------:R0:W-:Y:S03]  /*4f90*/  STL [R1+0x1c4], R116 ;  /* 0x0001c47401007387 */ /* 0x0001e60000100800 */
[----:B------:R-:W-:Y:S01]  /*4fa0*/  IADD3.X R115, PT, PT, R3, UR5, RZ, P3, !PT ;  /* 0x0000000503737c10 */ /* 0x000fe20009ffe4ff */
[----:B------:R-:W-:Y:S04]  /*4fb0*/  STS.U8 [R120+UR9+0x1600], R175 ;  /* 0x001600af78007988 */ /* 0x000fe80008000009 */
[----:B------:R-:W-:Y:S01]  /*4fc0*/  STS.U8 [R120+UR9+0x2600], R159 ;  /* 0x0026009f78007988 */ /* 0x000fe20008000009 */
[----:B0-----:R-:W-:-:S03]  /*4fd0*/  IADD3 R116, P3, PT, R4, UR4, RZ ;  /* 0x0000000404747c10 */ /* 0x001fc6000ff7e0ff */
[----:B------:R-:W-:Y:S04]  /*4fe0*/  STS.U8 [R120+UR9+0x3600], R150 ;  /* 0x0036009678007988 */ /* 0x000fe80008000009 */
[----:B------:R0:W-:Y:S04]  /*4ff0*/  STS.U8 [R120+UR9+0xa00], R158 ;  /* 0x000a009e78007988 */ /* 0x0001e80008000009 */
[----:B------:R1:W-:Y:S04]  /*5000*/  STL [R1+0x1c0], R117 ;  /* 0x0001c07501007387 */ /* 0x0003e80000100800 */
[----:B------:R-:W-:Y:S01]  /*5010*/  STS.U8 [R120+UR9+0x1a00], R157 ;  /* 0x001a009d78007988 */ /* 0x000fe20008000009 */
[----:B0-----:R-:W-:-:S03]  /*5020*/  LOP3.LUT R158, R216, 0x50, RZ, 0x3c, !PT ;  /* 0x00000050d89e7812 */ /* 0x001fc600078e3cff */
[----:B------:R0:W-:Y:S01]  /*5030*/  STS.U8 [R120+UR9+0x2a00], R149 ;  /* 0x002a009578007988 */ /* 0x0001e20008000009 */
[----:B-1----:R-:W-:-:S03]  /*5040*/  IADD3.X R117, PT, PT, R5, UR5, RZ, P3, !PT ;  /* 0x0000000505757c10 */ /* 0x002fc60009ffe4ff */
[----:B------:R-:W-:Y:S01]  /*5050*/  STS.U8 [R120+UR9+0x3a00], R162 ;  /* 0x003a00a278007988 */ /* 0x000fe20008000009 */
[----:B------:R-:W-:-:S03]  /*5060*/  IADD3 R118, P3, PT, R6, UR4, RZ ;  /* 0x0000000406767c10 */ /* 0x000fc6000ff7e0ff */
[----:B------:R-:W-:Y:S01]  /*5070*/  STS.U8 [R120+UR9+0xe00], R156 ;  /* 0x000e009c78007988 */ /* 0x000fe20008000009 */
[----:B------:R-:W-:-:S03]  /*5080*/  IADD3.X R119, PT, PT, R7, UR5, RZ, P3, !PT ;  /* 0x0000000507777c10 */ /* 0x000fc60009ffe4ff */
[----:B------:R1:W-:Y:S04]  /*5090*/  STS.U8 [R120+UR9+0x1e00], R154 ;  /* 0x001e009a78007988 */ /* 0x0003e80008000009 */
[----:B------:R-:W-:Y:S04]  /*50a0*/  STS.U8 [R120+UR9+0x2e00], R155 ;  /* 0x002e009b78007988 */ /* 0x000fe80008000009 */
[----:B------:R2:W-:Y:S01]  /*50b0*/  STS.U8 [R120+UR9+0x3e00], R153 ;  /* 0x003e009978007988 */ /* 0x0005e20008000009 */
[----:B------:R-:W-:-:S03]  /*50c0*/  PRMT R150, RZ, 0x7610, R150 ;  /* 0x00007610ff967816 */ /* 0x000fc60000000096 */
[----:B------:R-:W-:Y:S01]  /*50d0*/  STS.U8 [R158+UR9+0x280], R164 ;  /* 0x000280a49e007988 */ /* 0x000fe20008000009 */
[----:B0-----:R-:W-:Y:S02]  /*50e0*/  PRMT R149, RZ, 0x7610, R149 ;  /* 0x00007610ff957816 */ /* 0x001fe40000000095 */
[----:B-1----:R-:W-:Y:S01]  /*50f0*/  PRMT R154, RZ, 0x7610, R154 ;  /* 0x00007610ff9a7816 */ /* 0x002fe2000000009a */
[----:B------:R-:W-:Y:S01]  /*5100*/  STS.U8 [R158+UR9+0x1280], R152 ;  /* 0x001280989e007988 */ /* 0x000fe20008000009 */
[----:B--2---:R-:W-:Y:S02]  /*5110*/  IADD3 R120, P3, PT, R8, UR4, RZ ;  /* 0x0000000408787c10 */ /* 0x004fe4000ff7e0ff */
[----:B------:R-:W-:Y:S01]  /*5120*/  PRMT R153, RZ, 0x7610, R153 ;  /* 0x00007610ff997816 */ /* 0x000fe20000000099 */
[----:B------:R-:W-:Y:S01]  /*5130*/  STS.U8 [R158+UR9+0x2280], R123 ;  /* 0x0022807b9e007988 */ /* 0x000fe20008000009 */
[----:B------:R-:W-:Y:S01]  /*5140*/  IADD3.X R121, PT, PT, R9, UR5, RZ, P3, !PT ;  /* 0x0000000509797c10 */ /* 0x000fe20009ffe4ff */
[----:B------:R-:W-:-:S02]  /*5150*/  UIMAD UR4, UR6, 0xf, URZ ;  /* 0x0000000f060478a4 */ /* 0x000fc4000f8e02ff */
[----:B------:R0:W-:Y:S02]  /*5160*/  STS.U8 [R158+UR9+0x3280], R122 ;  /* 0x0032807a9e007988 */ /* 0x0001e40008000009 */
[----:B------:R-:W-:Y:S02]  /*5170*/  USHF.R.S32.HI UR5, URZ, 0x1f, UR4 ;  /* 0x0000001fff057899 */ /* 0x000fe40008011404 */
[----:B------:R-:W2:Y:S04]  /*5180*/  @!P2 LDG.E.U8 R150, desc[UR22][R114.64] ;  /* 0x000000167296a981 */ /* 0x000ea8000c1e1100 */
[----:B------:R-:W2:Y:S01]  /*5190*/  @!P2 LDG.E.U8 R149, desc[UR22][R116.64] ;  /* 0x000000167495a981 */ /* 0x000ea2000c1e1100 */
[----:B0-----:R-:W-:-:S03]  /*51a0*/  VIADD R122, R212, 0xfffffff0 ;  /* 0xfffffff0d47a7836 */ /* 0x001fc60000000000 */
[----:B------:R-:W2:Y:S04]  /*51b0*/  @!P2 LDG.E.U8 R154, desc[UR22][R118.64] ;  /* 0x00000016769aa981 */ /* 0x000ea8000c1e1100 */
[----:B------:R-:W2:Y:S01]  /*51c0*/  @!P2 LDG.E.U8 R153, desc[UR22][R120.64] ;  /* 0x000000167899a981 */ /* 0x000ea2000c1e1100 */
[----:B------:R-:W-:Y:S02]  /*51d0*/  ISETP.GE.U32.AND P2, PT, R122, 0x7fffffd1, PT ;  /* 0x7fffffd17a00780c */ /* 0x000fe40003f46070 */
[----:B------:R-:W-:Y:S01]  /*51e0*/  IADD3 R122, P3, PT, R2, UR4, RZ ;  /* 0x00000004027a7c10 */ /* 0x000fe2000ff7e0ff */
[----:B------:R-:W-:Y:S03]  /*51f0*/  STS.U8 [R158+UR9+0x680], R188 ;  /* 0x000680bc9e007988 */ /* 0x000fe60008000009 */
[----:B------:R-:W-:Y:S01]  /*5200*/  IADD3.X R123, PT, PT, R3, UR5, RZ, P3, !PT ;  /* 0x00000005037b7c10 */ /* 0x000fe20009ffe4ff */
[----:B------:R-:W-:Y:S01]  /*5210*/  STS.U8 [R158+UR9+0x1680], R151 ;  /* 0x001680979e007988 */ /* 0x000fe20008000009 */
[----:B------:R-:W-:-:S03]  /*5220*/  IADD3 R231, P3, PT, R4, UR4, RZ ;  /* 0x0000000404e77c10 */ /* 0x000fc6000ff7e0ff */
[----:B------:R-:W-:Y:S04]  /*5230*/  STS.U8 [R158+UR9+0x2680], R140 ;  /* 0x0026808c9e007988 */ /* 0x000fe80008000009 */
[----:B------:R0:W-:Y:S02]  /*5240*/  STS.U8 [R158+UR9+0x3680], R124 ;  /* 0x0036807c9e007988 */ /* 0x0001e40008000009 */
[----:B0-----:R-:W-:Y:S02]  /*5250*/  IADD3.X R124, PT, PT, R5, UR5, RZ, P3, !PT ;  /* 0x00000005057c7c10 */ /* 0x001fe40009ffe4ff */
[----:B------:R-:W-:Y:S01]  /*5260*/  IADD3 R235, P3, PT, R6, UR4, RZ ;  /* 0x0000000406eb7c10 */ /* 0x000fe2000ff7e0ff */
[----:B------:R-:W-:Y:S03]  /*5270*/  STS.U8 [R158+UR9+0xa80], R203 ;  /* 0x000a80cb9e007988 */ /* 0x000fe60008000009 */
[----:B------:R-:W-:Y:S01]  /*5280*/  IADD3.X R233, PT, PT, R7, UR5, RZ, P3, !PT ;  /* 0x0000000507e97c10 */ /* 0x000fe20009ffe4ff */
[----:B------:R0:W-:Y:S01]  /*5290*/  STS.U8 [R158+UR9+0x1a80], R126 ;  /* 0x001a807e9e007988 */ /* 0x0001e20008000009 */
[----:B------:R-:W-:-:S02]  /*52a0*/  IADD3 R239, P3, PT, R8, UR4, RZ ;  /* 0x0000000408ef7c10 */ /* 0x000fc4000ff7e0ff */
[----:B------:R-:W-:Y:S01]  /*52b0*/  PRMT R151, RZ, 0x7610, R151 ;  /* 0x00007610ff977816 */ /* 0x000fe20000000097 */
[----:B------:R1:W-:Y:S01]  /*52c0*/  STS.U8 [R158+UR9+0x2a80], R127 ;  /* 0x002a807f9e007988 */ /* 0x0003e20008000009 */
[----:B------:R-:W-:Y:S01]  /*52d0*/  IADD3.X R237, PT, PT, R9, UR5, RZ, P3, !PT ;  /* 0x0000000509ed7c10 */ /* 0x000fe20009ffe4ff */
[----:B------:R-:W-:Y:S01]  /*52e0*/  @!P2 IMAD.MOV.U32 R156, RZ, RZ, R231 ;  /* 0x000000ffff9ca224 */ /* 0x000fe200078e00e7 */
[----:B------:R-:W-:Y:S01]  /*52f0*/  PRMT R155, RZ, 0x7610, R155 ;  /* 0x00007610ff9b7816 */ /* 0x000fe2000000009b */
[----:B0-----:R-:W-:Y:S02]  /*5300*/  @!P2 IMAD.MOV.U32 R126, RZ, RZ, R235 ;  /* 0x000000ffff7ea224 */ /* 0x001fe400078e00eb */
[----:B-1----:R-:W-:Y:S01]  /*5310*/  @!P2 IMAD.MOV.U32 R127, RZ, RZ, R233 ;  /* 0x000000ffff7fa224 */ /* 0x002fe200078e00e9 */
[----:B------:R-:W-:Y:S01]  /*5320*/  PRMT R152, RZ, 0x7610, R152 ;  /* 0x00007610ff987816 */ /* 0x000fe20000000098 */
[----:B------:R-:W-:Y:S01]  /*5330*/  @!P2 IMAD.MOV.U32 R157, RZ, RZ, R124 ;  /* 0x000000ffff9da224 */ /* 0x000fe200078e007c */
[----:B------:R-:W-:Y:S01]  /*5340*/  PRMT R140, RZ, 0x7610, R140 ;  /* 0x00007610ff8c7816 */ /* 0x000fe2000000008c */
[----:B------:R-:W-:Y:S01]  /*5350*/  UIMAD UR4, UR6, 0x17, URZ ;  /* 0x00000017060478a4 */ /* 0x000fe2000f8e02ff */
[----:B------:R0:W2:Y:S03]  /*5360*/  @!P2 LDG.E.U8 R151, desc[UR22][R126.64] ;  /* 0x000000167e97a981 */ /* 0x0000a6000c1e1100 */
[----:B------:R-:W-:Y:S01]  /*5370*/  USHF.R.S32.HI UR5, URZ, 0x1f, UR4 ;  /* 0x0000001fff057899 */ /* 0x000fe20008011404 */
[----:B------:R1:W2:Y:S04]  /*5380*/  @!P2 LDG.E.U8 R155, desc[UR22][R156.64] ;  /* 0x000000169c9ba981 */ /* 0x0002a8000c1e1100 */
[----:B------:R-:W-:Y:S01]  /*5390*/  STS.U8 [R158+UR9+0x3a80], R129 ;  /* 0x003a80819e007988 */ /* 0x000fe20008000009 */
[----:B0-----:R-:W-:-:S02]  /*53a0*/  @!P2 IMAD.MOV.U32 R126, RZ, RZ, R239 ;  /* 0x000000ffff7ea224 */ /* 0x001fc400078e00ef */
[----:B------:R-:W-:Y:S01]  /*53b0*/  @!P2 IMAD.MOV.U32 R127, RZ, RZ, R237 ;  /* 0x000000ffff7fa224 */ /* 0x000fe200078e00ed */
[----:B------:R-:W2:Y:S01]  /*53c0*/  @!P2 LDG.E.U8 R152, desc[UR22][R122.64] ;  /* 0x000000167a98a981 */ /* 0x000ea2000c1e1100 */
[----:B-1----:R-:W-:-:S03]  /*53d0*/  LOP3.LUT R156, R216, 0x60, RZ, 0x3c, !PT ;  /* 0x00000060d89c7812 */ /* 0x002fc600078e3cff */
[----:B------:R-:W-:Y:S04]  /*53e0*/  STS.U8 [R158+UR9+0xe80], R128 ;  /* 0x000e80809e007988 */ /* 0x000fe80008000009 */
[----:B------:R0:W2:Y:S04]  /*53f0*/  @!P2 LDG.E.U8 R140, desc[UR22][R126.64] ;  /* 0x000000167e8ca981 */ /* 0x0000a8000c1e1100 */
[----:B------:R-:W-:Y:S04]  /*5400*/  STS.U8 [R158+UR9+0x1e80], R125 ;  /* 0x001e807d9e007988 */ /* 0x000fe80008000009 */
[----:B------:R1:W-:Y:S01]  /*5410*/  STS.U8 [R158+UR9+0x2e80], R131 ;  /* 0x002e80839e007988 */ /* 0x0003e20008000009 */
[----:B0-----:R-:W-:-:S03]  /*5420*/  IADD3 R126, P2, PT, R2, UR4, RZ ;  /* 0x00000004027e7c10 */ /* 0x001fc6000ff5e0ff */
[----:B-----5:R0:W-:Y:S01]  /*5430*/  STS.U8 [R158+UR9+0x3e80], R130 ;  /* 0x003e80829e007988 */ /* 0x0201e20008000009 */
[----:B------:R-:W-:-:S03]  /*5440*/  IADD3.X R127, PT, PT, R3, UR5, RZ, P2, !PT ;  /* 0x00000005037f7c10 */ /* 0x000fc600097fe4ff */
[----:B------:R-:W-:Y:S04]  /*5450*/  STS.U8 [R156+UR9+0x300], R133 ;  /* 0x000300859c007988 */ /* 0x000fe80008000009 */
[----:B------:R5:W-:Y:S01]  /*5460*/  STS.U8 [R156+UR9+0x1300], R132 ;  /* 0x001300849c007988 */ /* 0x000be20008000009 */
[----:B-1----:R-:W-:Y:S02]  /*5470*/  PRMT R131, RZ, 0x7610, R131 ;  /* 0x00007610ff837816 */ /* 0x002fe40000000083 */
[----:B0-----:R-:W-:Y:S01]  /*5480*/  PRMT R130, RZ, 0x7610, R130 ;  /* 0x00007610ff827816 */ /* 0x001fe20000000082 */
[----:B------:R0:W-:Y:S01]  /*5490*/  STL [R1+0xcc], R126 ;  /* 0x0000cc7e01007387 */ /* 0x0001e20000100800 */
[----:B-----5:R-:W-:-:S03]  /*54a0*/  IADD3 R132, P2, PT, R4, UR4, RZ ;  /* 0x0000000404847c10 */ /* 0x020fc6000ff5e0ff */
[----:B------:R0:W5:Y:S01]  /*54b0*/  @P1 LDG.E.U8 R131, desc[UR22][R126.64] ;  /* 0x000000167e831981 */ /* 0x000162000c1e1100 */
[----:B------:R-:W-:-:S03]  /*54c0*/  IADD3.X R133, PT, PT, R5, UR5, RZ, P2, !PT ;  /* 0x0000000505857c10 */ /* 0x000fc600097fe4ff */
[----:B------:R1:W-:Y:S04]  /*54d0*/  STL [R1+0xc8], R127 ;  /* 0x0000c87f01007387 */ /* 0x0003e80000100800 */
[----:B------:R4:W-:Y:S01]  /*54e0*/  STL [R1+0xd4], R132 ;  /* 0x0000d48401007387 */ /* 0x0009e20000100800 */
[----:B0-----:R-:W-:Y:S02]  /*54f0*/  @P1 IMAD.MOV.U32 R126, RZ, RZ, R132 ;  /* 0x000000ffff7e1224 */ /* 0x001fe400078e0084 */
[----:B-1----:R-:W-:Y:S01]  /*5500*/  @P1 IMAD.MOV.U32 R127, RZ, RZ, R133 ;  /* 0x000000ffff7f1224 */ /* 0x002fe200078e0085 */
[----:B------:R0:W-:Y:S01]  /*5510*/  STL [R1+0xd0], R133 ;  /* 0x0000d08501007387 */ /* 0x0001e20000100800 */
[----:B----4-:R-:W-:-:S03]  /*5520*/  IADD3 R132, P2, PT, R6, UR4, RZ ;  /* 0x0000000406847c10 */ /* 0x010fc6000ff5e0ff */
[----:B------:R1:W4:Y:S01]  /*5530*/  @P1 LDG.E.U8 R130, desc[UR22][R126.64] ;  /* 0x000000167e821981 */ /* 0x000322000c1e1100 */
[----:B------:R-:W-:-:S03]  /*5540*/  PRMT R129, RZ, 0x7610, R129 ;  /* 0x00007610ff817816 */ /* 0x000fc60000000081 */
[----:B------:R1:W-:Y:S01]  /*5550*/  STL [R1+0xdc], R132 ;  /* 0x0000dc8401007387 */ /* 0x0003e20000100800 */
[----:B0-----:R-:W-:Y:S01]  /*5560*/  IADD3.X R133, PT, PT, R7, UR5, RZ, P2, !PT ;  /* 0x0000000507857c10 */ /* 0x001fe200097fe4ff */
[----:B-1----:R-:W-:-:S04]  /*5570*/  @P1 IMAD.MOV.U32 R126, RZ, RZ, R132 ;  /* 0x000000ffff7e1224 */ /* 0x002fc800078e0084 */
[----:B------:R0:W-:Y:S01]  /*5580*/  STL [R1+0xd8], R133 ;  /* 0x0000d88501007387 */ /* 0x0001e20000100800 */
[----:B------:R-:W-:Y:S01]  /*5590*/  IADD3 R132, P2, PT, R8, UR4, RZ ;  /* 0x0000000408847c10 */ /* 0x000fe2000ff5e0ff */
[----:B------:R-:W-:Y:S01]  /*55a0*/  @P1 IMAD.MOV.U32 R127, RZ, RZ, R133 ;  /* 0x000000ffff7f1224 */ /* 0x000fe200078e0085 */
[----:B------:R-:W-:Y:S01]  /*55b0*/  PRMT R128, RZ, 0x7610, R128 ;  /* 0x00007610ff807816 */ /* 0x000fe20000000080 */
[----:B------:R-:W-:-:S03]  /*55c0*/  UIMAD UR4, UR6, 0x1f, URZ ;  /* 0x0000001f060478a4 */ /* 0x000fc6000f8e02ff */
[----:B------:R1:W4:Y:S01]  /*55d0*/  @P1 LDG.E.U8 R129, desc[UR22][R126.64] ;  /* 0x000000167e811981 */ /* 0x000322000c1e1100 */
[----:B0-----:R-:W-:Y:S01]  /*55e0*/  IADD3.X R133, PT, PT, R9, UR5, RZ, P2, !PT ;  /* 0x0000000509857c10 */ /* 0x001fe200097fe4ff */
[----:B------:R-:W-:Y:S02]  /*55f0*/  USHF.R.S32.HI UR5, URZ, 0x1f, UR4 ;  /* 0x0000001fff057899 */ /* 0x000fe40008011404 */
[----:B------:R0:W-:Y:S01]  /*5600*/  STL [R1+0xe4], R132 ;  /* 0x0000e48401007387 */ /* 0x0001e20000100800 */
[----:B-1----:R-:W-:Y:S02]  /*5610*/  @P1 IMAD.MOV.U32 R126, RZ, RZ, R132 ;  /* 0x000000ffff7e1224 */ /* 0x002fe400078e0084 */
[----:B------:R-:W-:Y:S01]  /*5620*/  @P1 IMAD.MOV.U32 R127, RZ, RZ, R133 ;  /* 0x000000ffff7f1224 */ /* 0x000fe200078e0085 */
[----:B------:R1:W-:Y:S04]  /*5630*/  STL [R1+0xe0], R133 ;  /* 0x0000e08501007387 */ /* 0x0003e80000100800 */
[----:B------:R1:W4:Y:S01]  /*5640*/  @P1 LDG.E.U8 R128, desc[UR22][R126.64] ;  /* 0x000000167e801981 */ /* 0x000322000c1e1100 */
[----:B0-----:R-:W-:-:S04]  /*5650*/  IADD3 R132, P1, PT, R2, UR4, RZ ;  /* 0x0000000402847c10 */ /* 0x001fc8000ff3e0ff */
[----:B-1----:R-:W-:Y:S02]  /*5660*/  IADD3.X R133, PT, PT, R3, UR5, RZ, P1, !PT ;  /* 0x0000000503857c10 */ /* 0x002fe40008ffe4ff */
[----:B------:R-:W-:Y:S01]  /*5670*/  PRMT R127, RZ, 0x7610, R127 ;  /* 0x00007610ff7f7816 */ /* 0x000fe2000000007f */
[----:B------:R0:W-:Y:S05]  /*5680*/  STL [R1+0x1cc], R132 ;  /* 0x0001cc8401007387 */ /* 0x0001ea0000100800 */
[----:B------:R0:W4:Y:S04]  /*5690*/  @!P0 LDG.E.U8 R127, desc[UR22][R132.64] ;  /* 0x00000016847f8981 */ /* 0x000128000c1e1100 */
[----:B------:R-:W-:Y:S01]  /*56a0*/  STS.U8 [R156+UR9+0x2300], R136 ;  /* 0x002300889c007988 */ /* 0x000fe20008000009 */
[----:B0-----:R-:W-:-:S03]  /*56b0*/  IADD3 R132, P1, PT, R4, UR4, RZ ;  /* 0x0000000404847c10 */ /* 0x001fc6000ff3e0ff */
[----:B------:R-:W-:Y:S04]  /*56c0*/  STS.U8 [R156+UR9+0x3300], R135 ;  /* 0x003300879c007988 */ /* 0x000fe80008000009 */
[----:B------:R0:W-:Y:S01]  /*56d0*/  STL [R1+0x1c8], R133 ;  /* 0x0001c88501007387 */ /* 0x0001e20000100800 */
[----:B------:R-:W-:-:S03]  /*56e0*/  PRMT R126, RZ, 0x7610, R126 ;  /* 0x00007610ff7e7816 */ /* 0x000fc6000000007e */
[----:B------:R1:W-:Y:S01]  /*56f0*/  STS.U8 [R156+UR9+0x700], R134 ;  /* 0x000700869c007988 */ /* 0x0003e20008000009 */
[----:B0-----:R-:W-:Y:S02]  /*5700*/  IADD3.X R133, PT, PT, R5, UR5, RZ, P1, !PT ;  /* 0x0000000505857c10 */ /* 0x001fe40008ffe4ff */
[----:B-1----:R-:W-:Y:S01]  /*5710*/  IADD3 R134, P1, PT, R6, UR4, RZ ;  /* 0x0000000406867c10 */ /* 0x002fe2000ff3e0ff */
[----:B------:R0:W-:Y:S03]  /*5720*/  STL [R1+0x1d4], R132 ;  /* 0x0001d48401007387 */ /* 0x0001e60000100800 */
[----:B------:R-:W-:Y:S01]  /*5730*/  IADD3.X R135, PT, PT, R7, UR5, RZ, P1, !PT ;  /* 0x0000000507877c10 */ /* 0x000fe20008ffe4ff */
[----:B------:R1:W-:Y:S01]  /*5740*/  STL [R1+0x1d0], R133 ;  /* 0x0001d08501007387 */ /* 0x0003e20000100800 */
[----:B------:R-:W-:-:S03]  /*5750*/  PRMT R125, RZ, 0x7610, R125 ;  /* 0x00007610ff7d7816 */ /* 0x000fc6000000007d */
[----:B------:R0:W4:Y:S02]  /*5760*/  @!P0 LDG.E.U8 R126, desc[UR22][R132.64] ;  /* 0x00000016847e8981 */ /* 0x000124000c1e1100 */
[----:B0-----:R-:W-:Y:S02]  /*5770*/  @!P0 IMAD.MOV.U32 R132, RZ, RZ, R134 ;  /* 0x000000ffff848224 */ /* 0x001fe400078e0086 */
[----:B-1----:R-:W-:-:S05]  /*5780*/  @!P0 IMAD.MOV.U32 R133, RZ, RZ, R135 ;  /* 0x000000ffff858224 */ /* 0x002fca00078e0087 */
[----:B------:R0:W4:Y:S04]  /*5790*/  @!P0 LDG.E.U8 R125, desc[UR22][R132.64] ;  /* 0x00000016847d8981 */ /* 0x000128000c1e1100 */
[----:B------:R-:W-:Y:S04]  /*57a0*/  STS.U8 [R156+UR9+0x1700], R139 ;  /* 0x0017008b9c007988 */ /* 0x000fe80008000009 */
[----:B------:R-:W-:Y:S04]  /*57b0*/  STS.U8 [R156+UR9+0x2700], R138 ;  /* 0x0027008a9c007988 */ /* 0x000fe80008000009 */
[----:B------:R-:W-:Y:S04]  /*57c0*/  STS.U8 [R156+UR9+0x3700], R137 ;  /* 0x003700899c007988 */ /* 0x000fe80008000009 */
[----:B------:R-:W-:Y:S04]  /*57d0*/  STS.U8 [R156+UR9+0xb00], R143 ;  /* 0x000b008f9c007988 */ /* 0x000fe80008000009 */
[----:B------:R-:W-:Y:S04]  /*57e0*/  STS.U8 [R156+UR9+0x1b00], R142 ;  /* 0x001b008e9c007988 */ /* 0x000fe80008000009 */
[----:B---3--:R-:W-:Y:S04]  /*57f0*/  STS.U8 [R156+UR9+0x2b00], R141 ;  /* 0x002b008d9c007988 */ /* 0x008fe80008000009 */
[----:B------:R-:W-:Y:S04]  /*5800*/  STS.U8 [R156+UR9+0x3b00], R146 ;  /* 0x003b00929c007988 */ /* 0x000fe80008000009 */
[----:B------:R-:W-:Y:S04]  /*5810*/  STS.U8 [R156+UR9+0xf00], R145 ;  /* 0x000f00919c007988 */ /* 0x000fe80008000009 */
[----:B------:R-:W-:Y:S04]  /*5820*/  STS.U8 [R156+UR9+0x1f00], R144 ;  /* 0x001f00909c007988 */ /* 0x000fe80008000009 */
[----:B------:R-:W-:Y:S04]  /*5830*/  STS.U8 [R156+UR9+0x2f00], R148 ;  /* 0x002f00949c007988 */ /* 0x000fe80008000009 */
[----:B------:R1:W-:Y:S04]  /*5840*/  STS.U8 [R156+UR9+0x3f00], R147 ;  /* 0x003f00939c007988 */ /* 0x0003e80008000009 */
[----:B------:R3:W-:Y:S01]  /*5850*/  STL [R1+0x1dc], R134 ;  /* 0x0001dc8601007387 */ /* 0x0007e20000100800 */
[----:B-1----:R-:W-:-:S02]  /*5860*/  LOP3.LUT R156, R216, 0x70, RZ, 0x3c, !PT ;  /* 0x00000070d89c7812 */ /* 0x002fc400078e3cff */
[----:B---3--:R-:W-:-:S03]  /*5870*/  IADD3 R134, P1, PT, R8, UR4, RZ ;  /* 0x0000000408867c10 */ /* 0x008fc6000ff3e0ff */
[----:B--2---:R-:W-:Y:S01]  /*5880*/  STS.U8 [R156+UR9+0x380], R150 ;  /* 0x000380969c007988 */ /* 0x004fe20008000009 */
[----:B------:R-:W1:Y:S03]  /*5890*/  LDCU UR4, c[0x0][0x3b0] ;  /* 0x00007600ff0477ac */ /* 0x000e660008000800 */
[----:B------:R-:W-:Y:S04]  /*58a0*/  STS.U8 [R156+UR9+0x1380], R149 ;  /* 0x001380959c007988 */ /* 0x000fe80008000009 */
[----:B------:R-:W-:Y:S04]  /*58b0*/  STS.U8 [R156+UR9+0x2380], R154 ;  /* 0x0023809a9c007988 */ /* 0x000fe80008000009 */
[----:B------:R2:W-:Y:S01]  /*58c0*/  STS.U8 [R156+UR9+0x3380], R153 ;  /* 0x003380999c007988 */ /* 0x0005e20008000009 */
[----:B0-----:R-:W-:-:S03]  /*58d0*/  PRMT R132, RZ, 0x7610, R132 ;  /* 0x00007610ff847816 */ /* 0x001fc60000000084 */
[----:B------:R0:W-:Y:S01]  /*58e0*/  STL [R1+0x1d8], R135 ;  /* 0x0001d88701007387 */ /* 0x0001e20000100800 */
[----:B--2---:R-:W-:Y:S02]  /*58f0*/  LOP3.LUT R153, R214, 0x1f, RZ, 0xc0, !PT ;  /* 0x0000001fd6997812 */ /* 0x004fe400078ec0ff */
[----:B0-----:R-:W-:-:S05]  /*5900*/  IADD3.X R135, PT, PT, R9, UR5, RZ, P1, !PT ;  /* 0x0000000509877c10 */ /* 0x001fca0008ffe4ff */
[----:B------:R0:W2:Y:S01]  /*5910*/  @!P0 LDG.E.U8 R132, desc[UR22][R134.64] ;  /* 0x0000001686848981 */ /* 0x0000a2000c1e1100 */
[----:B------:R-:W-:-:S03]  /*5920*/  VIADD R136, R212, 0x1f ;  /* 0x0000001fd4887836 */ /* 0x000fc60000000000 */
[----:B------:R-:W-:Y:S01]  /*5930*/  STL [R1+0x1e4], R134 ;  /* 0x0001e48601007387 */ /* 0x000fe20000100800 */
[----:B-1----:R-:W-:-:S03]  /*5940*/  IMAD R133, R205, UR4, RZ ;  /* 0x00000004cd857c24 */ /* 0x002fc6000f8e02ff */
[----:B------:R-:W-:Y:S04]  /*5950*/  STL [R1+0x1e0], R135 ;  /* 0x0001e08701007387 */ /* 0x000fe80000100800 */
[----:B------:R-:W-:Y:S04]  /*5960*/  STS.U8 [R156+UR9+0x780], R152 ;  /* 0x000780989c007988 */ /* 0x000fe80008000009 */
[----:B------:R-:W-:Y:S04]  /*5970*/  STS.U8 [R156+UR9+0x1780], R155 ;  /* 0x0017809b9c007988 */ /* 0x000fe80008000009 */
[----:B------:R-:W-:Y:S04]  /*5980*/  STS.U8 [R156+UR9+0x2780], R151 ;  /* 0x002780979c007988 */ /* 0x000fe80008000009 */
[----:B------:R-:W-:Y:S04]  /*5990*/  STS.U8 [R156+UR9+0x3780], R140 ;  /* 0x0037808c9c007988 */ /* 0x000fe80008000009 */
[----:B-----5:R-:W-:Y:S04]  /*59a0*/  STS.U8 [R156+UR9+0xb80], R131 ;  /* 0x000b80839c007988 */ /* 0x020fe80008000009 */
[----:B----4-:R1:W-:Y:S04]  /*59b0*/  STS.U8 [R156+UR9+0x1b80], R130 ;  /* 0x001b80829c007988 */ /* 0x0103e80008000009 */
[----:B------:R-:W-:Y:S01]  /*59c0*/  STS.U8 [R156+UR9+0x2b80], R129 ;  /* 0x002b80819c007988 */ /* 0x000fe20008000009 */
[----:B-1----:R-:W-:-:S03]  /*59d0*/  IMAD R130, R207, UR4, RZ ;  /* 0x00000004cf827c24 */ /* 0x002fc6000f8e02ff */
[----:B------:R-:W-:Y:S04]  /*59e0*/  STS.U8 [R156+UR9+0x3b80], R128 ;  /* 0x003b80809c007988 */ /* 0x000fe80008000009 */
[----:B------:R1:W-:Y:S02]  /*59f0*/  STS.U8 [R156+UR9+0xf80], R127 ;  /* 0x000f807f9c007988 */ /* 0x0003e40008000009 */
[----:B-1----:R-:W-:Y:S02]  /*5a00*/  IMAD R127, R209, UR4, RZ ;  /* 0x00000004d17f7c24 */ /* 0x002fe4000f8e02ff */
[----:B------:R-:W-:Y:S01]  /*5a10*/  IMAD R128, R208, UR4, RZ ;  /* 0x00000004d0807c24 */ /* 0x000fe2000f8e02ff */
[----:B------:R1:W-:Y:S02]  /*5a20*/  STS.U8 [R156+UR9+0x1f80], R126 ;  /* 0x001f807e9c007988 */ /* 0x0003e40008000009 */
[----:B-1----:R-:W-:-:S02]  /*5a30*/  IMAD R126, R153, UR7, RZ ;  /* 0x00000007997e7c24 */ /* 0x002fc4000f8e02ff */
[----:B------:R1:W-:Y:S03]  /*5a40*/  STS.U8 [R156+UR9+0x2f80], R125 ;  /* 0x002f807d9c007988 */ /* 0x0003e60008000009 */
[----:B-1----:R-:W-:-:S04]  /*5a50*/  IADD3 R125, P0, PT, R126, UR14, RZ ;  /* 0x0000000e7e7d7c10 */ /* 0x002fc8000ff1e0ff */
[----:B------:R-:W-:Y:S02]  /*5a60*/  LEA.HI.X.SX32 R126, R126, UR15, 0x1, P0 ;  /* 0x0000000f7e7e7c11 */ /* 0x000fe400080f0eff */
[----:B------:R-:W-:-:S04]  /*5a70*/  IADD3 R151, P0, PT, R127, R125, RZ ;  /* 0x0000007d7f977210 */ /* 0x000fc80007f1e0ff */
[----:B------:R-:W-:Y:S02]  /*5a80*/  LEA.HI.X.SX32 R152, R127, R126, 0x1, P0 ;  /* 0x0000007e7f987211 */ /* 0x000fe400000f0eff */
[----:B------:R-:W-:-:S04]  /*5a90*/  IADD3 R149, P0, PT, R130, R125, RZ ;  /* 0x0000007d82957210 */ /* 0x000fc80007f1e0ff */
[----:B------:R-:W-:Y:S02]  /*5aa0*/  LEA.HI.X.SX32 R150, R130, R126, 0x1, P0 ;  /* 0x0000007e82967211 */ /* 0x000fe400000f0eff */
[----:B------:R-:W-:Y:S01]  /*5ab0*/  ISETP.GT.AND P0, PT, R136, 0x1f, PT ;  /* 0x0000001f8800780c */ /* 0x000fe20003f04270 */
[----:B------:R-:W-:-:S03]  /*5ac0*/  IMAD R129, R210, UR4, RZ ;  /* 0x00000004d2817c24 */ /* 0x000fc6000f8e02ff */
[----:B------:R-:W-:Y:S01]  /*5ad0*/  ISETP.LT.AND P0, PT, R153, R212, P0 ;  /* 0x000000d49900720c */ /* 0x000fe20000701270 */
[----:B------:R-:W-:Y:S01]  /*5ae0*/  IMAD R131, R206, UR4, RZ ;  /* 0x00000004ce837c24 */ /* 0x000fe2000f8e02ff */
[-C--:B------:R-:W-:Y:S01]  /*5af0*/  IADD3 R143, P1, PT, R128, R125.reuse, RZ ;  /* 0x0000007d808f7210 */ /* 0x080fe20007f3e0ff */
[----:B0-----:R-:W-:Y:S02]  /*5b00*/  IMAD R134, R204, UR4, RZ ;  /* 0x00000004cc867c24 */ /* 0x001fe4000f8e02ff */
[----:B------:R-:W-:Y:S01]  /*5b10*/  IMAD R135, R211, UR4, RZ ;  /* 0x00000004d3877c24 */ /* 0x000fe2000f8e02ff */
[----:B------:R-:W-:Y:S02]  /*5b20*/  LEA.HI.X.SX32 R144, R128, R126, 0x1, P1 ;  /* 0x0000007e80907211 */ /* 0x000fe400008f0eff */
[-C--:B------:R-:W-:Y:S02]  /*5b30*/  IADD3 R137, P6, PT, R129, R125.reuse, RZ ;  /* 0x0000007d81897210 */ /* 0x080fe40007fde0ff */
[----:B------:R-:W-:-:S02]  /*5b40*/  IADD3 R141, P1, PT, R131, R125, RZ ;  /* 0x0000007d838d7210 */ /* 0x000fc40007f3e0ff */
[-C--:B------:R-:W-:Y:S02]  /*5b50*/  IADD3 R147, P2, PT, R133, R125.reuse, RZ ;  /* 0x0000007d85937210 */ /* 0x080fe40007f5e0ff */
[-C--:B------:R-:W-:Y:S02]  /*5b60*/  IADD3 R139, P3, PT, R134, R125.reuse, RZ ;  /* 0x0000007d868b7210 */ /* 0x080fe40007f7e0ff */
[----:B------:R-:W-:Y:S01]  /*5b70*/  IADD3 R145, P5, PT, R135, R125, RZ ;  /* 0x0000007d87917210 */ /* 0x000fe20007fbe0ff */
[----:B------:R-:W-:Y:S01]  /*5b80*/  @P0 IMAD.MOV.U32 R127, RZ, RZ, R152 ;  /* 0x000000ffff7f0224 */ /* 0x000fe200078e0098 */
[-C--:B------:R-:W-:Y:S02]  /*5b90*/  LEA.HI.X.SX32 R138, R129, R126.reuse, 0x1, P6 ;  /* 0x0000007e818a7211 */ /* 0x080fe400030f0eff */
[-C--:B------:R-:W-:Y:S02]  /*5ba0*/  LEA.HI.X.SX32 R142, R131, R126.reuse, 0x1, P1 ;  /* 0x0000007e838e7211 */ /* 0x080fe400008f0eff */
[----:B------:R-:W-:-:S02]  /*5bb0*/  LEA.HI.X.SX32 R148, R133, R126, 0x1, P2 ;  /* 0x0000007e85947211 */ /* 0x000fc400010f0eff */
[-C--:B------:R-:W-:Y:S02]  /*5bc0*/  LEA.HI.X.SX32 R140, R134, R126.reuse, 0x1, P3 ;  /* 0x0000007e868c7211 */ /* 0x080fe400018f0eff */
[----:B------:R-:W-:Y:S01]  /*5bd0*/  LEA.HI.X.SX32 R146, R135, R126, 0x1, P5 ;  /* 0x0000007e87927211 */ /* 0x000fe200028f0eff */
[----:B------:R-:W-:Y:S01]  /*5be0*/  @P0 IMAD.MOV.U32 R126, RZ, RZ, R151 ;  /* 0x000000ffff7e0224 */ /* 0x000fe200078e0097 */
[----:B------:R-:W-:-:S06]  /*5bf0*/  PRMT R125, RZ, 0x7610, R125 ;  /* 0x00007610ff7d7816 */ /* 0x000fcc000000007d */
[----:B------:R0:W3:Y:S02]  /*5c00*/  @P0 LDG.E.U8 R125, desc[UR22][R126.64] ;  /* 0x000000167e7d0981 */ /* 0x0000e4000c1e1100 */
[----:B0-----:R-:W-:Y:S02]  /*5c10*/  @P0 IMAD.MOV.U32 R126, RZ, RZ, R149 ;  /* 0x000000ffff7e0224 */ /* 0x001fe400078e0095 */
[----:B------:R-:W-:Y:S01]  /*5c20*/  @P0 IMAD.MOV.U32 R127, RZ, RZ, R150 ;  /* 0x000000ffff7f0224 */ /* 0x000fe200078e0096 */
[----:B--2---:R-:W-:Y:S04]  /*5c30*/  STS.U8 [R156+UR9+0x3f80], R132 ;  /* 0x003f80849c007988 */ /* 0x004fe80008000009 */
[----:B---3--:R0:W-:Y:S02]  /*5c40*/  STS.U8 [R216+UR9+0x8000], R125 ;  /* 0x0080007dd8007988 */ /* 0x0081e40008000009 */
[----:B0-----:R-:W-:-:S06]  /*5c50*/  PRMT R125, RZ, 0x7610, R125 ;  /* 0x00007610ff7d7816 */ /* 0x001fcc000000007d */
[----:B------:R0:W2:Y:S02]  /*5c60*/  @P0 LDG.E.U8 R125, desc[UR22][R126.64] ;  /* 0x000000167e7d0981 */ /* 0x0000a4000c1e1100 */
[----:B0-----:R-:W-:Y:S02]  /*5c70*/  @P0 IMAD.MOV.U32 R126, RZ, RZ, R147 ;  /* 0x000000ffff7e0224 */ /* 0x001fe400078e0093 */
[----:B------:R-:W-:Y:S01]  /*5c80*/  @P0 IMAD.MOV.U32 R127, RZ, RZ, R148 ;  /* 0x000000ffff7f0224 */ /* 0x000fe200078e0094 */
[----:B--2---:R0:W-:Y:S02]  /*5c90*/  STS.U8 [R216+UR9+0x8100], R125 ;  /* 0x0081007dd8007988 */ /* 0x0041e40008000009 */
        /* <DEDUP_REMOVED lines=11> */
[----:B------:R0:W2:Y:S01]  /*5d50*/  @P0 LDG.E.U8 R125, desc[UR22][R126.64] ;  /* 0x000000167e7d0981 */ /* 0x0000a2000c1e1100 */
[----:B------:R-:W-:Y:S02]  /*5d60*/  @P0 IMAD.MOV.U32 R128, RZ, RZ, R141 ;  /* 0x000000ffff800224 */ /* 0x000fe400078e008d */
[----:B------:R-:W-:Y:S01]  /*5d70*/  @P0 IMAD.MOV.U32 R129, RZ, RZ, R142 ;  /* 0x000000ffff810224 */ /* 0x000fe200078e008e */
[----:B0-----:R-:W-:Y:S02]  /*5d80*/  PRMT R127, RZ, 0x7610, R127 ;  /* 0x00007610ff7f7816 */ /* 0x001fe4000000007f */
[----:B------:R-:W-:-:S04]  /*5d90*/  PRMT R126, RZ, 0x7610, R126 ;  /* 0x00007610ff7e7816 */ /* 0x000fc8000000007e */
[----:B------:R0:W3:Y:S02]  /*5da0*/  @P0 LDG.E.U8 R127, desc[UR22][R128.64] ;  /* 0x00000016807f0981 */ /* 0x0000e4000c1e1100 */
[----:B0-----:R-:W-:Y:S02]  /*5db0*/  @P0 IMAD.MOV.U32 R128, RZ, RZ, R139 ;  /* 0x000000ffff800224 */ /* 0x001fe400078e008b */
[----:B------:R-:W-:-:S05]  /*5dc0*/  @P0 IMAD.MOV.U32 R129, RZ, RZ, R140 ;  /* 0x000000ffff810224 */ /* 0x000fca00078e008c */
[----:B------:R0:W4:Y:S02]  /*5dd0*/  @P0 LDG.E.U8 R126, desc[UR22][R128.64] ;  /* 0x00000016807e0981 */ /* 0x000124000c1e1100 */
[----:B0-----:R-:W-:Y:S02]  /*5de0*/  @P0 IMAD.MOV.U32 R128, RZ, RZ, R137 ;  /* 0x000000ffff800224 */ /* 0x001fe400078e0089 */
[----:B------:R-:W-:Y:S01]  /*5df0*/  @P0 IMAD.MOV.U32 R129, RZ, RZ, R138 ;  /* 0x000000ffff810224 */ /* 0x000fe200078e008a */
[----:B--2---:R0:W-:Y:S02]  /*5e00*/  STS.U8 [R215+UR9+0x8080], R125 ;  /* 0x0080807dd7007988 */ /* 0x0041e40008000009 */
[----:B0-----:R-:W-:-:S06]  /*5e10*/  PRMT R125, RZ, 0x7610, R125 ;  /* 0x00007610ff7d7816 */ /* 0x001fcc000000007d */
[----:B------:R-:W2:Y:S04]  /*5e20*/  @P0 LDG.E.U8 R125, desc[UR22][R128.64] ;  /* 0x00000016807d0981 */ /* 0x000ea8000c1e1100 */
[----:B------:R0:W-:Y:S04]  /*5e30*/  STL [R1+0x1ec], R151 ;  /* 0x0001ec9701007387 */ /* 0x0001e80000100800 */
[----:B------:R0:W-:Y:S04]  /*5e40*/  STL [R1+0x1f4], R143 ;  /* 0x0001f48f01007387 */ /* 0x0001e80000100800 */
[----:B------:R0:W-:Y:S04]  /*5e50*/  STL [R1+0x1e8], R152 ;  /* 0x0001e89801007387 */ /* 0x0001e80000100800 */
[----:B------:R0:W-:Y:S04]  /*5e60*/  STL [R1+0x1f0], R144 ;  /* 0x0001f09001007387 */ /* 0x0001e80000100800 */
[----:B------:R0:W-:Y:S04]  /*5e70*/  STL [R1+0x1fc], R149 ;  /* 0x0001fc9501007387 */ /* 0x0001e80000100800 */
[----:B------:R0:W-:Y:S04]  /*5e80*/  STL [R1+0x224], R137 ;  /* 0x0002248901007387 */ /* 0x0001e80000100800 */
[----:B---3--:R0:W-:Y:S04]  /*5e90*/  STS.U8 [R215+UR9+0x8180], R127 ;  /* 0x0081807fd7007988 */ /* 0x0081e80008000009 */
[----:B------:R0:W-:Y:S04]  /*5ea0*/  STL [R1+0x204], R141 ;  /* 0x0002048d01007387 */ /* 0x0001e80000100800 */
[----:B----4-:R0:W-:Y:S04]  /*5eb0*/  STS.U8 [R215+UR9+0x8280], R126 ;  /* 0x0082807ed7007988 */ /* 0x0101e80008000009 */
[----:B------:R0:W-:Y:S04]  /*5ec0*/  STL [R1+0x20c], R147 ;  /* 0x00020c9301007387 */ /* 0x0001e80000100800 */
[----:B------:R0:W-:Y:S04]  /*5ed0*/  STL [R1+0x214], R139 ;  /* 0x0002148b01007387 */ /* 0x0001e80000100800 */
[----:B------:R0:W-:Y:S04]  /*5ee0*/  STL [R1+0x21c], R145 ;  /* 0x00021c9101007387 */ /* 0x0001e80000100800 */
[----:B------:R0:W-:Y:S04]  /*5ef0*/  STL [R1+0x1f8], R150 ;  /* 0x0001f89601007387 */ /* 0x0001e80000100800 */
[----:B------:R0:W-:Y:S04]  /*5f00*/  STL [R1+0x220], R138 ;  /* 0x0002208a01007387 */ /* 0x0001e80000100800 */
[----:B------:R0:W-:Y:S01]  /*5f10*/  STL [R1+0x200], R142 ;  /* 0x0002008e01007387 */ /* 0x0001e20000100800 */
[----:B------:R-:W-:-:S03]  /*5f20*/  ISETP.NE.U32.AND P0, PT, R213, RZ, PT ;  /* 0x000000ffd500720c */ /* 0x000fc60003f05070 */
[----:B------:R0:W-:Y:S04]  /*5f30*/  STL [R1+0x208], R148 ;  /* 0x0002089401007387 */ /* 0x0001e80000100800 */
[----:B------:R0:W-:Y:S04]  /*5f40*/  STL [R1+0x210], R140 ;  /* 0x0002108c01007387 */ /* 0x0001e80000100800 */
[----:B------:R0:W-:Y:S01]  /*5f50*/  STL [R1+0x218], R146 ;  /* 0x0002189201007387 */ /* 0x0001e20000100800 */
[C---:B------:R-:W-:Y:S02]  /*5f60*/  ISETP.LT.OR P1, PT, R136.reuse, 0x20, P0 ;  /* 0x000000208800780c */ /* 0x040fe40000721670 */
[----:B------:R-:W-:Y:S01]  /*5f70*/  ISETP.GE.AND P2, PT, R136, 0x40, PT ;  /* 0x000000408800780c */ /* 0x000fe20003f46270 */
[----:B--2---:R0:W-:Y:S01]  /*5f80*/  STS.U8 [R215+UR9+0x8380], R125 ;  /* 0x0083807dd7007988 */ /* 0x0041e20008000009 */
[----:B------:R1:W-:Y:S06]  /*5f90*/  MEMBAR.ALL.CTA ;  /* 0x0000000000007992 */ /* 0x0003ec0000008000 */
[----:B-1----:R-:W1:Y:S02]  /*5fa0*/  FENCE.VIEW.ASYNC.S ;  /* 0x00000000000073c6 */ /* 0x002e640000000000 */
[----:B-1----:R-:W-:Y:S06]  /*5fb0*/  BAR.SYNC.DEFER_BLOCKING 0x0 ;  /* 0x0000000000007b1d */ /* 0x002fec0000010000 */
[----:B------:R-:W-:Y:S05]  /*5fc0*/  @P1 BRA `(.L_x_6) ;  /* 0x0000000000801947 */ /* 0x000fea0003800000 */
[----:B------:R-:W-:Y:S02]  /*5fd0*/  USHF.R.U32.HI UR14, URZ, 0x4, UR9 ;  /* 0x00000004ff0e7899 */ /* 0x000fe40008011609 */
[----:B------:R-:W-:Y:S02]  /*5fe0*/  UIADD3 UR5, UPT, UPT, UR9, 0x8000, URZ ;  /* 0x0000800009057890 */ /* 0x000fe4000fffe0ff */
[----:B------:R-:W-:Y:S01]  /*5ff0*/  USGXT.U32 UR14, UR14, 0xe ;  /* 0x0000000e0e0e789a */ /* 0x000fe20008000000 */
[----:B------:R-:W-:Y:S01]  /*6000*/  UMOV UR4, URZ ;  /* 0x000000ff00047c82 */ /* 0x000fe20008000000 */
[----:B------:R-:W-:Y:S02]  /*6010*/  USHF.R.U32.HI UR5, URZ, 0x4, UR5 ;  /* 0x00000004ff057899 */ /* 0x000fe40008011605 */
[----:B------:R-:W-:Y:S02]  /*6020*/  UIADD3 UR26, UP1, UPT, UR14, 0x100, URZ ;  /* 0x000001000e1a7890 */ /* 0x000fe4000ff3e0ff */
[----:B------:R-:W-:-:S02]  /*6030*/  USGXT.U32 UR12, UR5, 0xe ;  /* 0x0000000e050c789a */ /* 0x000fc40008000000 */
[----:B------:R-:W-:Y:S02]  /*6040*/  UIADD3.X UR27, UPT, UPT, UR4, 0x40004040, URZ, UP1, !UPT ;  /* 0x40004040041b7890 */ /* 0x000fe40008ffe4ff */
[----:B------:R-:W-:Y:S02]  /*6050*/  UIADD3 UR16, UPT, UPT, UR8, 0x20, URZ ;  /* 0x0000002008107890 */ /* 0x000fe4000fffe0ff */
[----:B------:R-:W-:Y:S02]  /*6060*/  UIADD3 UR17, UPT, UPT, UR8, 0x40, URZ ;  /* 0x0000004008117890 */ /* 0x000fe4000fffe0ff */
[----:B------:R-:W-:Y:S02]  /*6070*/  UIADD3.64 UR18, UPT, UPT, UR26, 0x100, URZ ;  /* 0x000001001a127897 */ /* 0x000fe4000fffe0ff */
[----:B------:R-:W-:Y:S02]  /*6080*/  UIADD3 UR24, UPT, UPT, UR8, 0x60, URZ ;  /* 0x0000006008187890 */ /* 0x000fe4000fffe0ff */
[----:B------:R-:W-:Y:S01]  /*6090*/  UIADD3.64 UR20, UPT, UPT, UR26, 0x200, URZ ;  /* 0x000002001a147897 */ /* 0x000fe2000fffe0ff */
[----:B------:R-:W-:Y:S01]  /*60a0*/  UMOV UR28, 0x0 ;  /* 0x00000000001c7882 */ /* 0x000fe20000000000 */
[----:B------:R-:W-:Y:S01]  /*60b0*/  UMOV UR29, 0x8088010 ;  /* 0x08088010001d7882 */ /* 0x000fe20000000000 */
[----:B------:R-:W-:Y:S01]  /*60c0*/  UMOV UR15, 0x40004040 ;  /* 0x40004040000f7882 */ /* 0x000fe20000000000 */
[----:B------:R-:W-:Y:S01]  /*60d0*/  UMOV UR13, 0xc0004010 ;  /* 0xc0004010000d7882 */ /* 0x000fe20000000000 */
[----:B------:R-:W-:Y:S01]  /*60e0*/  UMOV UR30, 0x0 ;  /* 0x00000000001e7882 */ /* 0x000fe20000000000 */
[----:B------:R-:W-:Y:S01]  /*60f0*/  UMOV UR31, 0x8088010 ;  /* 0x08088010001f7882 */ /* 0x000fe20000000000 */
[----:B------:R-:W-:Y:S01]  /*6100*/  UMOV UR32, 0x0 ;  /* 0x0000000000207882 */ /* 0x000fe20000000000 */
[----:B------:R-:W-:Y:S01]  /*6110*/  UMOV UR33, 0x8088010 ;  /* 0x0808801000217882 */ /* 0x000fe20000000000 */
[----:B------:R-:W-:Y:S01]  /*6120*/  UMOV UR4, UR11 ;  /* 0x0000000b00047c82 */ /* 0x000fe20008000000 */
[----:B------:R-:W-:Y:S01]  /*6130*/  UMOV UR5, URZ ;  /* 0x000000ff00057c82 */ /* 0x000fe20008000000 */
[----:B------:R1:W-:Y:S01]  /*6140*/  UTCQMMA gdesc[UR14], gdesc[UR12], tmem[UR8], tmem[UR28], idesc[UR29], !UPT ;  /* 0x00ff1c0c0e0075ea */ /* 0x0003e2000f800308 */
[----:B------:R-:W-:Y:S01]  /*6150*/  UMOV UR34, 0x0 ;  /* 0x0000000000227882 */ /* 0x000fe20000000000 */
[----:B------:R-:W-:Y:S01]  /*6160*/  UMOV UR35, 0x8088010 ;  /* 0x0808801000237882 */ /* 0x000fe20000000000 */
[----:B------:R1:W-:Y:S01]  /*6170*/  UTCQMMA gdesc[UR26], gdesc[UR12], tmem[UR16], tmem[UR30], idesc[UR31], !UPT ;  /* 0x00ff1e0c1a0075ea */ /* 0x0003e2000f800310 */
[----:B------:R-:W-:Y:S01]  /*6180*/  UMOV UR4, UR4 ;  /* 0x0000000400047c82 */ /* 0x000fe20008000000 */
[----:B------:R1:W-:Y:S01]  /*6190*/  UTCQMMA gdesc[UR18], gdesc[UR12], tmem[UR17], tmem[UR32], idesc[UR33], !UPT ;  /* 0x00ff200c120075ea */ /* 0x0003e2000f800311 */
[----:B------:R1:W-:Y:S01]  /*61a0*/  UTCQMMA gdesc[UR20], gdesc[UR12], tmem[UR24], tmem[UR34], idesc[UR35], !UPT ;  /* 0x00ff220c140075ea */ /* 0x0003e2000f800318 */
[----:B------:R1:W-:Y:S01]  /*61b0*/  UTCBAR [UR4], URZ ;  /* 0x000000ff040073e9 */ /* 0x0003e200080000ff */
[----:B------:R-:W-:Y:S01]  /*61c0*/  NOP ;  /* 0x0000000000007918 */ /* 0x000fe20000000000 */
.L_x_6:
[----:B-1----:R-:W-:Y:S01]  /*61d0*/  UMOV UR4, URZ ;  /* 0x000000ff00047c82 */ /* 0x002fe20008000000 */
[----:B------:R-:W-:Y:S05]  /*61e0*/  @!P2 BRA `(.L_x_7) ;  /* 0x0000005c0010a947 */ /* 0x000fea0003800000 */
[----:B0-----:R-:W-:Y:S01]  /*61f0*/  SHF.R.S32.HI R125, RZ, 0x1f, R136 ;  /* 0x0000001fff7d7819 */ /* 0x001fe20000011488 */
[----:B------:R-:W-:Y:S02]  /*6200*/  UIADD3 UR4, UPT, UPT, UR9, 0x4000, URZ ;  /* 0x0000400009047890 */ /* 0x000fe4000fffe0ff */
[----:B------:R-:W-:Y:S01]  /*6210*/  UIADD3 UR5, UPT, UPT, UR9, 0x8400, URZ ;  /* 0x0000840009057890 */ /* 0x000fe2000fffe0ff */
[----:B------:R-:W-:Y:S01]  /*6220*/  LEA.HI R125, R125, R136, RZ, 0x5 ;  /* 0x000000887d7d7211 */ /* 0x000fe200078f28ff */
[----:B------:R-:W-:Y:S02]  /*6230*/  USHF.R.U32.HI UR4, URZ, 0x4, UR4 ;  /* 0x00000004ff047899 */ /* 0x000fe40008011604 */
[----:B------:R-:W-:Y:S01]  /*6240*/  USHF.R.U32.HI UR5, URZ, 0x4, UR5 ;  /* 0x00000004ff057899 */ /* 0x000fe20008011605 */
[----:B------:R-:W-:Y:S01]  /*6250*/  SHF.R.S32.HI R125, RZ, 0x5, R125 ;  /* 0x00000005ff7d7819 */ /* 0x000fe2000001147d */
[----:B------:R-:W-:Y:S02]  /*6260*/  USGXT.U32 UR14, UR4, 0xe ;  /* 0x0000000e040e789a */ /* 0x000fe40008000000 */
[----:B------:R-:W-:Y:S01]  /*6270*/  USHF.L.U32 UR18, UR6, 0x5, URZ ;  /* 0x0000000506127899 */ /* 0x000fe200080006ff */
[----:B------:R-:W-:Y:S01]  /*6280*/  VIMNMX R125, PT, PT, R125, 0x2, !PT ;  /* 0x000000027d7d7848 */ /* 0x000fe20007fe0100 */
[----:B------:R-:W-:Y:S01]  /*6290*/  UIADD3 UR30, UP1, UPT, UR14, 0x100, URZ ;  /* 0x000001000e1e7890 */ /* 0x000fe2000ff3e0ff */
[----:B------:R-:W-:Y:S01]  /*62a0*/  UMOV UR4, URZ ;  /* 0x000000ff00047c82 */ /* 0x000fe20008000000 */
[----:B------:R-:W-:-:S02]  /*62b0*/  USHF.L.U32 UR19, UR7, 0x5, URZ ;  /* 0x0000000507137899 */ /* 0x000fc400080006ff */
[----:B------:R-:W-:Y:S01]  /*62c0*/  VIADD R125, R125, 0xffffffff ;  /* 0xffffffff7d7d7836 */ /* 0x000fe20000000000 */
[----:B------:R-:W-:Y:S02]  /*62d0*/  UIADD3.X UR31, UPT, UPT, UR4, 0x40004040, URZ, UP1, !UPT ;  /* 0x40004040041f7890 */ /* 0x000fe40008ffe4ff */
[----:B------:R-:W-:Y:S02]  /*62e0*/  USGXT.U32 UR12, UR5, 0xe ;  /* 0x0000000e050c789a */ /* 0x000fe40008000000 */
[----:B------:R-:W-:Y:S01]  /*62f0*/  R2UR UR21, R125 ;  /* 0x000000007d1572ca */ /* 0x000fe200000e0000 */
[----:B------:R-:W-:Y:S01]  /*6300*/  IMAD.MOV.U32 R125, RZ, RZ, RZ ;  /* 0x000000ffff7d7224 */ /* 0x000fe200078e00ff */
[----:B------:R-:W-:Y:S02]  /*6310*/  USHF.R.S32.HI UR28, URZ, 0x1f, UR18 ;  /* 0x0000001fff1c7899 */ /* 0x000fe40008011412 */
[----:B------:R-:W-:Y:S02]  /*6320*/  USHF.R.S32.HI UR29, URZ, 0x1f, UR19 ;  /* 0x0000001fff1d7899 */ /* 0x000fe40008011413 */
[----:B------:R-:W-:-:S02]  /*6330*/  UIADD3.64 UR24, UPT, UPT, UR30, 0x100, URZ ;  /* 0x000001001e187897 */ /* 0x000fc4000fffe0ff */
[----:B------:R-:W-:Y:S01]  /*6340*/  UIADD3.64 UR26, UPT, UPT, UR30, 0x200, URZ ;  /* 0x000002001e1a7897 */ /* 0x000fe2000fffe0ff */
[----:B------:R-:W-:Y:S01]  /*6350*/  UMOV UR20, 0x1 ;  /* 0x0000000100147882 */ /* 0x000fe20000000000 */
[----:B------:R-:W-:Y:S01]  /*6360*/  UMOV UR5, URZ ;  /* 0x000000ff00057c82 */ /* 0x000fe20008000000 */
[----:B------:R-:W-:-:S09]  /*6370*/  UMOV UR13, 0xc0004010 ;  /* 0xc0004010000d7882 */ /* 0x000fd20000000000 */
.L_x_10:
[----:B------:R-:W2:Y:S04]  /*6380*/  LDL.LU R139, [R1+0x224] ;  /* 0x00022400018b7983 */ /* 0x000ea80000300800 */
[----:B------:R-:W3:Y:S04]  /*6390*/  LDL.LU R138, [R1+0x21c] ;  /* 0x00021c00018a7983 */ /* 0x000ee80000300800 */
[----:B------:R-:W4:Y:S04]  /*63a0*/  LDL.LU R137, [R1+0x214] ;  /* 0x0002140001897983 */ /* 0x000f280000300800 */
[----:B-----5:R-:W5:Y:S04]  /*63b0*/  LDL.LU R136, [R1+0x20c] ;  /* 0x00020c0001887983 */ /* 0x020f680000300800 */
[----:B------:R-:W5:Y:S04]  /*63c0*/  LDL.LU R135, [R1+0x204] ;  /* 0x0002040001877983 */ /* 0x000f680000300800 */
        /* <DEDUP_REMOVED lines=8> */
[----:B------:R-:W5:Y:S01]  /*6450*/  LDL.LU R127, [R1+0x200] ;  /* 0x00020000017f7983 */ /* 0x000f620000300800 */
[----:B------:R-:W-:Y:S01]  /*6460*/  IMAD.U32 R125, R125, -0x80000000, RZ ;  /* 0x800000007d7d7824 */ /* 0x000fe200078e00ff */
[----:B--2---:R-:W-:-:S02]  /*6470*/  IADD3 R139, P5, PT, R139, UR19, RZ ;  /* 0x000000138b8b7c10 */ /* 0x004fc4000ffbe0ff */
[----:B---3--:R-:W-:-:S03]  /*6480*/  IADD3 R138, P6, PT, R138, UR19, RZ ;  /* 0x000000138a8a7c10 */ /* 0x008fc6000ffde0ff */
[----:B------:R-:W-:Y:S01]  /*6490*/  STL [R1+0x224], R139 ;  /* 0x0002248b01007387 */ /* 0x000fe20000100800 */
[----:B----4-:R-:W-:-:S03]  /*64a0*/  IADD3 R137, P1, PT, R137, UR19, RZ ;  /* 0x0000001389897c10 */ /* 0x010fc6000ff3e0ff */
[----:B------:R-:W-:Y:S01]  /*64b0*/  STL [R1+0x21c], R138 ;  /* 0x00021c8a01007387 */ /* 0x000fe20000100800 */
[----:B-----5:R-:W-:-:S03]  /*64c0*/  IADD3 R136, P2, PT, R136, UR19, RZ ;  /* 0x0000001388887c10 */ /* 0x020fc6000ff5e0ff */
[----:B------:R-:W-:Y:S01]  /*64d0*/  STL [R1+0x214], R137 ;  /* 0x0002148901007387 */ /* 0x000fe20000100800 */
[----:B------:R-:W-:-:S03]  /*64e0*/  IADD3 R135, P3, PT, R135, UR19, RZ ;  /* 0x0000001387877c10 */ /* 0x000fc6000ff7e0ff */
[----:B------:R-:W-:Y:S01]  /*64f0*/  STL [R1+0x20c], R136 ;  /* 0x00020c8801007387 */ /* 0x000fe20000100800 */
[----:B------:R-:W-:-:S03]  /*6500*/  IADD3.X R134, PT, PT, R134, UR29, RZ, P5, !PT ;  /* 0x0000001d86867c10 */ /* 0x000fc6000affe4ff */
[----:B------:R-:W-:Y:S01]  /*6510*/  STL [R1+0x204], R135 ;  /* 0x0002048701007387 */ /* 0x000fe20000100800 */
[----:B------:R-:W-:-:S03]  /*6520*/  IADD3 R133, P5, PT, R133, UR19, RZ ;  /* 0x0000001385857c10 */ /* 0x000fc6000ffbe0ff */
[----:B------:R-:W-:Y:S01]  /*6530*/  STL [R1+0x220], R134 ;  /* 0x0002208601007387 */ /* 0x000fe20000100800 */
[----:B------:R-:W-:-:S03]  /*6540*/  IADD3.X R132, PT, PT, R132, UR29, RZ, P6, !PT ;  /* 0x0000001d84847c10 */ /* 0x000fc6000b7fe4ff */
[----:B------:R-:W-:Y:S01]  /*6550*/  STL [R1+0x1fc], R133 ;  /* 0x0001fc8501007387 */ /* 0x000fe20000100800 */
[----:B------:R-:W-:Y:S02]  /*6560*/  IADD3 R131, P6, PT, R131, UR19, RZ ;  /* 0x0000001383837c10 */ /* 0x000fe4000ffde0ff */
[----:B------:R-:W-:-:S05]  /*6570*/  IADD3.X R126, PT, PT, R126, UR29, RZ, P1, !PT ;  /* 0x0000001d7e7e7c10 */ /* 0x000fca0008ffe4ff */
[----:B------:R0:W-:Y:S04]  /*6580*/  STL [R1+0x210], R126 ;  /* 0x0002107e01007387 */ /* 0x0001e80000100800 */
[----:B------:R-:W-:Y:S04]  /*6590*/  STL [R1+0x218], R132 ;  /* 0x0002188401007387 */ /* 0x000fe80000100800 */
[----:B0-----:R-:W2:Y:S01]  /*65a0*/  LDL.LU R126, [R1+0x1dc] ;  /* 0x0001dc00017e7983 */ /* 0x001ea20000300800 */
[----:B------:R-:W-:Y:S02]  /*65b0*/  IADD3 R130, P1, PT, R130, UR19, RZ ;  /* 0x0000001382827c10 */ /* 0x000fe4000ff3e0ff */
[----:B------:R-:W-:Y:S01]  /*65c0*/  IADD3.X R129, PT, PT, R129, UR29, RZ, P2, !PT ;  /* 0x0000001d81817c10 */ /* 0x000fe200097fe4ff */
[----:B------:R-:W-:Y:S01]  /*65d0*/  STL [R1+0x1f4], R131 ;  /* 0x0001f48301007387 */ /* 0x000fe20000100800 */
[----:B------:R-:W-:-:S03]  /*65e0*/  IADD3 R128, P2, PT, R128, UR18, RZ ;  /* 0x0000001280807c10 */ /* 0x000fc6000ff5e0ff */
[----:B------:R0:W-:Y:S01]  /*65f0*/  STL [R1+0x1ec], R130 ;  /* 0x0001ec8201007387 */ /* 0x0001e20000100800 */
[----:B------:R-:W-:-:S03]  /*6600*/  IADD3.X R127, PT, PT, R127, UR29, RZ, P3, !PT ;  /* 0x0000001d7f7f7c10 */ /* 0x000fc60009ffe4ff */
[----:B0-----:R-:W3:Y:S04]  /*6610*/  LDL.LU R130, [R1+0x1f8] ;  /* 0x0001f80001827983 */ /* 0x001ee80000300800 */
[----:B------:R0:W-:Y:S04]  /*6620*/  STL [R1+0x208], R129 ;  /* 0x0002088101007387 */ /* 0x0001e80000100800 */
[----:B0-----:R-:W4:Y:S04]  /*6630*/  LDL.LU R129, [R1+0x1d4] ;  /* 0x0001d40001817983 */ /* 0x001f280000300800 */
[----:B------:R0:W-:Y:S04]  /*6640*/  STL [R1+0x1e4], R128 ;  /* 0x0001e48001007387 */ /* 0x0001e80000100800 */
[----:B0-----:R-:W5:Y:S04]  /*6650*/  LDL.LU R128, [R1+0x1f0] ;  /* 0x0001f00001807983 */ /* 0x001f680000300800 */
[----:B------:R-:W5:Y:S04]  /*6660*/  LDL.LU R152, [R1+0x1cc] ;  /* 0x0001cc0001987983 */ /* 0x000f680000300800 */
[----:B------:R-:W5:Y:S04]  /*6670*/  LDL.LU R151, [R1+0x1e8] ;  /* 0x0001e80001977983 */ /* 0x000f680000300800 */
[----:B------:R-:W5:Y:S04]  /*6680*/  LDL.LU R150, [R1+0x1c4] ;  /* 0x0001c40001967983 */ /* 0x000f680000300800 */
[----:B------:R0:W-:Y:S04]  /*6690*/  STL [R1+0x200], R127 ;  /* 0x0002007f01007387 */ /* 0x0001e80000100800 */
        /* <DEDUP_REMOVED lines=19> */
[----:B0-----:R-:W5:Y:S01]  /*67d0*/  LDL.LU R127, [R1+0x174] ;  /* 0x00017400017f7983 */ /* 0x001f620000300800 */
[----:B--2---:R-:W-:-:S05]  /*67e0*/  IADD3 R126, P3, PT, R126, UR18, RZ ;  /* 0x000000127e7e7c10 */ /* 0x004fca000ff7e0ff */
[----:B------:R0:W-:Y:S04]  /*67f0*/  STL [R1+0x1dc], R126 ;  /* 0x0001dc7e01007387 */ /* 0x0001e80000100800 */
[----:B0-----:R-:W2:Y:S01]  /*6800*/  LDL.LU R126, [R1+0x190] ;  /* 0x00019000017e7983 */ /* 0x001ea20000300800 */
[----:B---3--:R-:W-:-:S05]  /*6810*/  IADD3.X R130, PT, PT, R130, UR29, RZ, P5, !PT ;  /* 0x0000001d82827c10 */ /* 0x008fca000affe4ff */
[----:B------:R0:W-:Y:S01]  /*6820*/  STL [R1+0x1f8], R130 ;  /* 0x0001f88201007387 */ /* 0x0001e20000100800 */
[----:B----4-:R-:W-:-:S03]  /*6830*/  IADD3 R129, P5, PT, R129, UR18, RZ ;  /* 0x0000001281817c10 */ /* 0x010fc6000ffbe0ff */
[----:B0-----:R-:W3:Y:S04]  /*6840*/  LDL.LU R130, [R1+0x16c] ;  /* 0x00016c0001827983 */ /* 0x001ee80000300800 */
[----:B------:R0:W-:Y:S01]  /*6850*/  STL [R1+0x1d4], R129 ;  /* 0x0001d48101007387 */ /* 0x0001e20000100800 */
[----:B-----5:R-:W-:-:S03]  /*6860*/  IADD3.X R128, PT, PT, R128, UR29, RZ, P6, !PT ;  /* 0x0000001d80807c10 */ /* 0x020fc6000b7fe4ff */
[----:B0-----:R-:W4:Y:S01]  /*6870*/  LDL.LU R129, [R1+0x188] ;  /* 0x0001880001817983 */ /* 0x001f220000300800 */
[----:B------:R-:W-:-:S03]  /*6880*/  IADD3 R152, P6, PT, R152, UR18, RZ ;  /* 0x0000001298987c10 */ /* 0x000fc6000ffde0ff */
[----:B------:R0:W-:Y:S01]  /*6890*/  STL [R1+0x1f0], R128 ;  /* 0x0001f08001007387 */ /* 0x0001e20000100800 */
[----:B------:R-:W-:Y:S02]  /*68a0*/  IADD3.X R151, PT, PT, R151, UR29, RZ, P1, !PT ;  /* 0x0000001d97977c10 */ /* 0x000fe40008ffe4ff */
[----:B------:R-:W-:Y:S01]  /*68b0*/  IADD3 R150, P1, PT, R150, UR18, RZ ;  /* 0x0000001296967c10 */ /* 0x000fe2000ff3e0ff */
[----:B0-----:R-:W5:Y:S04]  /*68c0*/  LDL.LU R128, [R1+0x164] ;  /* 0x0001640001807983 */ /* 0x001f680000300800 */
[----:B------:R-:W-:Y:S01]  /*68d0*/  STL [R1+0x1cc], R152 ;  /* 0x0001cc9801007387 */ /* 0x000fe20000100800 */
[----:B------:R-:W-:-:S03]  /*68e0*/  IADD3.X R149, PT, PT, R149, UR28, RZ, P2, !PT ;  /* 0x0000001c95957c10 */ /* 0x000fc600097fe4ff */
        /* <DEDUP_REMOVED lines=37> */
[----:B------:R-:W-:-:S05]  /*6b40*/  IADD3 R127, P1, PT, R127, UR18, RZ ;  /* 0x000000127f7f7c10 */ /* 0x000fca000ff3e0ff */
[----:B------:R0:W-:Y:S04]  /*6b50*/  STL [R1+0x174], R127 ;  /* 0x0001747f01007387 */ /* 0x0001e80000100800 */
[----:B------:R-:W-:Y:S04]  /*6b60*/  STL [R1+0x17c], R132 ;  /* 0x00017c8401007387 */ /* 0x000fe80000100800 */
[----:B0-----:R-:W5:Y:S04]  /*6b70*/  LDL.LU R127, [R1+0x180] ;  /* 0x00018000017f7983 */ /* 0x001f680000300800 */
[----:B------:R-:W-:Y:S01]  /*6b80*/  STL [R1+0x198], R131 ;  /* 0x0001988301007387 */ /* 0x000fe20000100800 */
[----:B--2---:R-:W-:-:S05]  /*6b90*/  IADD3.X R126, PT, PT, R126, UR28, RZ, P2, !PT ;  /* 0x0000001c7e7e7c10 */ /* 0x004fca00097fe4ff */
[----:B------:R0:W-:Y:S04]  /*6ba0*/  STL [R1+0x190], R126 ;  /* 0x0001907e01007387 */ /* 0x0001e80000100800 */
[----:B0-----:R-:W2:Y:S01]  /*6bb0*/  LDL.LU R126, [R1+0x15c] ;  /* 0x00015c00017e7983 */ /* 0x001ea20000300800 */
[----:B---3--:R-:W-:-:S05]  /*6bc0*/  IADD3 R130, P2, PT, R130, UR18, RZ ;  /* 0x0000001282827c10 */ /* 0x008fca000ff5e0ff */
[----:B------:R0:W-:Y:S01]  /*6bd0*/  STL [R1+0x16c], R130 ;  /* 0x00016c8201007387 */ /* 0x0001e20000100800 */
[----:B----4-:R-:W-:-:S03]  /*6be0*/  IADD3.X R129, PT, PT, R129, UR28, RZ, P3, !PT ;  /* 0x0000001c81817c10 */ /* 0x010fc60009ffe4ff */
[----:B0-----:R-:W3:Y:S04]  /*6bf0*/  LDL.LU R130, [R1+0x178] ;  /* 0x0001780001827983 */ /* 0x001ee80000300800 */
[----:B------:R0:W-:Y:S01]  /*6c00*/  STL [R1+0x188], R129 ;  /* 0x0001888101007387 */ /* 0x0001e20000100800 */
[----:B-----5:R-:W-:-:S03]  /*6c10*/  IADD3 R128, P3, PT, R128, UR18, RZ ;  /* 0x0000001280807c10 */ /* 0x020fc6000ff7e0ff */
[----:B0-----:R-:W4:Y:S04]  /*6c20*/  LDL.LU R129, [R1+0x154] ;  /* 0x0001540001817983 */ /* 0x001f280000300800 */
        /* <DEDUP_REMOVED lines=23> */
[----:B------:R-:W-:-:S03]  /*6da0*/  IADD3.X R127, PT, PT, R127, UR28, RZ, P5, !PT ;  /* 0x0000001c7f7f7c10 */ /* 0x000fc6000affe4ff */
[----:B0-----:R-:W5:Y:S04]  /*6db0*/  LDL.LU R128, [R1+0x118] ;  /* 0x0001180001807983 */ /* 0x001f680000300800 */
[----:B------:R0:W-:Y:S04]  /*6dc0*/  STL [R1+0x180], R127 ;  /* 0x0001807f01007387 */ /* 0x0001e80000100800 */
[----:B0-----:R-:W5:Y:S01]  /*6dd0*/  LDL.LU R127, [R1+0xf4] ;  /* 0x0000f400017f7983 */ /* 0x001f620000300800 */
[----:B--2---:R-:W-:-:S05]  /*6de0*/  IADD3 R126, P5, PT, R126, UR18, RZ ;  /* 0x000000127e7e7c10 */ /* 0x004fca000ffbe0ff */
[----:B------:R0:W-:Y:S04]  /*6df0*/  STL [R1+0x15c], R126 ;  /* 0x00015c7e01007387 */ /* 0x0001e80000100800 */
[----:B0-----:R-:W2:Y:S01]  /*6e00*/  LDL.LU R126, [R1+0x110] ;  /* 0x00011000017e7983 */ /* 0x001ea20000300800 */
[----:B---3--:R-:W-:-:S05]  /*6e10*/  IADD3.X R130, PT, PT, R130, UR28, RZ, P6, !PT ;  /* 0x0000001c82827c10 */ /* 0x008fca000b7fe4ff */
[----:B------:R0:W-:Y:S01]  /*6e20*/  STL [R1+0x178], R130 ;  /* 0x0001788201007387 */ /* 0x0001e20000100800 */
[----:B----4-:R-:W-:-:S03]  /*6e30*/  IADD3 R129, P6, PT, R129, UR18, RZ ;  /* 0x0000001281817c10 */ /* 0x010fc6000ffde0ff */
[----:B0-----:R-:W3:Y:S01]  /*6e40*/  LDL.LU R130, [R1+0xec] ;  /* 0x0000ec0001827983 */ /* 0x001ee20000300800 */
[----:B-----5:R-:W-:-:S03]  /*6e50*/  IADD3.X R152, PT, PT, R152, UR28, RZ, P1, !PT ;  /* 0x0000001c98987c10 */ /* 0x020fc60008ffe4ff */
[----:B------:R0:W-:Y:S01]  /*6e60*/  STL [R1+0x154], R129 ;  /* 0x0001548101007387 */ /* 0x0001e20000100800 */
[----:B------:R-:W-:Y:S02]  /*6e70*/  IADD3 R151, P1, PT, R151, UR18, RZ ;  /* 0x0000001297977c10 */ /* 0x000fe4000ff3e0ff */
[----:B------:R-:W-:Y:S01]  /*6e80*/  IADD3.X R150, PT, PT, R150, UR28, RZ, P2, !PT ;  /* 0x0000001c96967c10 */ /* 0x000fe200097fe4ff */
[----:B0-----:R-:W4:Y:S04]  /*6e90*/  LDL.LU R129, [R1+0x108] ;  /* 0x0001080001817983 */ /* 0x001f280000300800 */
        /* <DEDUP_REMOVED lines=39> */
[----:B------:R-:W-:-:S05]  /*7110*/  IADD3.X R128, PT, PT, R128, UR28, RZ, P2, !PT ;  /* 0x0000001c80807c10 */ /* 0x000fca00097fe4ff */
[----:B------:R0:W-:Y:S04]  /*7120*/  STL [R1+0x118], R128 ;  /* 0x0001188001007387 */ /* 0x0001e80000100800 */
[----:B------:R-:W-:Y:S01]  /*7130*/  STL [R1+0x120], R132 ;  /* 0x0001208401007387 */ /* 0x000fe20000100800 */
[----:B------:R-:W-:-:S03]  /*7140*/  IADD3 R127, P2, PT, R127, UR18, RZ ;  /* 0x000000127f7f7c10 */ /* 0x000fc6000ff5e0ff */
[----:B0-----:R-:W5:Y:S04]  /*7150*/  LDL.LU R128, [R1+0xe4] ;  /* 0x0000e40001807983 */ /* 0x001f680000300800 */
[----:B------:R-:W-:Y:S04]  /*7160*/  STL [R1+0xfc], R131 ;  /* 0x0000fc8301007387 */ /* 0x000fe80000100800 */
[----:B------:R0:W-:Y:S04]  /*7170*/  STL [R1+0xf4], R127 ;  /* 0x0000f47f01007387 */ /* 0x0001e80000100800 */
[----:B0-----:R-:W5:Y:S01]  /*7180*/  LDL.LU R127, [R1+0x100] ;  /* 0x00010000017f7983 */ /* 0x001f620000300800 */
[----:B--2---:R-:W-:-:S05]  /*7190*/  IADD3.X R126, PT, PT, R126, UR28, RZ, P3, !PT ;  /* 0x0000001c7e7e7c10 */ /* 0x004fca0009ffe4ff */
[----:B------:R0:W-:Y:S04]  /*71a0*/  STL [R1+0x110], R126 ;  /* 0x0001107e01007387 */ /* 0x0001e80000100800 */
[----:B0-----:R-:W2:Y:S01]  /*71b0*/  LDL.LU R126, [R1+0xdc] ;  /* 0x0000dc00017e7983 */ /* 0x001ea20000300800 */
[----:B---3--:R-:W-:-:S05]  /*71c0*/  IADD3 R130, P3, PT, R130, UR18, RZ ;  /* 0x0000001282827c10 */ /* 0x008fca000ff7e0ff */
[----:B------:R0:W-:Y:S01]  /*71d0*/  STL [R1+0xec], R130 ;  /* 0x0000ec8201007387 */ /* 0x0001e20000100800 */
[----:B----4-:R-:W-:-:S03]  /*71e0*/  IADD3.X R129, PT, PT, R129, UR28, RZ, P5, !PT ;  /* 0x0000001c81817c10 */ /* 0x010fc6000affe4ff */
[----:B0-----:R-:W3:Y:S04]  /*71f0*/  LDL.LU R130, [R1+0xf8] ;  /* 0x0000f80001827983 */ /* 0x001ee80000300800 */
[----:B------:R-:W4:Y:S04]  /*7200*/  LDL.LU R152, [R1+0xd4] ;  /* 0x0000d40001987983 */ /* 0x000f280000300800 */
[----:B------:R-:W4:Y:S04]  /*7210*/  LDL.LU R151, [R1+0xf0] ;  /* 0x0000f00001977983 */ /* 0x000f280000300800 */
[----:B------:R-:W4:Y:S04]  /*7220*/  LDL.LU R150, [R1+0xcc] ;  /* 0x0000cc0001967983 */ /* 0x000f280000300800 */
[----:B------:R0:W-:Y:S04]  /*7230*/  STL [R1+0x108], R129 ;  /* 0x0001088101007387 */ /* 0x0001e80000100800 */
[----:B------:R-:W4:Y:S04]  /*7240*/  LDL.LU R149, [R1+0xe8] ;  /* 0x0000e80001957983 */ /* 0x000f280000300800 */
        /* <DEDUP_REMOVED lines=17> */
[----:B------:R-:W4:Y:S01]  /*7360*/  LDL.LU R131, [R1+0xa0] ;  /* 0x0000a00001837983 */ /* 0x000f220000300800 */
[----:B-----5:R-:W-:-:S03]  /*7370*/  IADD3 R128, P5, PT, R128, UR18, RZ ;  /* 0x0000001280807c10 */ /* 0x020fc6000ffbe0ff */
[----:B0-----:R-:W5:Y:S04]  /*7380*/  LDL.LU R129, [R1+0x7c] ;  /* 0x00007c0001817983 */ /* 0x001f680000300800 */
[----:B------:R0:W-:Y:S04]  /*7390*/  STL [R1+0xe4], R128 ;  /* 0x0000e48001007387 */ /* 0x0001e80000100800 */
[----:B0-----:R-:W5:Y:S01]  /*73a0*/  LDL.LU R128, [R1+0x98] ;  /* 0x0000980001807983 */ /* 0x001f620000300800 */
[----:B------:R-:W-:-:S05]  /*73b0*/  IADD3.X R127, PT, PT, R127, UR28, RZ, P6, !PT ;  /* 0x0000001c7f7f7c10 */ /* 0x000fca000b7fe4ff */
[----:B------:R0:W-:Y:S04]  /*73c0*/  STL [R1+0x100], R127 ;  /* 0x0001007f01007387 */ /* 0x0001e80000100800 */
[----:B0-----:R-:W5:Y:S01]  /*73d0*/  LDL.LU R127, [R1+0x74] ;  /* 0x00007400017f7983 */ /* 0x001f620000300800 */
[----:B--2---:R-:W-:-:S05]  /*73e0*/  IADD3 R126, P6, PT, R126, UR18, RZ ;  /* 0x000000127e7e7c10 */ /* 0x004fca000ffde0ff */
[----:B------:R0:W-:Y:S04]  /*73f0*/  STL [R1+0xdc], R126 ;  /* 0x0000dc7e01007387 */ /* 0x0001e80000100800 */
[----:B0-----:R-:W2:Y:S01]  /*7400*/  LDL.LU R126, [R1+0x90] ;  /* 0x00009000017e7983 */ /* 0x001ea20000300800 */
[----:B---3--:R-:W-:Y:S02]  /*7410*/  IADD3.X R130, PT, PT, R130, UR28, RZ, P1, !PT ;  /* 0x0000001c82827c10 */ /* 0x008fe40008ffe4ff */
[----:B----4-:R-:W-:-:S03]  /*7420*/  IADD3 R152, P1, PT, R152, UR18, RZ ;  /* 0x0000001298987c10 */ /* 0x010fc6000ff3e0ff */
[----:B------:R0:W-:Y:S01]  /*7430*/  STL [R1+0xf8], R130 ;  /* 0x0000f88201007387 */ /* 0x0001e20000100800 */
[----:B------:R-:W-:Y:S02]  /*7440*/  IADD3.X R151, PT, PT, R151, UR28, RZ, P2, !PT ;  /* 0x0000001c97977c10 */ /* 0x000fe400097fe4ff */
[----:B------:R-:W-:Y:S01]  /*7450*/  IADD3 R150, P2, PT, R150, UR18, RZ ;  /* 0x0000001296967c10 */ /* 0x000fe2000ff5e0ff */
[----:B0-----:R-:W3:Y:S04]  /*7460*/  LDL.LU R130, [R1+0x6c] ;  /* 0x00006c0001827983 */ /* 0x001ee80000300800 */
        /* <DEDUP_REMOVED lines=39> */
[----:B-----5:R-:W-:-:S05]  /*76e0*/  IADD3 R129, P2, PT, R129, UR18, RZ ;  /* 0x0000001281817c10 */ /* 0x020fca000ff5e0ff */
[----:B------:R0:W-:Y:S04]  /*76f0*/  STL [R1+0x7c], R129 ;  /* 0x00007c8101007387 */ /* 0x0001e80000100800 */
[----:B------:R-:W-:Y:S01]  /*7700*/  STL [R1+0x84], R132 ;  /* 0x0000848401007387 */ /* 0x000fe20000100800 */
[----:B------:R-:W-:-:S03]  /*7710*/  IADD3.X R128, PT, PT, R128, UR28, RZ, P3, !PT ;  /* 0x0000001c80807c10 */ /* 0x000fc60009ffe4ff */
[----:B0-----:R-:W4:Y:S04]  /*7720*/  LDL.LU R129, [R1+0x88] ;  /* 0x0000880001817983 */ /* 0x001f280000300800 */
[----:B------:R-:W-:Y:S04]  /*7730*/  STL [R1+0xa0], R131 ;  /* 0x0000a08301007387 */ /* 0x000fe80000100800 */
[----:B------:R0:W-:Y:S01]  /*7740*/  STL [R1+0x98], R128 ;  /* 0x0000988001007387 */ /* 0x0001e20000100800 */
[----:B------:R-:W-:-:S03]  /*7750*/  IADD3 R127, P3, PT, R127, UR18, RZ ;  /* 0x000000127f7f7c10 */ /* 0x000fc6000ff7e0ff */
[----:B0-----:R-:W5:Y:S04]  /*7760*/  LDL.LU R128, [R1+0x64] ;  /* 0x0000640001807983 */ /* 0x001f680000300800 */
[----:B------:R0:W-:Y:S04]  /*7770*/  STL [R1+0x74], R127 ;  /* 0x0000747f01007387 */ /* 0x0001e80000100800 */
[----:B0-----:R-:W5:Y:S01]  /*7780*/  LDL.LU R127, [R1+0x80] ;  /* 0x00008000017f7983 */ /* 0x001f620000300800 */
[----:B--2---:R-:W-:-:S05]  /*7790*/  IADD3.X R126, PT, PT, R126, UR28, RZ, P5, !PT ;  /* 0x0000001c7e7e7c10 */ /* 0x004fca000affe4ff */
[----:B------:R0:W-:Y:S04]  /*77a0*/  STL [R1+0x90], R126 ;  /* 0x0000907e01007387 */ /* 0x0001e80000100800 */
[----:B0-----:R-:W2:Y:S01]  /*77b0*/  LDL.LU R126, [R1+0x5c] ;  /* 0x00005c00017e7983 */ /* 0x001ea20000300800 */
[----:B---3--:R-:W-:-:S03]  /*77c0*/  IADD3 R130, P5, PT, R130, UR18, RZ ;  /* 0x0000001282827c10 */ /* 0x008fc6000ffbe0ff */
[----:B------:R-:W3:Y:S04]  /*77d0*/  LDL.LU R152, [R1+0x78] ;  /* 0x0000780001987983 */ /* 0x000ee80000300800 */
[----:B------:R-:W3:Y:S04]  /*77e0*/  LDL.LU R151, [R1+0x54] ;  /* 0x0000540001977983 */ /* 0x000ee80000300800 */
[----:B------:R-:W3:Y:S04]  /*77f0*/  LDL.LU R150, [R1+0x70] ;  /* 0x0000700001967983 */ /* 0x000ee80000300800 */
[----:B------:R0:W-:Y:S04]  /*7800*/  STL [R1+0x6c], R130 ;  /* 0x00006c8201007387 */ /* 0x0001e80000100800 */
[----:B------:R-:W3:Y:S04]  /*7810*/  LDL.LU R149, [R1+0x4c] ;  /* 0x00004c0001957983 */ /* 0x000ee80000300800 */
        /* <DEDUP_REMOVED lines=18> */
[----:B0-----:R-:W3:Y:S01]  /*7940*/  LDL.LU R130, [R1+0x20] ;  /* 0x0000200001827983 */ /* 0x001ee20000300800 */
[----:B----4-:R-:W-:-:S05]  /*7950*/  IADD3.X R129, PT, PT, R129, UR28, RZ, P6, !PT ;  /* 0x0000001c81817c10 */ /* 0x010fca000b7fe4ff */
[----:B------:R0:W-:Y:S04]  /*7960*/  STL [R1+0x88], R129 ;  /* 0x0000888101007387 */ /* 0x0001e80000100800 */
[----:B0-----:R-:W4:Y:S01]  /*7970*/  LDL.LU R129, [R1+0x18] ;  /* 0x0000180001817983 */ /* 0x001f220000300800 */
[----:B-----5:R-:W-:-:S05]  /*7980*/  IADD3 R128, P6, PT, R128, UR18, RZ ;  /* 0x0000001280807c10 */ /* 0x020fca000ffde0ff */
[----:B------:R0:W-:Y:S01]  /*7990*/  STL [R1+0x64], R128 ;  /* 0x0000648001007387 */ /* 0x0001e20000100800 */
[----:B------:R-:W-:-:S03]  /*79a0*/  IADD3.X R127, PT, PT, R127, UR28, RZ, P1, !PT ;  /* 0x0000001c7f7f7c10 */ /* 0x000fc60008ffe4ff */
[----:B0-----:R-:W5:Y:S04]  /*79b0*/  LDL.LU R128, [R1+0x10] ;  /* 0x0000100001807983 */ /* 0x001f680000300800 */
[----:B------:R0:W-:Y:S04]  /*79c0*/  STL [R1+0x80], R127 ;  /* 0x0000807f01007387 */ /* 0x0001e80000100800 */
[----:B0-----:R-:W5:Y:S01]  /*79d0*/  LDL.LU R127, [R1+0x8] ;  /* 0x00000800017f7983 */ /* 0x001f620000300800 */
[----:B--2---:R-:W-:-:S05]  /*79e0*/  IADD3 R126, P1, PT, R126, UR18, RZ ;  /* 0x000000127e7e7c10 */ /* 0x004fca000ff3e0ff */
[----:B------:R0:W-:Y:S04]  /*79f0*/  STL [R1+0x5c], R126 ;  /* 0x00005c7e01007387 */ /* 0x0001e80000100800 */
[----:B0-----:R-:W2:Y:S01]  /*7a00*/  LDL.LU R126, [R1] ;  /* 0x00000000017e7983 */ /* 0x001ea20000300800 */
[----:B---3--:R-:W-:Y:S02]  /*7a10*/  IADD3.X R152, PT, PT, R152, UR28, RZ, P2, !PT ;  /* 0x0000001c98987c10 */ /* 0x008fe400097fe4ff */
[----:B------:R-:W-:Y:S02]  /*7a20*/  IADD3 R151, P2, PT, R151, UR18, RZ ;  /* 0x0000001297977c10 */ /* 0x000fe4000ff5e0ff */
[----:B------:R-:W-:Y:S01]  /*7a30*/  IADD3.X R150, PT, PT, R150, UR28, RZ, P3, !PT ;  /* 0x0000001c96967c10 */ /* 0x000fe20009ffe4ff */
[----:B------:R0:W-:Y:S01]  /*7a40*/  STL [R1+0x78], R152 ;  /* 0x0000789801007387 */ /* 0x0001e20000100800 */
[----:B------:R-:W-:-:S02]  /*7a50*/  IADD3 R149, P3, PT, R149, UR18, RZ ;  /* 0x0000001295957c10 */ /* 0x000fc4000ff7e0ff */
[----:B------:R-:W-:Y:S01]  /*7a60*/  IADD3.X R148, PT, PT, R148, UR28, RZ, P5, !PT ;  /* 0x0000001c94947c10 */ /* 0x000fe2000affe4ff */
[----:B------:R0:W-:Y:S01]  /*7a70*/  STL [R1+0x54], R151 ;  /* 0x0000549701007387 */ /* 0x0001e20000100800 */
[----:B------:R-:W-:Y:S02]  /*7a80*/  PRMT R252, RZ, 0x7610, R252 ;  /* 0x00007610fffc7816 */ /* 0x000fe400000000fc */
[----:B------:R-:W-:Y:S01]  /*7a90*/  IADD3 R147, P5, PT, R147, UR18, RZ ;  /* 0x0000001293937c10 */ /* 0x000fe2000ffbe0ff */
[----:B------:R0:W-:Y:S01]  /*7aa0*/  STL [R1+0x70], R150 ;  /* 0x0000709601007387 */ /* 0x0001e20000100800 */
[----:B------:R-:W-:-:S03]  /*7ab0*/  IADD3.X R146, PT, PT, R146, UR28, RZ, P6, !PT ;  /* 0x0000001c92927c10 */ /* 0x000fc6000b7fe4ff */
[----:B------:R0:W-:Y:S01]  /*7ac0*/  STL [R1+0x4c], R149 ;  /* 0x00004c9501007387 */ /* 0x0001e20000100800 */
[----:B------:R-:W-:-:S03]  /*7ad0*/  IADD3 R145, P6, PT, R145, UR18, RZ ;  /* 0x0000001291917c10 */ /* 0x000fc6000ffde0ff */
        /* <DEDUP_REMOVED lines=33> */
[----:B------:R-:W-:Y:S02]  /*7cf0*/  IADD3.X R249, PT, PT, R249, UR28, RZ, P3, !PT ;  /* 0x0000001cf9f97c10 */ /* 0x000fe40009ffe4ff */
[----:B------:R-:W-:Y:S01]  /*7d00*/  IADD3 R231, P3, PT, R231, UR18, RZ ;  /* 0x00000012e7e77c10 */ /* 0x000fe2000ff7e0ff */
[----:B------:R0:W-:Y:S03]  /*7d10*/  STL [R1+0x4], R131 ;  /* 0x0000048301007387 */ /* 0x0001e60000100800 */
[----:B------:R-:W-:Y:S01]  /*7d20*/  IADD3.X R124, PT, PT, R124, UR28, RZ, P3, !PT ;  /* 0x0000001c7c7c7c10 */ /* 0x000fe20009ffe4ff */
[----:B------:R0:W-:Y:S01]  /*7d30*/  STL [R1+0x20], R130 ;  /* 0x0000208201007387 */ /* 0x0001e20000100800 */
[----:B------:R-:W-:Y:S02]  /*7d40*/  IADD3 R106, P3, PT, R106, UR18, RZ ;  /* 0x000000126a6a7c10 */ /* 0x000fe4000ff7e0ff */
[----:B----4-:R-:W-:-:S02]  /*7d50*/  IADD3.X R129, PT, PT, R129, UR28, RZ, P5, !PT ;  /* 0x0000001c81817c10 */ /* 0x010fc4000affe4ff */
[----:B------:R-:W-:Y:S02]  /*7d60*/  IADD3 R247, P5, PT, R247, UR18, RZ ;  /* 0x00000012f7f77c10 */ /* 0x000fe4000ffbe0ff */
[----:B------:R-:W-:Y:S01]  /*7d70*/  IADD3.X R107, PT, PT, R107, UR28, RZ, P3, !PT ;  /* 0x0000001c6b6b7c10 */ /* 0x000fe20009ffe4ff */
[----:B------:R0:W-:Y:S01]  /*7d80*/  STL [R1+0x18], R129 ;  /* 0x0000188101007387 */ /* 0x0001e20000100800 */
[----:B------:R-:W-:Y:S02]  /*7d90*/  IADD3.X R245, PT, PT, R245, UR28, RZ, P5, !PT ;  /* 0x0000001cf5f57c10 */ /* 0x000fe4000affe4ff */
[----:B------:R-:W-:Y:S02]  /*7da0*/  IADD3 R122, P5, PT, R122, UR18, RZ ;  /* 0x000000127a7a7c10 */ /* 0x000fe4000ffbe0ff */
[----:B------:R-:W-:Y:S02]  /*7db0*/  IADD3 R80, P3, PT, R80, UR18, RZ ;  /* 0x0000001250507c10 */ /* 0x000fe4000ff7e0ff */
[----:B------:R-:W-:-:S02]  /*7dc0*/  IADD3.X R123, PT, PT, R123, UR28, RZ, P5, !PT ;  /* 0x0000001c7b7b7c10 */ /* 0x000fc4000affe4ff */
[----:B------:R-:W-:Y:S02]  /*7dd0*/  IADD3 R96, P5, PT, R96, UR18, RZ ;  /* 0x0000001260607c10 */ /* 0x000fe4000ffbe0ff */
[----:B------:R-:W-:Y:S02]  /*7de0*/  IADD3.X R81, PT, PT, R81, UR28, RZ, P3, !PT ;  /* 0x0000001c51517c10 */ /* 0x000fe40009ffe4ff */
[----:B-----5:R-:W-:Y:S02]  /*7df0*/  IADD3.X R128, PT, PT, R128, UR28, RZ, P6, !PT ;  /* 0x0000001c80807c10 */ /* 0x020fe4000b7fe4ff */
[----:B------:R-:W-:Y:S02]  /*7e00*/  IADD3 R243, P6, PT, R243, UR18, RZ ;  /* 0x00000012f3f37c10 */ /* 0x000fe4000ffde0ff */
[----:B------:R-:W-:Y:S01]  /*7e10*/  IADD3.X R97, PT, PT, R97, UR28, RZ, P5, !PT ;  /* 0x0000001c61617c10 */ /* 0x000fe2000affe4ff */
[----:B------:R0:W-:Y:S01]  /*7e20*/  STL [R1+0x10], R128 ;  /* 0x0000108001007387 */ /* 0x0001e20000100800 */
[----:B------:R-:W-:-:S02]  /*7e30*/  IADD3.X R241, PT, PT, R241, UR28, RZ, P6, !PT ;  /* 0x0000001cf1f17c10 */ /* 0x000fc4000b7fe4ff */
[----:B------:R-:W-:Y:S02]  /*7e40*/  IADD3 R112, P6, PT, R112, UR18, RZ ;  /* 0x0000001270707c10 */ /* 0x000fe4000ffde0ff */
[----:B------:R-:W-:Y:S02]  /*7e50*/  IADD3 R78, P5, PT, R78, UR18, RZ ;  /* 0x000000124e4e7c10 */ /* 0x000fe4000ffbe0ff */
[----:B------:R-:W-:Y:S02]  /*7e60*/  IADD3.X R113, PT, PT, R113, UR28, RZ, P6, !PT ;  /* 0x0000001c71717c10 */ /* 0x000fe4000b7fe4ff */
[----:B------:R-:W-:Y:S02]  /*7e70*/  IADD3.X R127, PT, PT, R127, UR28, RZ, P1, !PT ;  /* 0x0000001c7f7f7c10 */ /* 0x000fe40008ffe4ff */
[----:B------:R-:W-:Y:S02]  /*7e80*/  IADD3 R239, P1, PT, R239, UR18, RZ ;  /* 0x00000012efef7c10 */ /* 0x000fe4000ff3e0ff */
[----:B------:R-:W-:Y:S01]  /*7e90*/  IADD3 R94, P6, PT, R94, UR18, RZ ;  /* 0x000000125e5e7c10 */ /* 0x000fe2000ffde0ff */
[----:B------:R0:W-:Y:S01]  /*7ea0*/  STL [R1+0x8], R127 ;  /* 0x0000087f01007387 */ /* 0x0001e20000100800 */
[----:B------:R-:W-:-:S02]  /*7eb0*/  IADD3.X R237, PT, PT, R237, UR28, RZ, P1, !PT ;  /* 0x0000001ceded7c10 */ /* 0x000fc40008ffe4ff */
[----:B------:R-:W-:Y:S02]  /*7ec0*/  IADD3 R110, P1, PT, R110, UR18, RZ ;  /* 0x000000126e6e7c10 */ /* 0x000fe4000ff3e0ff */
[----:B------:R-:W-:Y:S02]  /*7ed0*/  IADD3.X R95, PT, PT, R95, UR28, RZ, P6, !PT ;  /* 0x0000001c5f5f7c10 */ /* 0x000fe4000b7fe4ff */
[----:B------:R-:W-:Y:S02]  /*7ee0*/  IADD3.X R111, PT, PT, R111, UR28, RZ, P1, !PT ;  /* 0x0000001c6f6f7c10 */ /* 0x000fe40008ffe4ff */
[----:B------:R-:W-:Y:S02]  /*7ef0*/  IADD3 R92, P1, PT, R92, UR18, RZ ;  /* 0x000000125c5c7c10 */ /* 0x000fe4000ff3e0ff */
[----:B------:R-:W-:Y:S02]  /*7f00*/  IADD3.X R79, PT, PT, R79, UR28, RZ, P5, !PT ;  /* 0x0000001c4f4f7c10 */ /* 0x000fe4000affe4ff */
[----:B------:R-:W-:-:S02]  /*7f10*/  IADD3.X R93, PT, PT, R93, UR28, RZ, P1, !PT ;  /* 0x0000001c5d5d7c10 */ /* 0x000fc40008ffe4ff */
[----:B------:R-:W-:Y:S02]  /*7f20*/  IADD3 R74, P1, PT, R74, UR18, RZ ;  /* 0x000000124a4a7c10 */ /* 0x000fe4000ff3e0ff */
[----:B------:R-:W-:Y:S02]  /*7f30*/  IADD3 R75, P6, PT, R75, UR18, RZ ;  /* 0x000000124b4b7c10 */ /* 0x000fe4000ffde0ff */
[----:B------:R-:W-:Y:S02]  /*7f40*/  IADD3.X R76, PT, PT, R76, UR28, RZ, P1, !PT ;  /* 0x0000001c4c4c7c10 */ /* 0x000fe40008ffe4ff */
[----:B------:R-:W-:Y:S02]  /*7f50*/  IADD3 R48, P1, PT, R48, UR18, RZ ;  /* 0x0000001230307c10 */ /* 0x000fe4000ff3e0ff */
[----:B------:R-:W-:Y:S02]  /*7f60*/  IADD3 R60, P5, PT, R60, UR18, RZ ;  /* 0x000000123c3c7c10 */ /* 0x000fe4000ffbe0ff */
        /* <DEDUP_REMOVED lines=14> */
[----:B------:R-:W-:Y:S02]  /*8050*/  IADD3 R42, P5, PT, R42, UR18, RZ ;  /* 0x000000122a2a7c10 */ /* 0x000fe4000ffbe0ff */
[----:B------:R-:W-:Y:S02]  /*8060*/  IADD3.X R63, PT, PT, R63, UR28, RZ, P3, !PT ;  /* 0x0000001c3f3f7c10 */ /* 0x000fe40009ffe4ff */
[----:B------:R-:W-:Y:S02]  /*8070*/  IADD3.X R59, PT, PT, R59, UR28, RZ, P6, !PT ;  /* 0x0000001c3b3b7c10 */ /* 0x000fe4000b7fe4ff */
[----:B------:R-:W-:Y:S02]  /*8080*/  IADD3.X R44, PT, PT, R44, UR28, RZ, P5, !PT ;  /* 0x0000001c2c2c7c10 */ /* 0x000fe4000affe4ff */
[----:B------:R-:W-:-:S02]  /*8090*/  IADD3 R43, P3, PT, R43, UR18, RZ ;  /* 0x000000122b2b7c10 */ /* 0x000fc4000ff7e0ff */
[----:B------:R-:W-:Y:S02]  /*80a0*/  IADD3 R32, P6, PT, R32, UR18, RZ ;  /* 0x0000001220207c10 */ /* 0x000fe4000ffde0ff */
[----:B------:R-:W-:Y:S02]  /*80b0*/  IADD3 R16, P5, PT, R16, UR18, RZ ;  /* 0x0000001210107c10 */ /* 0x000fe4000ffbe0ff */
[----:B------:R-:W-:Y:S02]  /*80c0*/  IADD3.X R45, PT, PT, R45, UR28, RZ, P3, !PT ;  /* 0x0000001c2d2d7c10 */ /* 0x000fe40009ffe4ff */
[----:B------:R-:W-:Y:S02]  /*80d0*/  IADD3.X R33, PT, PT, R33, UR28, RZ, P6, !PT ;  /* 0x0000001c21217c10 */ /* 0x000fe4000b7fe4ff */
[----:B------:R-:W-:Y:S02]  /*80e0*/  IADD3.X R17, PT, PT, R17, UR28, RZ, P5, !PT ;  /* 0x0000001c11117c10 */ /* 0x000fe4000affe4ff */
[----:B------:R-:W-:Y:S01]  /*80f0*/  IADD3.X R71, PT, PT, R71, UR28, RZ, P1, !PT ;  /* 0x0000001c47477c10 */ /* 0x000fe20008ffe4ff */
[----:B------:R-:W1:Y:S01]  /*8100*/  SYNCS.PHASECHK.TRANS64.TRYWAIT P1, [UR11], R125 ;  /* 0x0000007dff0075a7 */ /* 0x000e62000802110b */
[----:B------:R-:W-:-:S02]  /*8110*/  IADD3 R26, P3, PT, R26, UR18, RZ ;  /* 0x000000121a1a7c10 */ /* 0x000fc4000ff7e0ff */
        /* <DEDUP_REMOVED lines=44> */
[----:B--2---:R-:W-:Y:S02]  /*83e0*/  IADD3.X R126, PT, PT, R126, UR28, RZ, P2, !PT ;  /* 0x0000001c7e7e7c10 */ /* 0x004fe400097fe4ff */
[----:B------:R-:W-:Y:S02]  /*83f0*/  IADD3 R235, P2, PT, R235, UR18, RZ ;  /* 0x00000012ebeb7c10 */ /* 0x000fe4000ff5e0ff */
[----:B------:R-:W-:Y:S01]  /*8400*/  IADD3.X R19, PT, PT, R19, UR28, RZ, P3, !PT ;  /* 0x0000001c13137c10 */ /* 0x000fe20009ffe4ff */
[----:B------:R0:W-:Y:S01]  /*8410*/  STL [R1], R126 ;  /* 0x0000007e01007387 */ /* 0x0001e20000100800 */
        /* <DEDUP_REMOVED lines=8> */
[----:B------:R-:W-:Y:S02]  /*84a0*/  ISETP.GT.AND P3, PT, R0, RZ, PT ;  /* 0x000000ff0000720c */ /* 0x000fe40003f64270 */
[----:B------:R-:W-:Y:S02]  /*84b0*/  IADD3.X R65, PT, PT, R65, UR28, RZ, P2, !PT ;  /* 0x0000001c41417c10 */ /* 0x000fe400097fe4ff */
[----:B------:R-:W-:-:S04]  /*84c0*/  IADD3 R46, P2, PT, R46, UR18, RZ ;  /* 0x000000122e2e7c10 */ /* 0x000fc8000ff5e0ff */
        /* <DEDUP_REMOVED lines=18> */
[----:B------:R-:W-:Y:S01]  /*85f0*/  IADD3.X R5, PT, PT, R5, UR28, RZ, P2, !PT ;  /* 0x0000001c05057c10 */ /* 0x000fe200097fe4ff */
[----:B01----:R-:W-:Y:S08]  /*8600*/  @!P1 BRA `(.L_x_8) ;  /* 0x00000078007c9947 */ /* 0x003ff00003800000 */
.L_x_16:
[----:B------:R0:W-:Y:S01]  /*8610*/  STL [R1+0x2a8], R244 ;  /* 0x0002a8f401007387 */ /* 0x0001e20000100800 */
[----:B------:R-:W-:-:S03]  /*8620*/  ISETP.GT.AND P1, PT, R0, 0x1, PT ;  /* 0x000000010000780c */ /* 0x000fc60003f24270 */
[----:B------:R1:W-:Y:S01]  /*8630*/  STL [R1+0x2a4], R246 ;  /* 0x0002a4f601007387 */ /* 0x0003e20000100800 */
[----:B------:R-:W-:Y:S02]  /*8640*/  PRMT R126, RZ, 0x7610, R126 ;  /* 0x00007610ff7e7816 */ /* 0x000fe4000000007e */
[----:B------:R-:W-:Y:S01]  /*8650*/  PRMT R127, RZ, 0x7610, R127 ;  /* 0x00007610ff7f7816 */ /* 0x000fe2000000007f */
[----:B------:R2:W-:Y:S01]  /*8660*/  STL [R1+0x2a0], R248 ;  /* 0x0002a0f801007387 */ /* 0x0005e20000100800 */
[----:B0-----:R-:W-:-:S03]  /*8670*/  PRMT R244, RZ, 0x7610, R244 ;  /* 0x00007610fff47816 */ /* 0x001fc600000000f4 */
[----:B------:R-:W-:Y:S01]  /*8680*/  STL [R1+0x29c], R250 ;  /* 0x00029cfa01007387 */ /* 0x000fe20000100800 */
[----:B-1----:R-:W-:-:S03]  /*8690*/  PRMT R246, RZ, 0x7610, R246 ;  /* 0x00007610fff67816 */ /* 0x002fc600000000f6 */
[----:B------:R-:W3:Y:S04]  /*86a0*/  @P3 LDG.E.U8 R244, desc[UR22][R4.64] ;  /* 0x0000001604f43981 */ /* 0x000ee8000c1e1100 */
[----:B------:R-:W4:Y:S04]  /*86b0*/  @P3 LDG.E.U8 R246, desc[UR22][R6.64] ;  /* 0x0000001606f63981 */ /* 0x000f28000c1e1100 */
[----:B------:R-:W4:Y:S04]  /*86c0*/  @P1 LDG.E.U8 R126, desc[UR22][R18.64] ;  /* 0x00000016127e1981 */ /* 0x000f28000c1e1100 */
[----:B------:R-:W4:Y:S04]  /*86d0*/  @P3 LDG.E.U8 R127, desc[UR22][R8.64] ;  /* 0x00000016087f3981 */ /* 0x000f28000c1e1100 */
[----:B------:R-:W-:Y:S04]  /*86e0*/  STL [R1+0x25c], R2 ;  /* 0x00025c0201007387 */ /* 0x000fe80000100800 */
[----:B------:R-:W-:Y:S01]  /*86f0*/  STL [R1+0x258], R3 ;  /* 0x0002580301007387 */ /* 0x000fe20000100800 */
[----:B--2---:R-:W-:-:S03]  /*8700*/  PRMT R248, RZ, 0x7610, R248 ;  /* 0x00007610fff87816 */ /* 0x004fc600000000f8 */
[----:B------:R-:W2:Y:S04]  /*8710*/  @P3 LDG.E.U8 R252, desc[UR22][R2.64] ;  /* 0x0000001602fc3981 */ /* 0x000ea8000c1e1100 */
[----:B---3--:R0:W-:Y:S04]  /*8720*/  STL [R1+0x240], R244 ;  /* 0x000240f401007387 */ /* 0x0081e80000100800 */
[----:B0-----:R-:W3:Y:S04]  /*8730*/  LDL.LU R244, [R1+0x2a8] ;  /* 0x0002a80001f47983 */ /* 0x001ee80000300800 */
[----:B------:R-:W-:Y:S04]  /*8740*/  STL [R1+0x264], R4 ;  /* 0x0002640401007387 */ /* 0x000fe80000100800 */
[----:B------:R-:W-:Y:S04]  /*8750*/  STL [R1+0x260], R5 ;  /* 0x0002600501007387 */ /* 0x000fe80000100800 */
[----:B----4-:R0:W-:Y:S04]  /*8760*/  STL [R1+0x23c], R246 ;  /* 0x00023cf601007387 */ /* 0x0101e80000100800 */
[----:B0-----:R-:W4:Y:S04]  /*8770*/  LDL.LU R246, [R1+0x2a4] ;  /* 0x0002a40001f67983 */ /* 0x001f280000300800 */
[----:B------:R-:W-:Y:S04]  /*8780*/  STL [R1+0x26c], R6 ;  /* 0x00026c0601007387 */ /* 0x000fe80000100800 */
[----:B------:R-:W-:Y:S04]  /*8790*/  STL [R1+0x268], R7 ;  /* 0x0002680701007387 */ /* 0x000fe80000100800 */
[----:B------:R-:W-:Y:S04]  /*87a0*/  STL [R1+0x274], R8 ;  /* 0x0002740801007387 */ /* 0x000fe80000100800 */
[----:B------:R-:W-:Y:S04]  /*87b0*/  STL [R1+0x270], R9 ;  /* 0x0002700901007387 */ /* 0x000fe80000100800 */
[----:B------:R-:W-:Y:S04]  /*87c0*/  STL [R1+0x27c], R18 ;  /* 0x00027c1201007387 */ /* 0x000fe80000100800 */
[----:B------:R-:W-:Y:S04]  /*87d0*/  STL [R1+0x278], R19 ;  /* 0x0002781301007387 */ /* 0x000fe80000100800 */
[----:B------:R0:W-:Y:S04]  /*87e0*/  STL [R1+0x234], R126 ;  /* 0x0002347e01007387 */ /* 0x0001e80000100800 */
[----:B------:R1:W-:Y:S01]  /*87f0*/  STL [R1+0x238], R127 ;  /* 0x0002387f01007387 */ /* 0x0003e20000100800 */
[----:B0-----:R-:W-:-:S02]  /*8800*/  @P1 IMAD.MOV.U32 R126, RZ, RZ, R20 ;  /* 0x000000ffff7e1224 */ /* 0x001fc400078e0014 */
[----:B-1----:R-:W-:-:S05]  /*8810*/  @P1 IMAD.MOV.U32 R127, RZ, RZ, R22 ;  /* 0x000000ffff7f1224 */ /* 0x002fca00078e0016 */
[----:B------:R0:W2:Y:S04]  /*8820*/  @P1 LDG.E.U8 R248, desc[UR22][R126.64] ;  /* 0x000000167ef81981 */ /* 0x0000a8000c1e1100 */
[----:B------:R-:W-:Y:S04]  /*8830*/  STL [R1+0x284], R20 ;  /* 0x0002841401007387 */ /* 0x000fe80000100800 */
[----:B------:R-:W-:Y:S01]  /*8840*/  STL [R1+0x280], R22 ;  /* 0x0002801601007387 */ /* 0x000fe20000100800 */
[----:B0-----:R-:W-:Y:S01]  /*8850*/  PRMT R127, RZ, 0x7610, R127 ;  /* 0x00007610ff7f7816 */ /* 0x001fe2000000007f */
[----:B------:R-:W-:-:S02]  /*8860*/  @P1 IMAD.MOV.U32 R126, RZ, RZ, R21 ;  /* 0x000000ffff7e1224 */ /* 0x000fc400078e0015 */
[----:B--2---:R0:W-:Y:S04]  /*8870*/  STL [R1+0x230], R248 ;  /* 0x000230f801007387 */ /* 0x0041e80000100800 */
[----:B0-----:R-:W2:Y:S04]  /*8880*/  LDL.LU R248, [R1+0x2a0] ;  /* 0x0002a00001f87983 */ /* 0x001ea80000300800 */
[----:B------:R-:W-:Y:S04]  /*8890*/  STL.S16 [R1+0x228], R127 ;  /* 0x0002287f01007387 */ /* 0x000fe80000100600 */
[----:B------:R0:W-:Y:S04]  /*88a0*/  STL [R1+0x28c], R21 ;  /* 0x00028c1501007387 */ /* 0x0001e80000100800 */
[----:B0-----:R-:W2:Y:S01]  /*88b0*/  LDL.LU R21, [R1+0x228] ;  /* 0x0002280001157983 */ /* 0x001ea20000300800 */
[----:B------:R-:W-:Y:S01]  /*88c0*/  PRMT R250, RZ, 0x7610, R250 ;  /* 0x00007610fffa7816 */ /* 0x000fe200000000fa */
[----:B------:R-:W-:-:S05]  /*88d0*/  @P1 IMAD.MOV.U32 R127, RZ, RZ, R23 ;  /* 0x000000ffff7f1224 */ /* 0x000fca00078e0017 */
[----:B------:R0:W3:Y:S01]  /*88e0*/  @P1 LDG.E.U8 R250, desc[UR22][R126.64] ;  /* 0x000000167efa1981 */ /* 0x0000e2000c1e1100 */
[----:B------:R-:W-:-:S03]  /*88f0*/  ISETP.GT.AND P2, PT, R0, 0x2, PT ;  /* 0x000000020000780c */ /* 0x000fc60003f44270 */
[----:B------:R1:W-:Y:S01]  /*8900*/  STL [R1+0x288], R23 ;  /* 0x0002881701007387 */ /* 0x0003e20000100800 */
[----:B------:R-:W-:Y:S02]  /*8910*/  PRMT R20, RZ, 0x7610, R20 ;  /* 0x00007610ff147816 */ /* 0x000fe40000000014 */
[----:B------:R-:W-:Y:S02]  /*8920*/  PRMT R22, RZ, 0x7610, R22 ;  /* 0x00007610ff167816 */ /* 0x000fe40000000016 */
[----:B-1----:R-:W-:-:S05]  /*8930*/  PRMT R23, RZ, 0x7610, R23 ;  /* 0x00007610ff177816 */ /* 0x002fca0000000017 */
[----:B0-----:R-:W-:Y:S01]  /*8940*/  @P2 IMAD.MOV.U32 R126, RZ, RZ, R34 ;  /* 0x000000ffff7e2224 */ /* 0x001fe200078e0022 */
[----:B------:R-:W-:Y:S01]  /*8950*/  PRMT R18, RZ, 0x7610, R18 ;  /* 0x00007610ff127816 */ /* 0x000fe20000000012 */
[----:B------:R-:W-:Y:S01]  /*8960*/  @P2 IMAD.MOV.U32 R127, RZ, RZ, R36 ;  /* 0x000000ffff7f2224 */ /* 0x000fe200078e0024 */
[----:B------:R-:W3:Y:S04]  /*8970*/  @P2 LDG.E.U8 R22, desc[UR22][R38.64] ;  /* 0x0000001626162981 */ /* 0x000ee8000c1e1100 */
[----:B------:R0:W3:Y:S01]  /*8980*/  @P2 LDG.E.U8 R23, desc[UR22][R126.64] ;  /* 0x000000167e172981 */ /* 0x0000e2000c1e1100 */
[----:B------:R-:W-:-:S03]  /*8990*/  PRMT R19, RZ, 0x7610, R19 ;  /* 0x00007610ff137816 */ /* 0x000fc60000000013 */
[----:B------:R-:W3:Y:S01]  /*89a0*/  @P2 LDG.E.U8 R18, desc[UR22][R40.64] ;  /* 0x0000001628122981 */ /* 0x000ee2000c1e1100 */
[----:B0-----:R-:W-:Y:S02]  /*89b0*/  @P2 IMAD.MOV.U32 R126, RZ, RZ, R35 ;  /* 0x000000ffff7e2224 */ /* 0x001fe400078e0023 */
[----:B------:R-:W-:-:S05]  /*89c0*/  @P2 IMAD.MOV.U32 R127, RZ, RZ, R37 ;  /* 0x000000ffff7f2224 */ /* 0x000fca00078e0025 */
[----:B------:R0:W3:Y:S01]  /*89d0*/  @P2 LDG.E.U8 R20, desc[UR22][R126.64] ;  /* 0x000000167e142981 */ /* 0x0000e2000c1e1100 */
[----:B------:R-:W-:Y:S02]  /*89e0*/  ISETP.GT.AND P2, PT, R0, 0x4, PT ;  /* 0x000000040000780c */ /* 0x000fe40003f44270 */
[----:B------:R-:W-:Y:S02]  /*89f0*/  PRMT R8, RZ, 0x7610, R8 ;  /* 0x00007610ff087816 */ /* 0x000fe40000000008 */
[----:B------:R-:W-:Y:S02]  /*8a00*/  PRMT R9, RZ, 0x7610, R9 ;  /* 0x00007610ff097816 */ /* 0x000fe40000000009 */
[----:B------:R-:W-:Y:S02]  /*8a10*/  PRMT R6, RZ, 0x7610, R6 ;  /* 0x00007610ff067816 */ /* 0x000fe40000000006 */
[----:B------:R-:W-:Y:S02]  /*8a20*/  PRMT R7, RZ, 0x7610, R7 ;  /* 0x00007610ff077816 */ /* 0x000fe40000000007 */
[----:B------:R-:W-:-:S02]  /*8a30*/  PRMT R4, RZ, 0x7610, R4 ;  /* 0x00007610ff047816 */ /* 0x000fc40000000004 */
[----:B------:R-:W-:Y:S02]  /*8a40*/  PRMT R5, RZ, 0x7610, R5 ;  /* 0x00007610ff057816 */ /* 0x000fe40000000005 */
[----:B------:R-:W-:Y:S01]  /*8a50*/  PRMT R2, RZ, 0x7610, R2 ;  /* 0x00007610ff027816 */ /* 0x000fe20000000002 */
[----:B------:R-:W3:Y:S04]  /*8a60*/  @P2 LDG.E.U8 R7, desc[UR22][R66.64] ;  /* 0x0000001642072981 */ /* 0x000ee8000c1e1100 */
[----:B------:R-:W3:Y:S04]  /*8a70*/  @P2 LDG.E.U8 R4, desc[UR22][R68.64] ;  /* 0x0000001644042981 */ /* 0x000ee8000c1e1100 */
[----:B------:R-:W3:Y:S04]  /*8a80*/  @P2 LDG.E.U8 R5, desc[UR22][R70.64] ;  /* 0x0000001646052981 */ /* 0x000ee8000c1e1100 */
[----:B------:R-:W3:Y:S01]  /*8a90*/  @P2 LDG.E.U8 R2, desc[UR22][R72.64] ;  /* 0x0000001648022981 */ /* 0x000ee2000c1e1100 */
[----:B------:R-:W-:-:S02]  /*8aa0*/  ISETP.GT.AND P2, PT, R0, 0x6, PT ;  /* 0x000000060000780c */ /* 0x000fc40003f44270 */
[----:B------:R-:W-:Y:S02]  /*8ab0*/  PRMT R3, RZ, 0x7610, R3 ;  /* 0x00007610ff037816 */ /* 0x000fe40000000003 */
        /* <DEDUP_REMOVED lines=13> */
[----:B------:R-:W-:Y:S01]  /*8b90*/  PRMT R213, RZ, 0x7610, R213 ;  /* 0x00007610ffd57816 */ /* 0x000fe200000000d5 */
[----:B--2---:R-:W2:Y:S01]  /*8ba0*/  @P1 LDG.E.U8 R21, desc[UR22][R24.64] ;  /* 0x0000001618151981 */ /* 0x004ea2000c1e1100 */
[----:B------:R-:W-:-:S13]  /*8bb0*/  ISETP.GT.AND P1, PT, R0, 0x3, PT ;  /* 0x000000030000780c */ /* 0x000fda0003f24270 */
[----:B0-----:R-:W-:Y:S01]  /*8bc0*/  @P1 IMAD.MOV.U32 R126, RZ, RZ, R50 ;  /* 0x000000ffff7e1224 */ /* 0x001fe200078e0032 */
[----:B------:R-:W2:Y:S01]  /*8bd0*/  @P1 LDG.E.U8 R9, desc[UR22][R54.64] ;  /* 0x0000001636091981 */ /* 0x000ea2000c1e1100 */
[----:B------:R-:W-:-:S03]  /*8be0*/  @P1 IMAD.MOV.U32 R127, RZ, RZ, R52 ;  /* 0x000000ffff7f1224 */ /* 0x000fc600078e0034 */
[----:B------:R-:W2:Y:S04]  /*8bf0*/  @P1 LDG.E.U8 R6, desc[UR22][R56.64] ;  /* 0x0000001638061981 */ /* 0x000ea8000c1e1100 */
[----:B------:R0:W2:Y:S02]  /*8c00*/  @P1 LDG.E.U8 R19, desc[UR22][R126.64] ;  /* 0x000000167e131981 */ /* 0x0000a4000c1e1100 */
[----:B0-----:R-:W-:Y:S02]  /*8c10*/  @P1 IMAD.MOV.U32 R126, RZ, RZ, R51 ;  /* 0x000000ffff7e1224 */ /* 0x001fe400078e0033 */
[----:B------:R-:W-:-:S05]  /*8c20*/  @P1 IMAD.MOV.U32 R127, RZ, RZ, R53 ;  /* 0x000000ffff7f1224 */ /* 0x000fca00078e0035 */
[----:B------:R0:W4:Y:S01]  /*8c30*/  @P1 LDG.E.U8 R8, desc[UR22][R126.64] ;  /* 0x000000167e081981 */ /* 0x000122000c1e1100 */
[----:B------:R-:W-:Y:S02]  /*8c40*/  ISETP.GT.AND P1, PT, R0, 0x5, PT ;  /* 0x000000050000780c */ /* 0x000fe40003f24270 */
[----:B------:R-:W-:Y:S02]  /*8c50*/  PRMT R211, RZ, 0x7610, R211 ;  /* 0x00007610ffd37816 */ /* 0x000fe400000000d3 */
[----:B------:R-:W-:-:S09]  /*8c60*/  PRMT R209, RZ, 0x7610, R209 ;  /* 0x00007610ffd17816 */ /* 0x000fd200000000d1 */
[----:B------:R-:W4:Y:S04]  /*8c70*/  @P1 LDG.E.U8 R3, desc[UR22][R82.64] ;  /* 0x0000001652031981 */ /* 0x000f28000c1e1100 */
[----:B------:R-:W4:Y:S04]  /*8c80*/  @P1 LDG.E.U8 R229, desc[UR22][R86.64] ;  /* 0x0000001656e51981 */ /* 0x000f28000c1e1100 */
[----:B------:R-:W4:Y:S04]  /*8c90*/  @P1 LDG.E.U8 R227, desc[UR22][R88.64] ;  /* 0x0000001658e31981 */ /* 0x000f28000c1e1100 */
[----:B------:R-:W4:Y:S01]  /*8ca0*/  @P1 LDG.E.U8 R225, desc[UR22][R90.64] ;  /* 0x000000165ae11981 */ /* 0x000f22000c1e1100 */
[----:B------:R-:W-:Y:S01]  /*8cb0*/  ISETP.GT.AND P1, PT, R0, 0x7, PT ;  /* 0x000000070000780c */ /* 0x000fe20003f24270 */
[----:B0-----:R-:W-:Y:S01]  /*8cc0*/  @P2 IMAD.MOV.U32 R126, RZ, RZ, R10 ;  /* 0x000000ffff7e2224 */ /* 0x001fe200078e000a */
[----:B------:R-:W-:Y:S01]  /*8cd0*/  PRMT R207, RZ, 0x7610, R207 ;  /* 0x00007610ffcf7816 */ /* 0x000fe200000000cf */
[----:B------:R-:W-:Y:S01]  /*8ce0*/  @P2 IMAD.MOV.U32 R127, RZ, RZ, R12 ;  /* 0x000000ffff7f2224 */ /* 0x000fe200078e000c */
[----:B------:R-:W-:-:S02]  /*8cf0*/  PRMT R205, RZ, 0x7610, R205 ;  /* 0x00007610ffcd7816 */ /* 0x000fc400000000cd */
[----:B------:R-:W-:Y:S02]  /*8d00*/  PRMT R203, RZ, 0x7610, R203 ;  /* 0x00007610ffcb7816 */ /* 0x000fe400000000cb */
[----:B------:R0:W4:Y:S01]  /*8d10*/  @P2 LDG.E.U8 R207, desc[UR22][R126.64] ;  /* 0x000000167ecf2981 */ /* 0x000122000c1e1100 */
[----:B------:R-:W-:Y:S02]  /*8d20*/  PRMT R201, RZ, 0x7610, R201 ;  /* 0x00007610ffc97816 */ /* 0x000fe400000000c9 */
[----:B------:R-:W-:Y:S01]  /*8d30*/  PRMT R200, RZ, 0x7610, R200 ;  /* 0x00007610ffc87816 */ /* 0x000fe200000000c8 */
[----:B------:R-:W4:Y:S04]  /*8d40*/  @P2 LDG.E.U8 R203, desc[UR22][R14.64] ;  /* 0x000000160ecb2981 */ /* 0x000f28000c1e1100 */
[----:B------:R-:W4:Y:S04]  /*8d50*/  @P1 LDG.E.U8 R215, desc[UR22][R114.64] ;  /* 0x0000001672d71981 */ /* 0x000f28000c1e1100 */
[----:B------:R-:W4:Y:S04]  /*8d60*/  @P1 LDG.E.U8 R213, desc[UR22][R116.64] ;  /* 0x0000001674d51981 */ /* 0x000f28000c1e1100 */
[----:B------:R-:W4:Y:S04]  /*8d70*/  @P1 LDG.E.U8 R211, desc[UR22][R118.64] ;  /* 0x0000001676d31981 */ /* 0x000f28000c1e1100 */
[----:B------:R-:W4:Y:S01]  /*8d80*/  @P1 LDG.E.U8 R209, desc[UR22][R120.64] ;  /* 0x0000001678d11981 */ /* 0x000f22000c1e1100 */
[----:B------:R-:W-:Y:S01]  /*8d90*/  ISETP.GT.AND P1, PT, R0, 0x9, PT ;  /* 0x000000090000780c */ /* 0x000fe20003f24270 */
[----:B0-----:R-:W-:-:S02]  /*8da0*/  @P2 IMAD.MOV.U32 R126, RZ, RZ, R11 ;  /* 0x000000ffff7e2224 */ /* 0x001fc400078e000b */
[----:B------:R-:W-:Y:S01]  /*8db0*/  @P2 IMAD.MOV.U32 R127, RZ, RZ, R13 ;  /* 0x000000ffff7f2224 */ /* 0x000fe200078e000d */
[----:B------:R-:W4:Y:S04]  /*8dc0*/  @P2 LDG.E.U8 R201, desc[UR22][R16.64] ;  /* 0x0000001610c92981 */ /* 0x000f28000c1e1100 */
[----:B------:R0:W4:Y:S01]  /*8dd0*/  @P2 LDG.E.U8 R205, desc[UR22][R126.64] ;  /* 0x000000167ecd2981 */ /* 0x000122000c1e1100 */
[----:B------:R-:W-:Y:S02]  /*8de0*/  ISETP.GT.AND P2, PT, R0, 0xa, PT ;  /* 0x0000000a0000780c */ /* 0x000fe40003f44270 */
[----:B------:R-:W-:Y:S02]  /*8df0*/  PRMT R199, RZ, 0x7610, R199 ;  /* 0x00007610ffc77816 */ /* 0x000fe400000000c7 */
[----:B0-----:R-:W-:-:S02]  /*8e00*/  @P1 IMAD.MOV.U32 R126, RZ, RZ, R26 ;  /* 0x000000ffff7e1224 */ /* 0x001fc400078e001a */
[----:B------:R-:W-:-:S05]  /*8e10*/  @P1 IMAD.MOV.U32 R127, RZ, RZ, R28 ;  /* 0x000000ffff7f1224 */ /* 0x000fca00078e001c */
[----:B------:R0:W4:Y:S01]  /*8e20*/  @P1 LDG.E.U8 R200, desc[UR22][R126.64] ;  /* 0x000000167ec81981 */ /* 0x000122000c1e1100 */
[----:B------:R-:W-:Y:S02]  /*8e30*/  PRMT R197, RZ, 0x7610, R197 ;  /* 0x00007610ffc57816 */ /* 0x000fe400000000c5 */
[----:B------:R-:W-:Y:S02]  /*8e40*/  PRMT R195, RZ, 0x7610, R195 ;  /* 0x00007610ffc37816 */ /* 0x000fe400000000c3 */
[----:B------:R-:W-:Y:S02]  /*8e50*/  PRMT R193, RZ, 0x7610, R193 ;  /* 0x00007610ffc17816 */ /* 0x000fe400000000c1 */
[----:B------:R-:W4:Y:S01]  /*8e60*/  @P1 LDG.E.U8 R197, desc[UR22][R30.64] ;  /* 0x000000161ec51981 */ /* 0x000f22000c1e1100 */
[----:B0-----:R-:W-:-:S03]  /*8e70*/  @P1 IMAD.MOV.U32 R126, RZ, RZ, R27 ;  /* 0x000000ffff7e1224 */ /* 0x001fc600078e001b */
[----:B------:R-:W4:Y:S01]  /*8e80*/  @P1 LDG.E.U8 R195, desc[UR22][R32.64] ;  /* 0x0000001620c31981 */ /* 0x000f22000c1e1100 */
[----:B------:R-:W-:-:S05]  /*8e90*/  @P1 IMAD.MOV.U32 R127, RZ, RZ, R29 ;  /* 0x000000ffff7f1224 */ /* 0x000fca00078e001d */
[----:B------:R0:W4:Y:S01]  /*8ea0*/  @P1 LDG.E.U8 R199, desc[UR22][R126.64] ;  /* 0x000000167ec71981 */ /* 0x000122000c1e1100 */
[----:B------:R-:W-:Y:S02]  /*8eb0*/  ISETP.GT.AND P1, PT, R0, 0xb, PT ;  /* 0x0000000b0000780c */ /* 0x000fe40003f24270 */
[----:B------:R-:W-:Y:S02]  /*8ec0*/  PRMT R191, RZ, 0x7610, R191 ;  /* 0x00007610ffbf7816 */ /* 0x000fe400000000bf */
[----:B------:R-:W-:Y:S01]  /*8ed0*/  PRMT R189, RZ, 0x7610, R189 ;  /* 0x00007610ffbd7816 */ /* 0x000fe200000000bd */
[----:B0-----:R-:W-:Y:S01]  /*8ee0*/  @P2 IMAD.MOV.U32 R126, RZ, RZ, R42 ;  /* 0x000000ffff7e2224 */ /* 0x001fe200078e002a */
[----:B------:R-:W-:Y:S01]  /*8ef0*/  PRMT R187, RZ, 0x7610, R187 ;  /* 0x00007610ffbb7816 */ /* 0x000fe200000000bb */
[----:B------:R-:W-:-:S03]  /*8f00*/  @P2 IMAD.MOV.U32 R127, RZ, RZ, R44 ;  /* 0x000000ffff7f2224 */ /* 0x000fc600078e002c */
[----:B------:R-:W4:Y:S04]  /*8f10*/  @P2 LDG.E.U8 R189, desc[UR22][R46.64] ;  /* 0x000000162ebd2981 */ /* 0x000f28000c1e1100 */
[----:B------:R0:W4:Y:S01]  /*8f20*/  @P2 LDG.E.U8 R193, desc[UR22][R126.64] ;  /* 0x000000167ec12981 */ /* 0x000122000c1e1100 */
[----:B------:R-:W-:Y:S02]  /*8f30*/  PRMT R185, RZ, 0x7610, R185 ;  /* 0x00007610ffb97816 */ /* 0x000fe400000000b9 */
[----:B------:R-:W-:Y:S01]  /*8f40*/  PRMT R183, RZ, 0x7610, R183 ;  /* 0x00007610ffb77816 */ /* 0x000fe200000000b7 */
[----:B------:R-:W4:Y:S01]  /*8f50*/  @P2 LDG.E.U8 R187, desc[UR22][R48.64] ;  /* 0x0000001630bb2981 */ /* 0x000f22000c1e1100 */
[----:B------:R-:W-:Y:S02]  /*8f60*/  PRMT R181, RZ, 0x7610, R181 ;  /* 0x00007610ffb57816 */ /* 0x000fe400000000b5 */
[----:B------:R-:W-:Y:S01]  /*8f70*/  PRMT R179, RZ, 0x7610, R179 ;  /* 0x00007610ffb37816 */ /* 0x000fe200000000b3 */
[----:B------:R-:W4:Y:S01]  /*8f80*/  @P1 LDG.E.U8 R185, desc[UR22][R58.64] ;  /* 0x000000163ab91981 */ /* 0x000f22000c1e1100 */
[----:B0-----:R-:W-:-:S02]  /*8f90*/  @P2 IMAD.MOV.U32 R126, RZ, RZ, R43 ;  /* 0x000000ffff7e2224 */ /* 0x001fc400078e002b */
[----:B------:R-:W-:Y:S01]  /*8fa0*/  @P2 IMAD.MOV.U32 R127, RZ, RZ, R45 ;  /* 0x000000ffff7f2224 */ /* 0x000fe200078e002d */
[----:B------:R-:W4:Y:S04]  /*8fb0*/  @P1 LDG.E.U8 R183, desc[UR22][R60.64] ;  /* 0x000000163cb71981 */ /* 0x000f28000c1e1100 */
[----:B------:R0:W4:Y:S01]  /*8fc0*/  @P2 LDG.E.U8 R191, desc[UR22][R126.64] ;  /* 0x000000167ebf2981 */ /* 0x000122000c1e1100 */
[----:B------:R-:W-:-:S03]  /*8fd0*/  ISETP.GT.AND P2, PT, R0, 0xc, PT ;  /* 0x0000000c0000780c */ /* 0x000fc60003f44270 */
[----:B------:R-:W4:Y:S04]  /*8fe0*/  @P1 LDG.E.U8 R181, desc[UR22][R62.64] ;  /* 0x000000163eb51981 */ /* 0x000f28000c1e1100 */
[----:B------:R-:W4:Y:S01]  /*8ff0*/  @P1 LDG.E.U8 R179, desc[UR22][R64.64] ;  /* 0x0000001640b31981 */ /* 0x000f22000c1e1100 */
[----:B------:R-:W-:Y:S02]  /*9000*/  ISETP.GT.AND P1, PT, R0, 0xd, PT ;  /* 0x0000000d0000780c */ /* 0x000fe40003f24270 */
[----:B------:R-:W-:Y:S02]  /*9010*/  PRMT R177, RZ, 0x7610, R177 ;  /* 0x00007610ffb17816 */ /* 0x000fe400000000b1 */
[----:B------:R-:W-:Y:S01]  /*9020*/  PRMT R169, RZ, 0x7610, R169 ;  /* 0x00007610ffa97816 */ /* 0x000fe200000000a9 */
[----:B0-----:R-:W-:Y:S01]  /*9030*/  @P2 IMAD.MOV.U32 R126, RZ, RZ, R74 ;  /* 0x000000ffff7e2224 */ /* 0x001fe200078e004a */
[----:B------:R-:W-:Y:S01]  /*9040*/  PRMT R167, RZ, 0x7610, R167 ;  /* 0x00007610ffa77816 */ /* 0x000fe200000000a7 */
[----:B------:R-:W-:Y:S01]  /*9050*/  @P2 IMAD.MOV.U32 R127, RZ, RZ, R76 ;  /* 0x000000ffff7f2224 */ /* 0x000fe200078e004c */
[----:B------:R-:W-:-:S02]  /*9060*/  PRMT R165, RZ, 0x7610, R165 ;  /* 0x00007610ffa57816 */ /* 0x000fc400000000a5 */
[----:B------:R-:W-:Y:S02]  /*9070*/  PRMT R163, RZ, 0x7610, R163 ;  /* 0x00007610ffa37816 */ /* 0x000fe400000000a3 */
[----:B------:R-:W-:Y:S01]  /*9080*/  PRMT R175, RZ, 0x7610, R175 ;  /* 0x00007610ffaf7816 */ /* 0x000fe200000000af */
[----:B------:R0:W4:Y:S01]  /*9090*/  @P2 LDG.E.U8 R177, desc[UR22][R126.64] ;  /* 0x000000167eb12981 */ /* 0x000122000c1e1100 */
[----:B------:R-:W-:Y:S02]  /*90a0*/  PRMT R173, RZ, 0x7610, R173 ;  /* 0x00007610ffad7816 */ /* 0x000fe400000000ad */
[----:B------:R-:W-:Y:S01]  /*90b0*/  PRMT R171, RZ, 0x7610, R171 ;  /* 0x00007610ffab7816 */ /* 0x000fe200000000ab */
[----:B------:R-:W4:Y:S04]  /*90c0*/  @P1 LDG.E.U8 R169, desc[UR22][R84.64] ;  /* 0x0000001654a91981 */ /* 0x000f28000c1e1100 */
[----:B------:R-:W4:Y:S01]  /*90d0*/  @P1 LDG.E.U8 R167, desc[UR22][R92.64] ;  /* 0x000000165ca71981 */ /* 0x000f22000c1e1100 */
[----:B0-----:R-:W-:-:S02]  /*90e0*/  @P2 IMAD.MOV.U32 R126, RZ, RZ, R75 ;  /* 0x000000ffff7e2224 */ /* 0x001fc400078e004b */
[----:B------:R-:W-:Y:S01]  /*90f0*/  @P2 IMAD.MOV.U32 R127, RZ, RZ, R77 ;  /* 0x000000ffff7f2224 */ /* 0x000fe200078e004d */
[----:B------:R-:W4:Y:S04]  /*9100*/  @P1 LDG.E.U8 R165, desc[UR22][R94.64] ;  /* 0x000000165ea51981 */ /* 0x000f28000c1e1100 */
[----:B------:R-:W4:Y:S01]  /*9110*/  @P1 LDG.E.U8 R163, desc[UR22][R96.64] ;  /* 0x0000001660a31981 */ /* 0x000f22000c1e1100 */
[----:B------:R-:W-:-:S03]  /*9120*/  ISETP.GT.AND P1, PT, R0, 0xf, PT ;  /* 0x0000000f0000780c */ /* 0x000fc60003f24270 */
[----:B------:R0:W4:Y:S04]  /*9130*/  @P2 LDG.E.U8 R175, desc[UR22][R126.64] ;  /* 0x000000167eaf2981 */ /* 0x000128000c1e1100 */
[----:B------:R-:W4:Y:S04]  /*9140*/  @P2 LDG.E.U8 R173, desc[UR22][R78.64] ;  /* 0x000000164ead2981 */ /* 0x000f28000c1e1100 */
[----:B------:R-:W4:Y:S01]  /*9150*/  @P2 LDG.E.U8 R171, desc[UR22][R80.64] ;  /* 0x0000001650ab2981 */ /* 0x000f22000c1e1100 */
[----:B------:R-:W-:Y:S02]  /*9160*/  ISETP.GT.AND P2, PT, R0, 0xe, PT ;  /* 0x0000000e0000780c */ /* 0x000fe40003f44270 */
[----:B------:R-:W-:-:S02]  /*9170*/  PRMT R161, RZ, 0x7610, R161 ;  /* 0x00007610ffa17816 */ /* 0x000fc400000000a1 */
[----:B------:R-:W-:Y:S02]  /*9180*/  PRMT R159, RZ, 0x7610, R159 ;  /* 0x00007610ff9f7816 */ /* 0x000fe4000000009f */
[----:B------:R-:W-:Y:S02]  /*9190*/  PRMT R157, RZ, 0x7610, R157 ;  /* 0x00007610ff9d7816 */ /* 0x000fe4000000009d */
[----:B------:R-:W-:Y:S01]  /*91a0*/  PRMT R155, RZ, 0x7610, R155 ;  /* 0x00007610ff9b7816 */ /* 0x000fe2000000009b */
[----:B0-----:R-:W-:Y:S01]  /*91b0*/  @P1 IMAD.MOV.U32 R126, RZ, RZ, R231 ;  /* 0x000000ffff7e1224 */ /* 0x001fe200078e00e7 */
[----:B------:R-:W-:Y:S01]  /*91c0*/  PRMT R151, RZ, 0x7610, R151 ;  /* 0x00007610ff977816 */ /* 0x000fe20000000097 */
[----:B------:R-:W-:Y:S01]  /*91d0*/  @P1 IMAD.MOV.U32 R127, RZ, RZ, R124 ;  /* 0x000000ffff7f1224 */ /* 0x000fe200078e007c */
[----:B------:R-:W-:Y:S01]  /*91e0*/  PRMT R149, RZ, 0x7610, R149 ;  /* 0x00007610ff957816 */ /* 0x000fe20000000095 */
[----:B------:R-:W4:Y:S04]  /*91f0*/  @P2 LDG.E.U8 R161, desc[UR22][R106.64] ;  /* 0x000000166aa12981 */ /* 0x000f28000c1e1100 */
[----:B------:R-:W4:Y:S04]  /*9200*/  @P2 LDG.E.U8 R159, desc[UR22][R108.64] ;  /* 0x000000166c9f2981 */ /* 0x000f28000c1e1100 */
[----:B------:R-:W4:Y:S04]  /*9210*/  @P2 LDG.E.U8 R157, desc[UR22][R110.64] ;  /* 0x000000166e9d2981 */ /* 0x000f28000c1e1100 */
[----:B------:R-:W4:Y:S01]  /*9220*/  @P2 LDG.E.U8 R155, desc[UR22][R112.64] ;  /* 0x00000016709b2981 */ /* 0x000f22000c1e1100 */
[----:B------:R-:W-:-:S03]  /*9230*/  ISETP.GT.AND P2, PT, R0, 0x10, PT ;  /* 0x000000100000780c */ /* 0x000fc60003f44270 */
[----:B------:R0:W4:Y:S01]  /*9240*/  @P1 LDG.E.U8 R151, desc[UR22][R126.64] ;  /* 0x000000167e971981 */ /* 0x000122000c1e1100 */
[----:B------:R-:W-:Y:S01]  /*9250*/  PRMT R147, RZ, 0x7610, R147 ;  /* 0x00007610ff937816 */ /* 0x000fe20000000093 */
[----:B0-----:R-:W-:Y:S02]  /*9260*/  @P1 IMAD.MOV.U32 R126, RZ, RZ, R235 ;  /* 0x000000ffff7e1224 */ /* 0x001fe400078e00eb */
[----:B------:R-:W-:-:S05]  /*9270*/  @P1 IMAD.MOV.U32 R127, RZ, RZ, R233 ;  /* 0x000000ffff7f1224 */ /* 0x000fca00078e00e9 */
        /* <DEDUP_REMOVED lines=9> */
[----:B------:R-:W-:-:S03]  /*9310*/  PRMT R141, RZ, 0x7610, R141 ;  /* 0x00007610ff8d7816 */ /* 0x000fc6000000008d */
[----:B---3--:R1:W-:Y:S01]  /*9320*/  STL [R1+0x22c], R250 ;  /* 0x00022cfa01007387 */ /* 0x0083e20000100800 */
[----:B0-----:R-:W-:Y:S02]  /*9330*/  @P2 IMAD.MOV.U32 R126, RZ, RZ, R247 ;  /* 0x000000ffff7e2224 */ /* 0x001fe400078e00f7 */
[----:B------:R-:W-:Y:S01]  /*9340*/  @P2 IMAD.MOV.U32 R127, RZ, RZ, R245 ;  /* 0x000000ffff7f2224 */ /* 0x000fe200078e00f5 */
[----:B-1----:R-:W3:Y:S04]  /*9350*/  LDL.LU R250, [R1+0x29c] ;  /* 0x00029c0001fa7983 */ /* 0x002ee80000300800 */
[----:B------:R0:W3:Y:S04]  /*9360*/  @P2 LDG.E.U8 R143, desc[UR22][R126.64] ;  /* 0x000000167e8f2981 */ /* 0x0000e8000c1e1100 */
[----:B--2---:R1:W-:Y:S01]  /*9370*/  STL [R1+0x298], R21 ;  /* 0x0002981501007387 */ /* 0x0043e20000100800 */
[----:B0-----:R-:W-:-:S02]  /*9380*/  @P2 IMAD.MOV.U32 R126, RZ, RZ, R251 ;  /* 0x000000ffff7e2224 */ /* 0x001fc400078e00fb */
[----:B------:R-:W-:Y:S01]  /*9390*/  @P2 IMAD.MOV.U32 R127, RZ, RZ, R249 ;  /* 0x000000ffff7f2224 */ /* 0x000fe200078e00f9 */
[----:B-1----:R-:W2:Y:S04]  /*93a0*/  LDL R21, [R1+0xc] ;  /* 0x00000c0001157983 */ /* 0x002ea80000100800 */
[----:B------:R0:W-:Y:S04]  /*93b0*/  STL [R1+0x294], R24 ;  /* 0x0002941801007387 */ /* 0x0001e80000100800 */
[----:B------:R1:W2:Y:S04]  /*93c0*/  @P2 LDG.E.U8 R141, desc[UR22][R126.64] ;  /* 0x000000167e8d2981 */ /* 0x0002a8000c1e1100 */
[----:B0-----:R-:W2:Y:S04]  /*93d0*/  LDL R24, [R1+0x24] ;  /* 0x0000240001187983 */ /* 0x001ea80000100800 */
[----:B------:R0:W-:Y:S04]  /*93e0*/  STL [R1+0x290], R25 ;  /* 0x0002901901007387 */ /* 0x0001e80000100800 */
[----:B------:R-:W1:Y:S04]  /*93f0*/  LDL R126, [R1] ;  /* 0x00000000017e7983 */ /* 0x000e680000100800 */
[----:B------:R-:W1:Y:S01]  /*9400*/  LDL R127, [R1+0x4] ;  /* 0x00000400017f7983 */ /* 0x000e620000100800 */
[----:B------:R-:W-:-:S02]  /*9410*/  PRMT R139, RZ, 0x7610, R139 ;  /* 0x00007610ff8b7816 */ /* 0x000fc4000000008b */
[----:B------:R-:W-:Y:S01]  /*9420*/  PRMT R153, RZ, 0x7610, R153 ;  /* 0x00007610ff997816 */ /* 0x000fe20000000099 */
[----:B0-----:R-:W2:Y:S05]  /*9430*/  LDL R25, [R1+0x20] ;  /* 0x0000200001197983 */ /* 0x001eaa0000100800 */
[----:B------:R-:W2:Y:S01]  /*9440*/  @P1 LDG.E.U8 R153, desc[UR22][R122.64] ;  /* 0x000000167a991981 */ /* 0x000ea2000c1e1100 */
[----:B-1----:R-:W-:-:S04]  /*9450*/  @P2 LOP3.LUT R127, R127, R126, RZ, 0x3c, !PT ;  /* 0x0000007e7f7f2212 */ /* 0x002fc800078e3cff */
[----:B------:R-:W-:-:S04]  /*9460*/  @P2 LOP3.LUT R126, R127, R126, RZ, 0x3c, !PT ;  /* 0x0000007e7f7e2212 */ /* 0x000fc800078e3cff */
[----:B------:R-:W-:-:S05]  /*9470*/  @P2 LOP3.LUT R127, R127, R126, RZ, 0x3c, !PT ;  /* 0x0000007e7f7f2212 */ /* 0x000fca00078e3cff */
[----:B------:R2:W3:Y:S04]  /*9480*/  @P2 LDG.E.U8 R139, desc[UR22][R126.64] ;  /* 0x000000167e8b2981 */ /* 0x0004e8000c1e1100 */
[----:B------:R-:W3:Y:S01]  /*9490*/  LDL R127, [R1+0x8] ;  /* 0x00000800017f7983 */ /* 0x000ee20000100800 */
[----:B------:R-:W-:Y:S02]  /*94a0*/  ISETP.GT.AND P1, PT, R0, 0x11, PT ;  /* 0x000000110000780c */ /* 0x000fe40003f24270 */
[----:B------:R-:W-:-:S11]  /*94b0*/  PRMT R137, RZ, 0x7610, R137 ;  /* 0x00007610ff897816 */ /* 0x000fd60000000089 */
[----:B--2---:R-:W-:Y:S01]  /*94c0*/  @P1 IMAD.MOV.U32 R126, RZ, RZ, R21 ;  /* 0x000000ffff7e1224 */ /* 0x004fe200078e0015 */
[----:B------:R-:W-:Y:S01]  /*94d0*/  PRMT R135, RZ, 0x7610, R135 ;  /* 0x00007610ff877816 */ /* 0x000fe20000000087 */
[----:B------:R-:W2:Y:S04]  /*94e0*/  LDL R21, [R1+0x34] ;  /* 0x0000340001157983 */ /* 0x000ea80000100800 */
[----:B---3--:R0:W3:Y:S04]  /*94f0*/  @P1 LDG.E.U8 R137, desc[UR22][R126.64] ;  /* 0x000000167e891981 */ /* 0x0080e8000c1e1100 */
[----:B------:R-:W0:Y:S04]  /*9500*/  LDL R126, [R1+0x10] ;  /* 0x00001000017e7983 */ /* 0x000e280000100800 */
[----:B------:R-:W0:Y:S02]  /*9510*/  LDL R127, [R1+0x14] ;  /* 0x00001400017f7983 */ /* 0x000e240000100800 */
[----:B0-----:R-:W-:-:S04]  /*9520*/  @P1 LOP3.LUT R127, R127, R126, RZ, 0x3c, !PT ;  /* 0x0000007e7f7f1212 */ /* 0x001fc800078e3cff */
[----:B------:R-:W-:-:S04]  /*9530*/  @P1 LOP3.LUT R126, R127, R126, RZ, 0x3c, !PT ;  /* 0x0000007e7f7e1212 */ /* 0x000fc800078e3cff */
[----:B------:R-:W-:-:S05]  /*9540*/  @P1 LOP3.LUT R127, R127, R126, RZ, 0x3c, !PT ;  /* 0x0000007e7f7f1212 */ /* 0x000fca00078e3cff */
[----:B------:R0:W2:Y:S04]  /*9550*/  @P1 LDG.E.U8 R135, desc[UR22][R126.64] ;  /* 0x000000167e871981 */ /* 0x0000a8000c1e1100 */
[----:B------:R-:W0:Y:S04]  /*9560*/  LDL R126, [R1+0x18] ;  /* 0x00001800017e7983 */ /* 0x000e280000100800 */
[----:B------:R-:W0:Y:S01]  /*9570*/  LDL R127, [R1+0x1c] ;  /* 0x00001c00017f7983 */ /* 0x000e220000100800 */
[----:B------:R-:W-:Y:S02]  /*9580*/  PRMT R133, RZ, 0x7610, R133 ;  /* 0x00007610ff857816 */ /* 0x000fe40000000085 */
[----:B------:R-:W-:-:S02]  /*9590*/  PRMT R131, RZ, 0x7610, R131 ;  /* 0x00007610ff837816 */ /* 0x000fc40000000083 */
[----:B0-----:R-:W-:-:S04]  /*95a0*/  @P1 LOP3.LUT R127, R127, R126, RZ, 0x3c, !PT ;  /* 0x0000007e7f7f1212 */ /* 0x001fc800078e3cff */
[----:B------:R-:W-:-:S04]  /*95b0*/  @P1 LOP3.LUT R126, R127, R126, RZ, 0x3c, !PT ;  /* 0x0000007e7f7e1212 */ /* 0x000fc800078e3cff */
[----:B------:R-:W-:-:S05]  /*95c0*/  @P1 LOP3.LUT R127, R127, R126, RZ, 0x3c, !PT ;  /* 0x0000007e7f7f1212 */ /* 0x000fca00078e3cff */
[----:B------:R0:W2:Y:S02]  /*95d0*/  @P1 LDG.E.U8 R133, desc[UR22][R126.64] ;  /* 0x000000167e851981 */ /* 0x0000a4000c1e1100 */
[----:B0-----:R-:W-:Y:S02]  /*95e0*/  @P1 IMAD.MOV.U32 R126, RZ, RZ, R24 ;  /* 0x000000ffff7e1224 */ /* 0x001fe400078e0018 */
[----:B------:R-:W-:Y:S01]  /*95f0*/  @P1 IMAD.MOV.U32 R127, RZ, RZ, R25 ;  /* 0x000000ffff7f1224 */ /* 0x000fe200078e0019 */
[----:B------:R-:W-:Y:S01]  /*9600*/  ISETP.GT.AND P2, PT, R0, 0x12, PT ;  /* 0x000000120000780c */ /* 0x000fe20003f44270 */
[----:B------:R-:W2:Y:S04]  /*9610*/  LDL R25, [R1+0x48] ;  /* 0x0000480001197983 */ /* 0x000ea80000100800 */
[----:B------:R0:W2:Y:S01]  /*9620*/  @P1 LDG.E.U8 R131, desc[UR22][R126.64] ;  /* 0x000000167e831981 */ /* 0x0000a2000c1e1100 */
[----:B------:R-:W-:-:S02]  /*9630*/  PRMT R129, RZ, 0x7610, R129 ;  /* 0x00007610ff817816 */ /* 0x000fc40000000081 */
[----:B------:R-:W-:Y:S01]  /*9640*/  PRMT R125, RZ, 0x7610, R125 ;  /* 0x00007610ff7d7816 */ /* 0x000fe2000000007d */
[----:B------:R-:W2:Y:S04]  /*9650*/  LDL R24, [R1+0x4c] ;  /* 0x00004c0001187983 */ /* 0x000ea80000100800 */
[----:B------:R-:W0:Y:S04]  /*9660*/  LDL R126, [R1+0x28] ;  /* 0x00002800017e7983 */ /* 0x000e280000100800 */
[----:B------:R-:W0:Y:S02]  /*9670*/  LDL R127, [R1+0x2c] ;  /* 0x00002c00017f7983 */ /* 0x000e240000100800 */
[----:B0-----:R-:W-:-:S04]  /*9680*/  @P2 LOP3.LUT R127, R127, R126, RZ, 0x3c, !PT ;  /* 0x0000007e7f7f2212 */ /* 0x001fc800078e3cff */
[----:B------:R-:W-:-:S04]  /*9690*/  @P2 LOP3.LUT R126, R127, R126, RZ, 0x3c, !PT ;  /* 0x0000007e7f7e2212 */ /* 0x000fc800078e3cff */
[----:B------:R-:W-:-:S05]  /*96a0*/  @P2 LOP3.LUT R127, R127, R126, RZ, 0x3c, !PT ;  /* 0x0000007e7f7f2212 */ /* 0x000fca00078e3cff */
[----:B------:R2:W3:Y:S04]  /*96b0*/  @P2 LDG.E.U8 R129, desc[UR22][R126.64] ;  /* 0x000000167e812981 */ /* 0x0004e8000c1e1100 */
[----:B------:R-:W3:Y:S01]  /*96c0*/  LDL R127, [R1+0x30] ;  /* 0x00003000017f7983 */ /* 0x000ee20000100800 */
[----:B--2---:R-:W-:Y:S01]  /*96d0*/  @P2 IMAD.MOV.U32 R126, RZ, RZ, R21 ;  /* 0x000000ffff7e2224 */ /* 0x004fe200078e0015 */
[----:B------:R-:W-:Y:S02]  /*96e0*/  PRMT R128, RZ, 0x7610, R128 ;  /* 0x00007610ff807816 */ /* 0x000fe40000000080 */
[----:B------:R-:W-:Y:S01]  /*96f0*/  ISETP.GT.AND P1, PT, R0, 0x13, PT ;  /* 0x000000130000780c */ /* 0x000fe20003f24270 */
        /* <DEDUP_REMOVED lines=18> */
[----:B------:R-:W-:Y:S01]  /*9820*/  PRMT R134, RZ, 0x7610, R134 ;  /* 0x00007610ff867816 */ /* 0x000fe20000000086 */
        /* <DEDUP_REMOVED lines=13> */
[----:B------:R-:W-:Y:S02]  /*9900*/  ISETP.GT.AND P2, PT, R0, 0x14, PT ;  /* 0x000000140000780c */ /* 0x000fe40003f44270 */
        /* <DEDUP_REMOVED lines=22> */
[----:B------:R-:W-:Y:S01]  /*9a70*/  ISETP.GT.AND P1, PT, R0, 0x15, PT ;  /* 0x000000150000780c */ /* 0x000fe20003f24270 */
        /* <DEDUP_REMOVED lines=31> */
[----:B------:R-:W-:-:S02]  /*9c70*/  ISETP.GT.AND P2, PT, R0, 0x16, PT ;  /* 0x000000160000780c */ /* 0x000fc40003f44270 */
        /* <DEDUP_REMOVED lines=161> */
[----:B------:R-:W-:Y:S02]  /*a690*/  ISETP.GT.AND P2, PT, R0, 0x1c, PT ;  /* 0x0000001c0000780c */ /* 0x000fe40003f44270 */
[----:B------:R-:W-:-:S02]  /*a6a0*/  PRMT R204, RZ, 0x7610, R204 ;  /* 0x00007610ffcc7816 */ /* 0x000fc400000000cc */
[----:B------:R-:W-:Y:S02]  /*a6b0*/  PRMT R206, RZ, 0x7610, R206 ;  /* 0x00007610ffce7816 */ /* 0x000fe400000000ce */
[----:B0-----:R-:W-:-:S04]  /*a6c0*/  @P1 LOP3.LUT R127, R127, R126, RZ, 0x3c, !PT ;  /* 0x0000007e7f7f1212 */ /* 0x001fc800078e3cff */
[----:B------:R-:W-:-:S04]  /*a6d0*/  @P1 LOP3.LUT R126, R127, R126, RZ, 0x3c, !PT ;  /* 0x0000007e7f7e1212 */ /* 0x000fc800078e3cff */
[----:B------:R-:W-:-:S05]  /*a6e0*/  @P1 LOP3.LUT R127, R127, R126, RZ, 0x3c, !PT ;  /* 0x0000007e7f7f1212 */ /* 0x000fca00078e3cff */
[----:B------:R0:W3:Y:S02]  /*a6f0*/  @P1 LDG.E.U8 R204, desc[UR22][R126.64] ;  /* 0x000000167ecc1981 */ /* 0x0000e4000c1e1100 */
[----:B0-----:R-:W-:Y:S02]  /*a700*/  @P2 IMAD.MOV.U32 R126, RZ, RZ, R24 ;  /* 0x000000ffff7e2224 */ /* 0x001fe400078e0018 */
[----:B------:R-:W-:Y:S01]  /*a710*/  @P2 IMAD.MOV.U32 R127, RZ, RZ, R25 ;  /* 0x000000ffff7f2224 */ /* 0x000fe200078e0019 */
[----:B------:R-:W-:Y:S01]  /*a720*/  PRMT R208, RZ, 0x7610, R208 ;  /* 0x00007610ffd07816 */ /* 0x000fe200000000d0 */
[----:B------:R-:W3:Y:S04]  /*a730*/  LDL R25, [R1+0x190] ;  /* 0x0001900001197983 */ /* 0x000ee80000100800 */
[----:B------:R2:W3:Y:S01]  /*a740*/  @P2 LDG.E.U8 R206, desc[UR22][R126.64] ;  /* 0x000000167ece2981 */ /* 0x0004e2000c1e1100 */
[----:B------:R-:W-:-:S02]  /*a750*/  PRMT R210, RZ, 0x7610, R210 ;  /* 0x00007610ffd27816 */ /* 0x000fc400000000d2 */
[----:B------:R-:W-:Y:S01]  /*a760*/  PRMT R212, RZ, 0x7610, R212 ;  /* 0x00007610ffd47816 */ /* 0x000fe200000000d4 */
[----:B------:R-:W3:Y:S04]  /*a770*/  LDL R24, [R1+0x194] ;  /* 0x0001940001187983 */ /* 0x000ee80000100800 */
        /* <DEDUP_REMOVED lines=31> */
[----:B------:R-:W-:Y:S01]  /*a970*/  ISETP.GT.AND P2, PT, R0, 0x1e, PT ;  /* 0x0000001e0000780c */ /* 0x000fe20003f44270 */
[----:B------:R-:W3:Y:S04]  /*a980*/  LDL R24, [R1+0x1bc] ;  /* 0x0001bc0001187983 */ /* 0x000ee80000100800 */
        /* <DEDUP_REMOVED lines=30> */
[----:B------:R-:W-:-:S02]  /*ab70*/  ISETP.GT.AND P1, PT, R0, 0x1f, PT ;  /* 0x0000001f0000780c */ /* 0x000fc40003f24270 */
[----:B------:R-:W-:Y:S01]  /*ab80*/  PRMT R230, RZ, 0x7610, R230 ;  /* 0x00007610ffe67816 */ /* 0x000fe200000000e6 */
        /* <DEDUP_REMOVED lines=26> */
[----:B0-----:R-:W0:Y:S01]  /*ad30*/  S2R R127, SR_TID.X ;  /* 0x00000000007f7919 */ /* 0x001e220000002100 */
[----:B------:R-:W-:Y:S02]  /*ad40*/  @P1 IMAD.MOV.U32 R126, RZ, RZ, R24 ;  /* 0x000000ffff7e1224 */ /* 0x000fe400078e0018 */
[----:B------:R-:W3:Y:S01]  /*ad50*/  LDL.LU R24, [R1+0x240] ;  /* 0x0002400001187983 */ /* 0x000ee20000300800 */
[----:B0-----:R-:W-:-:S04]  /*ad60*/  LOP3.LUT R127, R127, 0x1f, RZ, 0xc0, !PT ;  /* 0x0000001f7f7f7812 */ /* 0x001fc800078ec0ff */
[----:B------:R-:W-:Y:S01]  /*ad70*/  ISETP.GE.AND P2, PT, R127, R0, PT ;  /* 0x000000007f00720c */ /* 0x000fe20003f46270 */
[----:B------:R-:W-:Y:S02]  /*ad80*/  @P1 IMAD.MOV.U32 R127, RZ, RZ, R25 ;  /* 0x000000ffff7f1224 */ /* 0x000fe400078e0019 */
[----:B------:R-:W3:Y:S04]  /*ad90*/  LDL.LU R25, [R1+0x23c] ;  /* 0x00023c0001197983 */ /* 0x000ee80000300800 */
[----:B------:R2:W3:Y:S04]  /*ada0*/  @P1 LDG.E.U8 R236, desc[UR22][R126.64] ;  /* 0x000000167eec1981 */ /* 0x0004e8000c1e1100 */
[----:B------:R-:W3:Y:S01]  /*adb0*/  LDL R127, [R1+0x1e8] ;  /* 0x0001e800017f7983 */ /* 0x000ee20000100800 */
[----:B------:R-:W-:Y:S01]  /*adc0*/  PRMT R238, RZ, 0x7610, R238 ;  /* 0x00007610ffee7816 */ /* 0x000fe200000000ee */
[----:B--2---:R-:W-:Y:S01]  /*add0*/  @!P2 IMAD.MOV.U32 R126, RZ, RZ, R21 ;  /* 0x000000ffff7ea224 */ /* 0x004fe200078e0015 */
[----:B------:R-:W-:Y:S01]  /*ade0*/  BAR.SYNC.DEFER_BLOCKING 0x0 ;  /* 0x0000000000007b1d */ /* 0x000fe20000010000 */
[----:B------:R-:W-:-:S02]  /*adf0*/  PRMT R240, RZ, 0x7610, R240 ;  /* 0x00007610fff07816 */ /* 0x000fc400000000f0 */
[----:B------:R-:W-:Y:S02]  /*ae00*/  PRMT R242, RZ, 0x7610, R242 ;  /* 0x00007610fff27816 */ /* 0x000fe400000000f2 */
[----:B------:R-:W-:Y:S02]  /*ae10*/  PRMT R244, RZ, 0x7610, R244 ;  /* 0x00007610fff47816 */ /* 0x000fe400000000f4 */
[----:B----4-:R-:W-:Y:S01]  /*ae20*/  PRMT R246, RZ, 0x7610, R246 ;  /* 0x00007610fff67816 */ /* 0x010fe200000000f6 */
[----:B------:R-:W2:Y:S04]  /*ae30*/  LDL R21, [R1+0x214] ;  /* 0x0002140001157983 */ /* 0x000ea80000100800 */
[----:B---3--:R0:W3:Y:S04]  /*ae40*/  @!P2 LDG.E.U8 R238, desc[UR22][R126.64] ;  /* 0x000000167eeea981 */ /* 0x0080e8000c1e1100 */
[----:B------:R-:W0:Y:S04]  /*ae50*/  LDL R126, [R1+0x1f8] ;  /* 0x0001f800017e7983 */ /* 0x000e280000100800 */
[----:B------:R-:W0:Y:S02]  /*ae60*/  LDL R127, [R1+0x1fc] ;  /* 0x0001fc00017f7983 */ /* 0x000e240000100800 */
[----:B0-----:R-:W-:-:S04]  /*ae70*/  @!P2 LOP3.LUT R127, R127, R126, RZ, 0x3c, !PT ;  /* 0x0000007e7f7fa212 */ /* 0x001fc800078e3cff */
[----:B------:R-:W-:-:S04]  /*ae80*/  @!P2 LOP3.LUT R126, R127, R126, RZ, 0x3c, !PT ;  /* 0x0000007e7f7ea212 */ /* 0x000fc800078e3cff */
[----:B------:R-:W-:-:S05]  /*ae90*/  @!P2 LOP3.LUT R127, R127, R126, RZ, 0x3c, !PT ;  /* 0x0000007e7f7fa212 */ /* 0x000fca00078e3cff */
[----:B------:R0:W4:Y:S04]  /*aea0*/  @!P2 LDG.E.U8 R240, desc[UR22][R126.64] ;  /* 0x000000167ef0a981 */ /* 0x000128000c1e1100 */
[----:B------:R-:W0:Y:S04]  /*aeb0*/  LDL R126, [R1+0x208] ;  /* 0x00020800017e7983 */ /* 0x000e280000100800 */
[----:B------:R-:W0:Y:S02]  /*aec0*/  LDL R127, [R1+0x20c] ;  /* 0x00020c00017f7983 */ /* 0x000e240000100800 */
[----:B0-----:R-:W-:-:S04]  /*aed0*/  @!P2 LOP3.LUT R127, R127, R126, RZ, 0x3c, !PT ;  /* 0x0000007e7f7fa212 */ /* 0x001fc800078e3cff */
[----:B------:R-:W-:-:S04]  /*aee0*/  @!P2 LOP3.LUT R126, R127, R126, RZ, 0x3c, !PT ;  /* 0x0000007e7f7ea212 */ /* 0x000fc800078e3cff */
[----:B------:R-:W-:-:S05]  /*aef0*/  @!P2 LOP3.LUT R127, R127, R126, RZ, 0x3c, !PT ;  /* 0x0000007e7f7fa212 */ /* 0x000fca00078e3cff */
[----:B------:R0:W2:Y:S04]  /*af00*/  @!P2 LDG.E.U8 R242, desc[UR22][R126.64] ;  /* 0x000000167ef2a981 */ /* 0x0000a8000c1e1100 */
        /* <DEDUP_REMOVED lines=13> */
[----:B------:R-:W0:Y:S01]  /*afe0*/  LDL R127, [R1+0x204] ;  /* 0x00020400017f7983 */ /* 0x000e220000100800 */
[----:B------:R-:W-:Y:S02]  /*aff0*/  PRMT R248, RZ, 0x7610, R248 ;  /* 0x00007610fff87816 */ /* 0x000fe400000000f8 */
[----:B0-----:R-:W-:-:S04]  /*b000*/  @!P2 LOP3.LUT R127, R127, R126, RZ, 0x3c, !PT ;  /* 0x0000007e7f7fa212 */ /* 0x001fc800078e3cff */
[----:B------:R-:W-:-:S04]  /*b010*/  @!P2 LOP3.LUT R126, R127, R126, RZ, 0x3c, !PT ;  /* 0x0000007e7f7ea212 */ /* 0x000fc800078e3cff */
[----:B------:R-:W-:-:S05]  /*b020*/  @!P2 LOP3.LUT R127, R127, R126, RZ, 0x3c, !PT ;  /* 0x0000007e7f7fa212 */ /* 0x000fca00078e3cff */
[----:B------:R2:W3:Y:S04]  /*b030*/  @!P2 LDG.E.U8 R248, desc[UR22][R126.64] ;  /* 0x000000167ef8a981 */ /* 0x0004e8000c1e1100 */
[----:B------:R-:W3:Y:S01]  /*b040*/  LDL R127, [R1+0x210] ;  /* 0x00021000017f7983 */ /* 0x000ee20000100800 */
[----:B------:R-:W-:Y:S01]  /*b050*/  PRMT R250, RZ, 0x7610, R250 ;  /* 0x00007610fffa7816 */ /* 0x000fe200000000fa */
[----:B--2---:R-:W-:Y:S02]  /*b060*/  @!P2 IMAD.MOV.U32 R126, RZ, RZ, R21 ;  /* 0x000000ffff7ea224 */ /* 0x004fe400078e0015 */
[----:B------:R-:W0:Y:S03]  /*b070*/  S2R R21, SR_TID.X ;  /* 0x0000000000157919 */ /* 0x000e260000002100 */
[----:B---3--:R1:W2:Y:S04]  /*b080*/  @!P2 LDG.E.U8 R250, desc[UR22][R126.64] ;  /* 0x000000167efaa981 */ /* 0x0082a8000c1e1100 */
[----:B------:R-:W1:Y:S04]  /*b090*/  LDL R126, [R1+0x220] ;  /* 0x00022000017e7983 */ /* 0x000e680000100800 */
[----:B------:R-:W1:Y:S01]  /*b0a0*/  LDL R127, [R1+0x224] ;  /* 0x00022400017f7983 */ /* 0x000e620000100800 */
[----:B0-----:R-:W-:-:S05]  /*b0b0*/  LOP3.LUT R21, R21, 0x7f, RZ, 0xc0, !PT ;  /* 0x0000007f15157812 */ /* 0x001fca00078ec0ff */
[----:B------:R0:W-:Y:S02]  /*b0c0*/  STS.U8 [R21+UR9+0x4000], R252 ;  /* 0x004000fc15007988 */ /* 0x0001e40008000009 */
[----:B0-----:R-:W-:Y:S02]  /*b0d0*/  PRMT R252, RZ, 0x7610, R252 ;  /* 0x00007610fffc7816 */ /* 0x001fe400000000fc */
[----:B------:R-:W3:Y:S01]  /*b0e0*/  LDL.LU R21, [R1+0x298] ;  /* 0x0002980001157983 */ /* 0x000ee20000300800 */
[----:B-1----:R-:W-:-:S04]  /*b0f0*/  @!P2 LOP3.LUT R127, R127, R126, RZ, 0x3c, !PT ;  /* 0x0000007e7f7fa212 */ /* 0x002fc800078e3cff */
[----:B------:R-:W-:-:S04]  /*b100*/  @!P2 LOP3.LUT R126, R127, R126, RZ, 0x3c, !PT ;  /* 0x0000007e7f7ea212 */ /* 0x000fc800078e3cff */
[----:B------:R-:W-:-:S05]  /*b110*/  @!P2 LOP3.LUT R127, R127, R126, RZ, 0x3c, !PT ;  /* 0x0000007e7f7fa212 */ /* 0x000fca00078e3cff */
[----:B------:R0:W2:Y:S04]  /*b120*/  @!P2 LDG.E.U8 R252, desc[UR22][R126.64] ;  /* 0x000000167efca981 */ /* 0x0000a8000c1e1100 */
[----:B------:R-:W2:Y:S01]  /*b130*/  LDL.LU R127, [R1+0x238] ;  /* 0x00023800017f7983 */ /* 0x000ea20000300800 */
[----:B0-----:R-:W0:Y:S02]  /*b140*/  S2R R126, SR_TID.X ;  /* 0x00000000007e7919 */ /* 0x001e240000002100 */
[----:B0-----:R-:W-:-:S05]  /*b150*/  LOP3.LUT R126, R126, 0x7f, RZ, 0xc0, !PT ;  /* 0x0000007f7e7e7812 */ /* 0x001fca00078ec0ff */
[----:B------:R0:W-:Y:S04]  /*b160*/  STS.U8 [R126+UR9+0x5000], R24 ;  /* 0x005000187e007988 */ /* 0x0001e80008000009 */
[----:B------:R1:W-:Y:S04]  /*b170*/  STS.U8 [R126+UR9+0x6000], R25 ;  /* 0x006000197e007988 */ /* 0x0003e80008000009 */
[----:B0-----:R0:W5:Y:S04]  /*b180*/  LDL.LU R24, [R1+0x294] ;  /* 0x0002940001187983 */ /* 0x0011680000300800 */
[----:B-1----:R0:W5:Y:S04]  /*b190*/  LDL.LU R25, [R1+0x290] ;  /* 0x0002900001197983 */ /* 0x0021680000300800 */
[----:B--2---:R-:W-:Y:S04]  /*b1a0*/  STS.U8 [R126+UR9+0x7000], R127 ;  /* 0x0070007f7e007988 */ /* 0x004fe80008000009 */
[----:B------:R1:W-:Y:S04]  /*b1b0*/  STS.U8 [R126+UR9+0x4400], R207 ;  /* 0x004400cf7e007988 */ /* 0x0003e80008000009 */
[----:B------:R2:W-:Y:S04]  /*b1c0*/  STS.U8 [R126+UR9+0x5400], R205 ;  /* 0x005400cd7e007988 */ /* 0x0005e80008000009 */
[----:B------:R0:W-:Y:S04]  /*b1d0*/  STS.U8 [R126+UR9+0x6400], R203 ;  /* 0x006400cb7e007988 */ /* 0x0001e80008000009 */
[----:B-1----:R-:W3:Y:S04]  /*b1e0*/  LDL.LU R207, [R1+0x22c] ;  /* 0x00022c0001cf7983 */ /* 0x002ee80000300800 */
[----:B--2---:R-:W2:Y:S04]  /*b1f0*/  LDL.LU R205, [R1+0x230] ;  /* 0x0002300001cd7983 */ /* 0x004ea80000300800 */
[----:B0-----:R-:W2:Y:S04]  /*b200*/  LDL.LU R203, [R1+0x234] ;  /* 0x0002340001cb7983 */ /* 0x001ea80000300800 */
[----:B------:R-:W-:Y:S01]  /*b210*/  STS.U8 [R126+UR9+0x7400], R201 ;  /* 0x007400c97e007988 */ /* 0x000fe20008000009 */
[----:B------:R-:W-:-:S03]  /*b220*/  LOP3.LUT R127, R126, 0x10, RZ, 0x3c, !PT ;  /* 0x000000107e7f7812 */ /* 0x000fc600078e3cff */
[----:B------:R-:W-:Y:S04]  /*b230*/  STS.U8 [R126+UR9+0x4800], R145 ;  /* 0x004800917e007988 */ /* 0x000fe80008000009 */
[----:B------:R-:W-:Y:S04]  /*b240*/  STS.U8 [R126+UR9+0x5800], R143 ;  /* 0x0058008f7e007988 */ /* 0x000fe80008000009 */
[----:B------:R-:W-:Y:S04]  /*b250*/  STS.U8 [R126+UR9+0x6800], R141 ;  /* 0x0068008d7e007988 */ /* 0x000fe80008000009 */
[----:B------:R-:W-:Y:S04]  /*b260*/  STS.U8 [R126+UR9+0x7800], R139 ;  /* 0x0078008b7e007988 */ /* 0x000fe80008000009 */
[----:B------:R-:W-:Y:S04]  /*b270*/  STS.U8 [R126+UR9+0x4c00], R172 ;  /* 0x004c00ac7e007988 */ /* 0x000fe80008000009 */
[----:B------:R-:W-:Y:S04]  /*b280*/  STS.U8 [R126+UR9+0x5c00], R174 ;  /* 0x005c00ae7e007988 */ /* 0x000fe80008000009 */
[----:B------:R-:W-:Y:S04]  /*b290*/  STS.U8 [R126+UR9+0x6c00], R176 ;  /* 0x006c00b07e007988 */ /* 0x000fe80008000009 */
[----:B------:R-:W-:Y:S04]  /*b2a0*/  STS.U8 [R126+UR9+0x7c00], R178 ;  /* 0x007c00b27e007988 */ /* 0x000fe80008000009 */
[----:B--2---:R-:W-:Y:S04]  /*b2b0*/  STS.U8 [R127+UR9+0x4080], R203 ;  /* 0x004080cb7f007988 */ /* 0x004fe80008000009 */
[----:B------:R0:W-:Y:S02]  /*b2c0*/  STS.U8 [R127+UR9+0x5080], R205 ;  /* 0x005080cd7f007988 */ /* 0x0001e40008000009 */
[----:B0-----:R-:W0:Y:S02]  /*b2d0*/  S2R R205, SR_TID.X ;  /* 0x0000000000cd7919 */ /* 0x001e240000002100 */
[----:B---3--:R1:W-:Y:S04]  /*b2e0*/  STS.U8 [R127+UR9+0x6080], R207 ;  /* 0x006080cf7f007988 */ /* 0x0083e80008000009 */
[----:B------:R2:W-:Y:S04]  /*b2f0*/  STS.U8 [R127+UR9+0x7080], R21 ;  /* 0x007080157f007988 */ /* 0x0005e80008000009 */
[----:B------:R-:W-:Y:S04]  /*b300*/  STS.U8 [R127+UR9+0x4480], R200 ;  /* 0x004480c87f007988 */ /* 0x000fe80008000009 */
[----:B------:R-:W-:Y:S04]  /*b310*/  STS.U8 [R127+UR9+0x5480], R199 ;  /* 0x005480c77f007988 */ /* 0x000fe80008000009 */
[----:B------:R-:W-:Y:S04]  /*b320*/  STS.U8 [R127+UR9+0x6480], R197 ;  /* 0x006480c57f007988 */ /* 0x000fe80008000009 */
[----:B------:R-:W-:Y:S04]  /*b330*/  STS.U8 [R127+UR9+0x7480], R195 ;  /* 0x007480c37f007988 */ /* 0x000fe80008000009 */
[----:B------:R-:W-:Y:S01]  /*b340*/  STS.U8 [R127+UR9+0x4880], R137 ;  /* 0x004880897f007988 */ /* 0x000fe20008000009 */
[----:B0-----:R-:W-:-:S03]  /*b350*/  LOP3.LUT R205, R205, 0x7f, RZ, 0xc0, !PT ;  /* 0x0000007fcdcd7812 */ /* 0x001fc600078ec0ff */
[----:B------:R-:W-:Y:S01]  /*b360*/  STS.U8 [R127+UR9+0x5880], R135 ;  /* 0x005880877f007988 */ /* 0x000fe20008000009 */
[----:B-1----:R-:W-:-:S03]  /*b370*/  LOP3.LUT R207, R205, 0x20, RZ, 0x3c, !PT ;  /* 0x00000020cdcf7812 */ /* 0x002fc600078e3cff */
[----:B------:R-:W-:Y:S04]  /*b380*/  STS.U8 [R127+UR9+0x6880], R133 ;  /* 0x006880857f007988 */ /* 0x000fe80008000009 */
[----:B------:R-:W-:Y:S04]  /*b390*/  STS.U8 [R127+UR9+0x7880], R131 ;  /* 0x007880837f007988 */ /* 0x000fe80008000009 */
[----:B------:R-:W-:Y:S04]  /*b3a0*/  STS.U8 [R127+UR9+0x4c80], R180 ;  /* 0x004c80b47f007988 */ /* 0x000fe80008000009 */
[----:B------:R-:W-:Y:S04]  /*b3b0*/  STS.U8 [R127+UR9+0x5c80], R182 ;  /* 0x005c80b67f007988 */ /* 0x000fe80008000009 */
[----:B------:R-:W-:Y:S04]  /*b3c0*/  STS.U8 [R127+UR9+0x6c80], R184 ;  /* 0x006c80b87f007988 */ /* 0x000fe80008000009 */
[----:B------:R-:W-:Y:S04]  /*b3d0*/  STS.U8 [R127+UR9+0x7c80], R186 ;  /* 0x007c80ba7f007988 */ /* 0x000fe80008000009 */
[----:B------:R0:W-:Y:S04]  /*b3e0*/  STS.U8 [R207+UR9+0x4100], R23 ;  /* 0x00410017cf007988 */ /* 0x0001e80008000009 */
        /* <DEDUP_REMOVED lines=14> */
[----:B------:R1:W-:Y:S04]  /*b4d0*/  STS.U8 [R207+UR9+0x7d00], R194 ;  /* 0x007d00c2cf007988 */ /* 0x0003e80008000009 */
[----:B--2---:R2:W5:Y:S01]  /*b4e0*/  LDL.LU R21, [R1+0x28c] ;  /* 0x00028c0001157983 */ /* 0x0045620000300800 */
[----:B------:R-:W-:-:S03]  /*b4f0*/  LOP3.LUT R139, R205, 0x30, RZ, 0x3c, !PT ;  /* 0x00000030cd8b7812 */ /* 0x000fc600078e3cff */
[----:B0-----:R2:W5:Y:S01]  /*b500*/  LDL.LU R23, [R1+0x288] ;  /* 0x0002880001177983 */ /* 0x0015620000300800 */
[----:B-1----:R-:W0:Y:S03]  /*b510*/  S2R R207, SR_TID.X ;  /* 0x0000000000cf7919 */ /* 0x002e260000002100 */
[----:B------:R1:W-:Y:S04]  /*b520*/  STS.U8 [R139+UR9+0x4180], R19 ;  /* 0x004180138b007988 */ /* 0x0003e80008000009 */
[----:B------:R3:W-:Y:S04]  /*b530*/  STS.U8 [R139+UR9+0x5180], R8 ;  /* 0x005180088b007988 */ /* 0x0007e80008000009 */
[----:B------:R0:W-:Y:S04]  /*b540*/  STS.U8 [R139+UR9+0x6180], R9 ;  /* 0x006180098b007988 */ /* 0x0001e80008000009 */
[----:B------:R0:W-:Y:S04]  /*b550*/  STS.U8 [R139+UR9+0x7180], R6 ;  /* 0x007180068b007988 */ /* 0x0001e80008000009 */
[----:B------:R-:W-:Y:S04]  /*b560*/  STS.U8 [R139+UR9+0x4580], R185 ;  /* 0x004580b98b007988 */ /* 0x000fe80008000009 */
[----:B------:R-:W-:Y:S04]  /*b570*/  STS.U8 [R139+UR9+0x5580], R183 ;  /* 0x005580b78b007988 */ /* 0x000fe80008000009 */
[----:B------:R-:W-:Y:S04]  /*b580*/  STS.U8 [R139+UR9+0x6580], R181 ;  /* 0x006580b58b007988 */ /* 0x000fe80008000009 */
[----:B------:R-:W-:Y:S01]  /*b590*/  STS.U8 [R139+UR9+0x7580], R179 ;  /* 0x007580b38b007988 */ /* 0x000fe20008000009 */
[----:B0-----:R-:W-:-:S03]  /*b5a0*/  LOP3.LUT R207, R207, 0x7f, RZ, 0xc0, !PT ;  /* 0x0000007fcfcf7812 */ /* 0x001fc600078ec0ff */
        /* <DEDUP_REMOVED lines=10> */
[----:B------:R0:W-:Y:S04]  /*b650*/  STS.U8 [R131+UR9+0x5200], R4 ;  /* 0x0052000483007988 */ /* 0x0001e80008000009 */
[----:B------:R0:W-:Y:S04]  /*b660*/  STS.U8 [R131+UR9+0x6200], R5 ;  /* 0x0062000583007988 */ /* 0x0001e80008000009 */
[----:B------:R0:W-:Y:S04]  /*b670*/  STS.U8 [R131+UR9+0x7200], R2 ;  /* 0x0072000283007988 */ /* 0x0001e80008000009 */
[----:B------:R-:W-:Y:S04]  /*b680*/  STS.U8 [R131+UR9+0x4600], R177 ;  /* 0x004600b183007988 */ /* 0x000fe80008000009 */
[----:B------:R-:W-:Y:S04]  /*b690*/  STS.U8 [R131+UR9+0x5600], R175 ;  /* 0x005600af83007988 */ /* 0x000fe80008000009 */
[----:B------:R2:W5:Y:S04]  /*b6a0*/  LDL.LU R20, [R1+0x284] ;  /* 0x0002840001147983 */ /* 0x0005680000300800 */
[----:B------:R-:W-:Y:S04]  /*b6b0*/  STS.U8 [R131+UR9+0x6600], R173 ;  /* 0x006600ad83007988 */ /* 0x000fe80008000009 */
[----:B------:R2:W5:Y:S04]  /*b6c0*/  LDL.LU R22, [R1+0x280] ;  /* 0x0002800001167983 */ /* 0x0005680000300800 */
[----:B------:R-:W-:Y:S01]  /*b6d0*/  STS.U8 [R131+UR9+0x7600], R171 ;  /* 0x007600ab83007988 */ /* 0x000fe20008000009 */
[----:B------:R-:W-:-:S03]  /*b6e0*/  LOP3.LUT R125, R207, 0x50, RZ, 0x3c, !PT ;  /* 0x00000050cf7d7812 */ /* 0x000fc600078e3cff */
[----:B------:R2:W5:Y:S04]  /*b6f0*/  LDL.LU R18, [R1+0x27c] ;  /* 0x00027c0001127983 */ /* 0x0005680000300800 */
[----:B------:R-:W-:Y:S04]  /*b700*/  STS.U8 [R131+UR9+0x4a00], R140 ;  /* 0x004a008c83007988 */ /* 0x000fe80008000009 */
[----:B-1----:R2:W5:Y:S04]  /*b710*/  LDL.LU R19, [R1+0x278] ;  /* 0x0002780001137983 */ /* 0x0025680000300800 */
[----:B------:R-:W-:Y:S04]  /*b720*/  STS.U8 [R131+UR9+0x5a00], R142 ;  /* 0x005a008e83007988 */ /* 0x000fe80008000009 */
[----:B---3--:R2:W5:Y:S04]  /*b730*/  LDL.LU R8, [R1+0x274] ;  /* 0x0002740001087983 */ /* 0x0085680000300800 */
[----:B------:R-:W-:Y:S04]  /*b740*/  STS.U8 [R131+UR9+0x6a00], R144 ;  /* 0x006a009083007988 */ /* 0x000fe80008000009 */
[----:B------:R2:W5:Y:S04]  /*b750*/  LDL.LU R9, [R1+0x270] ;  /* 0x0002700001097983 */ /* 0x0005680000300800 */
[----:B------:R-:W-:Y:S04]  /*b760*/  STS.U8 [R131+UR9+0x7a00], R146 ;  /* 0x007a009283007988 */ /* 0x000fe80008000009 */
[----:B------:R2:W5:Y:S04]  /*b770*/  LDL.LU R6, [R1+0x26c] ;  /* 0x00026c0001067983 */ /* 0x0005680000300800 */
[----:B------:R-:W-:Y:S04]  /*b780*/  STS.U8 [R131+UR9+0x4e00], R206 ;  /* 0x004e00ce83007988 */ /* 0x000fe80008000009 */
[----:B0-----:R2:W5:Y:S04]  /*b790*/  LDL.LU R7, [R1+0x268] ;  /* 0x0002680001077983 */ /* 0x0015680000300800 */
[----:B------:R-:W-:Y:S04]  /*b7a0*/  STS.U8 [R131+UR9+0x5e00], R208 ;  /* 0x005e00d083007988 */ /* 0x000fe80008000009 */
[----:B------:R2:W5:Y:S04]  /*b7b0*/  LDL.LU R4, [R1+0x264] ;  /* 0x0002640001047983 */ /* 0x0005680000300800 */
[----:B------:R-:W-:Y:S04]  /*b7c0*/  STS.U8 [R131+UR9+0x6e00], R210 ;  /* 0x006e00d283007988 */ /* 0x000fe80008000009 */
[----:B------:R2:W5:Y:S04]  /*b7d0*/  LDL.LU R5, [R1+0x260] ;  /* 0x0002600001057983 */ /* 0x0005680000300800 */
[----:B------:R-:W-:Y:S04]  /*b7e0*/  STS.U8 [R131+UR9+0x7e00], R212 ;  /* 0x007e00d483007988 */ /* 0x000fe80008000009 */
[----:B------:R2:W5:Y:S04]  /*b7f0*/  LDL.LU R2, [R1+0x25c] ;  /* 0x00025c0001027983 */ /* 0x0005680000300800 */
[----:B------:R0:W-:Y:S04]  /*b800*/  STS.U8 [R125+UR9+0x4280], R3 ;  /* 0x004280037d007988 */ /* 0x0001e80008000009 */
[----:B0-----:R2:W5:Y:S01]  /*b810*/  LDL.LU R3, [R1+0x258] ;  /* 0x0002580001037983 */ /* 0x0015620000300800 */
[----:B------:R-:W0:Y:S03]  /*b820*/  S2R R207, SR_TID.X ;  /* 0x0000000000cf7919 */ /* 0x000e260000002100 */
[----:B------:R-:W-:Y:S04]  /*b830*/  STS.U8 [R125+UR9+0x5280], R229 ;  /* 0x005280e57d007988 */ /* 0x000fe80008000009 */
[----:B------:R-:W-:Y:S04]  /*b840*/  STS.U8 [R125+UR9+0x6280], R227 ;  /* 0x006280e37d007988 */ /* 0x000fe80008000009 */
[----:B------:R-:W-:Y:S04]  /*b850*/  STS.U8 [R125+UR9+0x7280], R225 ;  /* 0x007280e17d007988 */ /* 0x000fe80008000009 */
[----:B------:R-:W-:Y:S04]  /*b860*/  STS.U8 [R125+UR9+0x4680], R169 ;  /* 0x004680a97d007988 */ /* 0x000fe80008000009 */
[----:B------:R-:W-:Y:S04]  /*b870*/  STS.U8 [R125+UR9+0x5680], R167 ;  /* 0x005680a77d007988 */ /* 0x000fe80008000009 */
[----:B------:R-:W-:Y:S04]  /*b880*/  STS.U8 [R125+UR9+0x6680], R165 ;  /* 0x006680a57d007988 */ /* 0x000fe80008000009 */
[----:B------:R-:W-:Y:S01]  /*b890*/  STS.U8 [R125+UR9+0x7680], R163 ;  /* 0x007680a37d007988 */ /* 0x000fe20008000009 */
[----:B0-----:R-:W-:-:S03]  /*b8a0*/  LOP3.LUT R207, R207, 0x7f, RZ, 0xc0, !PT ;  /* 0x0000007fcfcf7812 */ /* 0x001fc600078ec0ff */
[----:B------:R-:W-:Y:S04]  /*b8b0*/  STS.U8 [R125+UR9+0x4a80], R148 ;  /* 0x004a80947d007988 */ /* 0x000fe80008000009 */
[----:B------:R-:W-:Y:S01]  /*b8c0*/  STS.U8 [R125+UR9+0x5a80], R150 ;  /* 0x005a80967d007988 */ /* 0x000fe20008000009 */
[----:B------:R-:W-:-:S03]  /*b8d0*/  LOP3.LUT R128, R207, 0x60, RZ, 0x3c, !PT ;  /* 0x00000060cf807812 */ /* 0x000fc600078e3cff */
        /* <DEDUP_REMOVED lines=9> */
[----:B------:R2:W-:Y:S04]  /*b970*/  STS.U8 [R128+UR9+0x7300], R217 ;  /* 0x007300d980007988 */ /* 0x0005e80008000009 */
[----:B------:R2:W-:Y:S04]  /*b980*/  STS.U8 [R128+UR9+0x4700], R161 ;  /* 0x004700a180007988 */ /* 0x0005e80008000009 */
[----:B------:R2:W-:Y:S04]  /*b990*/  STS.U8 [R128+UR9+0x5700], R159 ;  /* 0x0057009f80007988 */ /* 0x0005e80008000009 */
[----:B------:R2:W-:Y:S04]  /*b9a0*/  STS.U8 [R128+UR9+0x6700], R157 ;  /* 0x0067009d80007988 */ /* 0x0005e80008000009 */
[----:B------:R2:W-:Y:S01]  /*b9b0*/  STS.U8 [R128+UR9+0x7700], R155 ;  /* 0x0077009b80007988 */ /* 0x0005e20008000009 */
[----:B0-----:R-:W-:-:S03]  /*b9c0*/  LOP3.LUT R125, R207, 0x70, RZ, 0x3c, !PT ;  /* 0x00000070cf7d7812 */ /* 0x001fc600078e3cff */
        /* <DEDUP_REMOVED lines=25> */
[----:B----4-:R2:W-:Y:S04]  /*bb60*/  STS.U8 [R126+UR9+0x8500], R240 ;  /* 0x008500f07e007988 */ /* 0x0105e80008000009 */
[----:B------:R2:W-:Y:S04]  /*bb70*/  STS.U8 [R126+UR9+0x8600], R242 ;  /* 0x008600f27e007988 */ /* 0x0005e80008000009 */
[----:B------:R2:W-:Y:S04]  /*bb80*/  STS.U8 [R126+UR9+0x8700], R244 ;  /* 0x008700f47e007988 */ /* 0x0005e80008000009 */
[----:B------:R2:W-:Y:S04]  /*bb90*/  STS.U8 [R127+UR9+0x8480], R246 ;  /* 0x008480f67f007988 */ /* 0x0005e80008000009 */
[----:B------:R2:W-:Y:S04]  /*bba0*/  STS.U8 [R127+UR9+0x8580], R248 ;  /* 0x008580f87f007988 */ /* 0x0005e80008000009 */
[----:B------:R2:W-:Y:S04]  /*bbb0*/  STS.U8 [R127+UR9+0x8680], R250 ;  /* 0x008680fa7f007988 */ /* 0x0005e80008000009 */
[----:B------:R2:W-:Y:S01]  /*bbc0*/  STS.U8 [R127+UR9+0x8780], R252 ;  /* 0x008780fc7f007988 */ /* 0x0005e20008000009 */
[----:B------:R0:W-:Y:S06]  /*bbd0*/  MEMBAR.ALL.CTA ;  /* 0x0000000000007992 */ /* 0x0001ec0000008000 */
[----:B0-----:R-:W0:Y:S01]  /*bbe0*/  FENCE.VIEW.ASYNC.S ;  /* 0x00000000000073c6 */ /* 0x001e220000000000 */
[----:B------:R-:W-:Y:S01]  /*bbf0*/  ULEA UR11, UR20, UR9, 0x3 ;  /* 0x00000009140b7291 */ /* 0x000fe2000f8e18ff */
[----:B------:R-:W-:-:S03]  /*bc00*/  UMOV UR4, UR5 ;  /* 0x0000000500047c82 */ /* 0x000fc60008000000 */
[----:B------:R-:W-:Y:S01]  /*bc10*/  UIADD3 UR11, UPT, UPT, UR11, 0x8800, URZ ;  /* 0x000088000b0b7890 */ /* 0x000fe2000fffe0ff */
[----:B0-----:R-:W-:Y:S06]  /*bc20*/  BAR.SYNC.DEFER_BLOCKING 0x0 ;  /* 0x0000000000007b1d */ /* 0x001fec0000010000 */
[----:B--2---:R-:W-:Y:S05]  /*bc30*/  @P0 BRA `(.L_x_9) ;  /* 0x0000000000540947 */ /* 0x004fea0003800000 */
[----:B------:R-:W-:Y:S02]  /*bc40*/  UIADD3 UR32, UPT, UPT, UR8, 0x20, URZ ;  /* 0x0000002008207890 */ /* 0x000fe4000fffe0ff */
[----:B------:R-:W-:Y:S02]  /*bc50*/  UIADD3 UR33, UPT, UPT, UR8, 0x40, URZ ;  /* 0x0000004008217890 */ /* 0x000fe4000fffe0ff */
[----:B------:R-:W-:Y:S01]  /*bc60*/  UIADD3 UR38, UPT, UPT, UR8, 0x60, URZ ;  /* 0x0000006008267890 */ /* 0x000fe2000fffe0ff */
        /* <DEDUP_REMOVED lines=9> */
[----:B------:R0:W-:Y:S01]  /*bd00*/  UTCQMMA gdesc[UR14], gdesc[UR12], tmem[UR8], tmem[UR16], idesc[UR17], UPT ;  /* 0x00ff100c0e0075ea */ /* 0x0001e2000b800308 */
[----:B------:R-:W-:Y:S01]  /*bd10*/  UMOV UR40, 0x0 ;  /* 0x0000000000287882 */ /* 0x000fe20000000000 */
[----:B------:R-:W-:Y:S01]  /*bd20*/  UMOV UR41, 0x8088010 ;  /* 0x0808801000297882 */ /* 0x000fe20000000000 */
[----:B------:R0:W-:Y:S01]  /*bd30*/  UTCQMMA gdesc[UR30], gdesc[UR12], tmem[UR32], tmem[UR34], idesc[UR35], UPT ;  /* 0x00ff220c1e0075ea */ /* 0x0001e2000b800320 */
[----:B------:R-:W-:Y:S01]  /*bd40*/  UMOV UR5, UR6 ;  /* 0x0000000600057c82 */ /* 0x000fe20008000000 */
[----:B------:R0:W-:Y:S01]  /*bd50*/  UTCQMMA gdesc[UR24], gdesc[UR12], tmem[UR33], tmem[UR36], idesc[UR37], UPT ;  /* 0x00ff240c180075ea */ /* 0x0001e2000b800321 */
[----:B------:R0:W-:Y:S01]  /*bd60*/  UTCQMMA gdesc[UR26], gdesc[UR12], tmem[UR38], tmem[UR40], idesc[UR41], UPT ;  /* 0x00ff280c1a0075ea */ /* 0x0001e2000b800326 */
[----:B------:R0:W-:Y:S01]  /*bd70*/  UTCBAR [UR5], URZ ;  /* 0x000000ff050073e9 */ /* 0x0001e200080000ff */
[----:B------:R-:W-:Y:S01]  /*bd80*/  NOP ;  /* 0x0000000000007918 */ /* 0x000fe20000000000 */
.L_x_9:
[----:B------:R-:W-:Y:S01]  /*bd90*/  UIADD3 UR20, UPT, UPT, UR20, 0x1, URZ ;  /* 0x0000000114147890 */ /* 0x000fe2000fffe0ff */
[----:B------:R-:W-:Y:S01]  /*bda0*/  VIADD R0, R0, 0xffffffe0 ;  /* 0xffffffe000007836 */ /* 0x000fe20000000000 */
[----:B------:R-:W-:Y:S01]  /*bdb0*/  UIADD3 UR21, UPT, UPT, UR21, -0x1, URZ ;  /* 0xffffffff15157890 */ /* 0x000fe2000fffe0ff */
[----:B------:R-:W-:Y:S01]  /*bdc0*/  IMAD.U32 R125, RZ, RZ, UR4 ;  /* 0x00000004ff7d7e24 */ /* 0x000fe2000f8e00ff */
[----:B------:R-:W-:-:S04]  /*bdd0*/  UISETP.GT.AND UP1, UPT, UR20, 0x1, UPT ;  /* 0x000000011400788c */ /* 0x000fc8000bf24270 */
[----:B0-----:R-:W-:Y:S02]  /*bde0*/  USEL UR5, URZ, 0x1, !UP1 ;  /* 0x00000001ff057887 */ /* 0x001fe4000c800000 */
[----:B------:R-:W-:Y:S02]  /*bdf0*/  USEL UR20, UR20, URZ, !UP1 ;  /* 0x000000ff14147287 */ /* 0x000fe4000c800000 */
[----:B------:R-:W-:Y:S02]  /*be00*/  UISETP.NE.U32.AND UP1, UPT, UR21, URZ, UPT ;  /* 0x000000ff1500728c */ /* 0x000fe4000bf25070 */
[----:B------:R-:W-:-:S07]  /*be10*/  ULOP3.LUT UR5, UR4, UR5, URZ, 0x3c, !UPT ;  /* 0x0000000504057292 */ /* 0x000fce000f8e3cff */
[----:B------:R-:W-:Y:S05]  /*be20*/  BRA.U UP1, `(.L_x_10) ;  /* 0xffffffa501547547 */ /* 0x000fea000b83ffff */
.L_x_7:
[----:B0-----:R-:W2:Y:S01]  /*be30*/  LDL R127, [R1+0x244] ;  /* 0x00024400017f7983 */ /* 0x001ea20000100800 */
[----:B------:R-:W0:Y:S01]  /*be40*/  LDC R130, c[0x0][0x3a0] ;  /* 0x0000e800ff827b82 */ /* 0x000e220000000800 */
[----:B------:R-:W1:Y:S02]  /*be50*/  LDCU.128 UR12, c[0x0][0x390] ;  /* 0x00007200ff0c77ac */ /* 0x000e640008000c00 */
[----:B------:R-:W3:Y:S01]  /*be60*/  LDL R128, [R1+0x248] ;  /* 0x0002480001807983 */ /* 0x000ee20000100800 */
[----:B------:R-:W4:Y:S03]  /*be70*/  LDCU.64 UR6, c[0x0][0x398] ;  /* 0x00007300ff0677ac */ /* 0x000f260008000a00 */
[----:B------:R-:W4:Y:S01]  /*be80*/  LDL R129, [R1+0x254] ;  /* 0x0002540001817983 */ /* 0x000f220000100800 */
[----:B-----5:R-:W1:Y:S01]  /*be90*/  LDC R3, c[0x0][0x3b4] ;  /* 0x0000ed00ff037b82 */ /* 0x020e620000000800 */
[----:B------:R-:W0:Y:S02]  /*bea0*/  LDCU.64 UR16, c[0x0][0x398] ;  /* 0x00007300ff1077ac */ /* 0x000e240008000a00 */
[----:B------:R-:W4:Y:S01]  /*beb0*/  LDL R126, [R1+0x24c] ;  /* 0x00024c00017e7983 */ /* 0x000f220000100800 */
[----:B------:R-:W0:Y:S01]  /*bec0*/  LDCU.64 UR30, c[0x0][0x398] ;  /* 0x00007300ff1e77ac */ /* 0x000e220008000a00 */
[----:B------:R-:W0:Y:S01]  /*bed0*/  LDCU UR28, c[0x0][0x3b8] ;  /* 0x00007700ff1c77ac */ /* 0x000e220008000800 */
[----:B------:R-:W0:Y:S02]  /*bee0*/  LDCU.64 UR32, c[0x0][0x398] ;  /* 0x00007300ff2077ac */ /* 0x000e240008000a00 */
[----:B0-----:R-:W-:-:S05]  /*bef0*/  VIADD R130, R130, 0x1f ;  /* 0x0000001f82827836 */ /* 0x001fca0000000000 */
[----:B------:R-:W-:Y:S01]  /*bf00*/  ISETP.GE.AND P5, PT, R130, 0x20, PT ;  /* 0x000000208200780c */ /* 0x000fe20003fa6270 */
[C---:B--2---:R-:W-:Y:S01]  /*bf10*/  VIADD R2, R127.reuse, 0x15 ;  /* 0x000000157f027836 */ /* 0x044fe20000000000 */
[C---:B-1----:R-:W-:Y:S01]  /*bf20*/  ISETP.GE.AND P3, PT, R127.reuse, UR15, PT ;  /* 0x0000000f7f007c0c */ /* 0x042fe2000bf66270 */
[C---:B------:R-:W-:Y:S01]  /*bf30*/  VIADD R0, R127.reuse, 0x16 ;  /* 0x000000167f007836 */ /* 0x040fe20000000000 */
[----:B---3--:R-:W-:Y:S02]  /*bf40*/  ISETP.GE.AND P2, PT, R128, UR14, PT ;  /* 0x0000000e80007c0c */ /* 0x008fe4000bf46270 */
[----:B----4-:R-:W-:Y:S01]  /*bf50*/  ISETP.GE.AND P1, PT, R2, UR7, PT ;  /* 0x0000000702007c0c */ /* 0x010fe2000bf26270 */
[----:B------:R-:W-:Y:S01]  /*bf60*/  IMAD R2, R128, R3, RZ ;  /* 0x0000000380027224 */ /* 0x000fe200078e02ff */
[----:B------:R-:W-:Y:S01]  /*bf70*/  ISETP.GE.AND P0, PT, R0, UR17, PT ;  /* 0x0000001100007c0c */ /* 0x000fe2000bf06270 */
[----:B------:R-:W-:Y:S01]  /*bf80*/  IMAD R137, R127, UR28, RZ ;  /* 0x0000001c7f897c24 */ /* 0x000fe2000f8e02ff */
[----:B------:R-:W-:-:S02]  /*bf90*/  ISETP.LT.AND P6, PT, R129, UR6, !P3 ;  /* 0x0000000681007c0c */ /* 0x000fc4000dfc1270 */
[C---:B------:R-:W-:Y:S01]  /*bfa0*/  ISETP.LT.AND P2, PT, R127.reuse, UR31, !P2 ;  /* 0x0000001f7f007c0c */ /* 0x040fe2000d741270 */
[----:B------:R-:W-:Y:S02]  /*bfb0*/  VIADD R149, R127, 0x1 ;  /* 0x000000017f957836 */ /* 0x000fe40000000000 */
[----:B------:R-:W-:Y:S02]  /*bfc0*/  IMAD R135, R126, R3, RZ ;  /* 0x000000037e877224 */ /* 0x000fe400078e02ff */
[----:B------:R-:W-:Y:S01]  /*bfd0*/  IMAD R136, R3, 0x80, R2 ;  /* 0x0000008003887824 */ /* 0x000fe200078e0202 */
[----:B------:R-:W-:Y:S07]  /*bfe0*/  @!P5 BRA `(.L_x_11) ;  /* 0x000000000010d947 */ /* 0x000fee0003800000 */
[----:B------:R-:W-:-:S06]  /*bff0*/  USHF.L.U32 UR4, UR4, 0x1f, URZ ;  /* 0x0000001f04047899 */ /* 0x000fcc00080006ff */
[----:B------:R-:W-:-:S04]  /*c000*/  IMAD.U32 R0, RZ, RZ, UR4 ;  /* 0x00000004ff007e24 */ /* 0x000fc8000f8e00ff */
[----:B------:R-:W0:Y:S02]  /*c010*/  SYNCS.PHASECHK.TRANS64.TRYWAIT P5, [UR11], R0 ;  /* 0x00000000ff0075a7 */ /* 0x000e2400080a110b */
[----:B0-----:R-:W-:Y:S05]  /*c020*/  @!P5 BRA `(.L_x_12) ;  /* 0x000000400000d947 */ /* 0x001fea0003800000 */
.L_x_11:
[----:B------:R-:W2:Y:S01]  /*c030*/  LDL.LU R158, [R1+0x244] ;  /* 0x00024400019e7983 */ /* 0x000ea20000300800 */
[----:B------:R-:W-:Y:S01]  /*c040*/  BAR.SYNC.DEFER_BLOCKING 0x0 ;  /* 0x0000000000007b1d */ /* 0x000fe20000010000 */
[----:B------:R-:W-:Y:S01]  /*c050*/  IMAD R132, R3, 0x100, R136 ;  /* 0x0000010003847824 */ /* 0x000fe200078e0288 */
[C---:B------:R-:W-:Y:S01]  /*c060*/  IADD3 R133, P5, PT, R2.reuse, UR12, RZ ;  /* 0x0000000c02857c10 */ /* 0x040fe2000ffbe0ff */
[----:B------:R-:W-:Y:S01]  /*c070*/  VIADD R148, R137, UR28 ;  /* 0x0000001c89947c36 */ /* 0x000fe20008000000 */
[----:B------:R-:W-:Y:S02]  /*c080*/  SHF.R.S32.HI R153, RZ, 0x1f, R137 ;  /* 0x0000001fff997819 */ /* 0x000fe40000011489 */
[----:B------:R-:W0:Y:S01]  /*c090*/  LDCU.64 UR6, c[0x0][0x398] ;  /* 0x00007300ff0677ac */ /* 0x000e220008000a00 */
[----:B------:R-:W0:Y:S01]  /*c0a0*/  LDL.LU R157, [R1+0x248] ;  /* 0x00024800019d7983 */ /* 0x000e220000300800 */
[----:B------:R-:W1:Y:S03]  /*c0b0*/  LDCU.64 UR4, c[0x0][0x398] ;  /* 0x00007300ff0477ac */ /* 0x000e660008000a00 */
[----:B------:R-:W1:Y:S01]  /*c0c0*/  LDL.LU R156, [R1+0x254] ;  /* 0x00025400019c7983 */ /* 0x000e620000300800 */
[----:B------:R-:W3:Y:S03]  /*c0d0*/  LDCU.64 UR26, c[0x0][0x398] ;  /* 0x00007300ff1a77ac */ /* 0x000ee60008000a00 */
[----:B------:R-:W4:Y:S01]  /*c0e0*/  LDL.LU R154, [R1+0x24c] ;  /* 0x00024c00019a7983 */ /* 0x000f220000300800 */
[----:B------:R-:W5:Y:S03]  /*c0f0*/  LDCU.64 UR24, c[0x0][0x398] ;  /* 0x00007300ff1877ac */ /* 0x000f660008000a00 */
[----:B------:R-:W3:Y:S01]  /*c100*/  LDL.LU R152, [R1+0x250] ;  /* 0x0002500001987983 */ /* 0x000ee20000300800 */
[----:B------:R-:W-:Y:S01]  /*c110*/  LEA.HI.X.SX32 R2, R2, UR13, 0x1, P5 ;  /* 0x0000000d02027c11 */ /* 0x000fe2000a8f0eff */
[----:B------:R-:W0:Y:S01]  /*c120*/  LDCU.64 UR20, c[0x0][0x398] ;  /* 0x00007300ff1477ac */ /* 0x000e220008000a00 */
[----:B------:R-:W-:Y:S01]  /*c130*/  IADD3 R0, P5, PT, R135, UR12, RZ ;  /* 0x0000000c87007c10 */ /* 0x000fe2000ffbe0ff */
[----:B------:R-:W5:Y:S02]  /*c140*/  @!P4 SYNCS.CCTL.IV [UR9+0x8800] ;  /* 0x00880000ff00c9b1 */ /* 0x000f640008000009 */
[----:B-----5:R-:W-:Y:S01]  /*c150*/  BAR.SYNC.DEFER_BLOCKING 0x0 ;  /* 0x0000000000007b1d */ /* 0x020fe20000010000 */
[----:B------:R-:W-:-:S02]  /*c160*/  SHF.R.S32.HI R155, RZ, 0x1f, R148 ;  /* 0x0000001fff9b7819 */ /* 0x000fc40000011494 */
[----:B------:R-:W-:Y:S02]  /*c170*/  LEA.HI.X.SX32 R135, R135, UR13, 0x1, P5 ;  /* 0x0000000d87877c11 */ /* 0x000fe4000a8f0eff */
[----:B------:R-:W-:Y:S01]  /*c180*/  IADD3 R138, P5, PT, R137, R133, RZ ;  /* 0x00000085898a7210 */ /* 0x000fe20007fbe0ff */
[----:B------:R-:W5:Y:S01]  /*c190*/  LDCU.64 UR18, c[0x0][0x398] ;  /* 0x00007300ff1277ac */ /* 0x000f620008000a00 */
[----:B------:R-:W5:Y:S03]  /*c1a0*/  LDTM.x128 R4, tmem[UR10] ;  /* 0x0000000a000479ee */ /* 0x000f6600083c0000 */
[----:B------:R-:W-:Y:S01]  /*c1b0*/  IMAD.X R139, R153, 0x1, R2, P5 ;  /* 0x00000001998b7824 */ /* 0x000fe200028e0602 */
[----:B------:R-:W-:Y:S01]  /*c1c0*/  IADD3 R142, P5, PT, R137, R0, RZ ;  /* 0x00000000898e7210 */ /* 0x000fe20007fbe0ff */
[----:B------:R-:W0:Y:S04]  /*c1d0*/  LDCU.64 UR10, c[0x0][0x398] ;  /* 0x00007300ff0a77ac */ /* 0x000e280008000a00 */
[----:B------:R-:W-:Y:S01]  /*c1e0*/  IMAD.X R143, R153, 0x1, R135, P5 ;  /* 0x00000001998f7824 */ /* 0x000fe200028e0687 */
[----:B------:R-:W0:Y:S01]  /*c1f0*/  @!P4 SYNCS.CCTL.IV [UR9+0x8808] ;  /* 0x00880800ff00c9b1 */ /* 0x000e220008000009 */
[C---:B------:R-:W-:Y:S01]  /*c200*/  IADD3 R3, P4, PT, R136.reuse, UR12, RZ ;  /* 0x0000000c88037c10 */ /* 0x040fe2000ff9e0ff */
[----:B------:R-:W-:Y:S01]  /*c210*/  NOP ;  /* 0x0000000000007918 */ /* 0x000fe20000000000 */
[----:B------:R-:W0:Y:S02]  /*c220*/  LDCU UR9, c[0x0][0x398] ;  /* 0x00007300ff0977ac */ /* 0x000e240008000800 */
[----:B------:R-:W-:-:S02]  /*c230*/  LEA.HI.X.SX32 R136, R136, UR13, 0x1, P4 ;  /* 0x0000000d88887c11 */ /* 0x000fc4000a0f0eff */
[----:B------:R-:W-:Y:S02]  /*c240*/  IADD3 R134, P4, PT, R132, UR12, RZ ;  /* 0x0000000c84867c10 */ /* 0x000fe4000ff9e0ff */
[-C--:B------:R-:W-:Y:S02]  /*c250*/  IADD3 R146, P5, PT, R148, R3.reuse, RZ ;  /* 0x0000000394927210 */ /* 0x080fe40007fbe0ff */
[----:B------:R-:W-:Y:S01]  /*c260*/  LEA.HI.X.SX32 R132, R132, UR13, 0x1, P4 ;  /* 0x0000000d84847c11 */ /* 0x000fe2000a0f0eff */
[----:B------:R-:W0:Y:S01]  /*c270*/  LDCU.64 UR12, c[0x0][0x398] ;  /* 0x00007300ff0c77ac */ /* 0x000e220008000a00 */
[----:B------:R-:W-:Y:S01]  /*c280*/  IADD3 R140, P4, PT, R137, R3, RZ ;  /* 0x00000003898c7210 */ /* 0x000fe20007f9e0ff */
[--C-:B------:R-:W-:Y:S01]  /*c290*/  IMAD.X R147, R155, 0x1, R136.reuse, P5 ;  /* 0x000000019b937824 */ /* 0x100fe200028e0688 */
[----:B------:R-:W-:Y:S02]  /*c2a0*/  ISETP.GE.AND P5, PT, R149, UR15, PT ;  /* 0x0000000f95007c0c */ /* 0x000fe4000bfa6270 */
[----:B-----5:R-:W-:Y:S01]  /*c2b0*/  F2FP.SATFINITE.E4M3.F32.PACK_AB_MERGE_C R149, R5, R4, RZ ;  /* 0x000000040595723e */ /* 0x020fe200048070ff */
[----:B------:R-:W-:Y:S01]  /*c2c0*/  IMAD.X R141, R153, 0x1, R136, P4 ;  /* 0x00000001998d7824 */ /* 0x000fe200020e0688 */
[----:B------:R-:W-:-:S02]  /*c2d0*/  IADD3 R144, P4, PT, R148, R133, RZ ;  /* 0x0000008594907210 */ /* 0x000fc40007f9e0ff */
[----:B------:R-:W-:Y:S01]  /*c2e0*/  F2FP.SATFINITE.E4M3.F32.PACK_AB_MERGE_C R37, R37, R36, RZ ;  /* 0x000000242525723e */ /* 0x000fe200048070ff */
[----:B------:R5:W-:Y:S01]  /*c2f0*/  @P2 STG.E.U8 desc[UR22][R138.64], R149 ;  /* 0x000000958a002986 */ /* 0x000be2000c101116 */
[----:B------:R-:W-:Y:S01]  /*c300*/  F2FP.SATFINITE.E4M3.F32.PACK_AB_MERGE_C R151, R69, R68, RZ ;  /* 0x000000444597723e */ /* 0x000fe200048070ff */
[----:B------:R-:W-:Y:S01]  /*c310*/  IMAD.X R145, R155, 0x1, R2, P4 ;  /* 0x000000019b917824 */ /* 0x000fe200020e0602 */
[----:B------:R-:W-:Y:S01]  /*c320*/  F2FP.SATFINITE.E4M3.F32.PACK_AB_MERGE_C R39, R39, R38, RZ ;  /* 0x000000262727723e */ /* 0x000fe200048070ff */
[----:B------:R5:W-:Y:S01]  /*c330*/  @P6 STG.E.U8 desc[UR22][R140.64], R37 ;  /* 0x000000258c006986 */ /* 0x000be2000c101116 */
[----:B------:R-:W-:Y:S02]  /*c340*/  F2FP.SATFINITE.E4M3.F32.PACK_AB_MERGE_C R71, R71, R70, RZ ;  /* 0x000000464747723e */ /* 0x000fe400048070ff */
[----:B------:R-:W-:Y:S02]  /*c350*/  F2FP.SATFINITE.E4M3.F32.PACK_AB_MERGE_C R103, R103, R102, RZ ;  /* 0x000000666767723e */ /* 0x000fe400048070ff */
[----:B------:R-:W-:-:S02]  /*c360*/  F2FP.SATFINITE.E4M3.F32.PACK_AB_MERGE_C R41, R41, R40, RZ ;  /* 0x000000282929723e */ /* 0x000fc400048070ff */
[----:B------:R-:W-:Y:S02]  /*c370*/  F2FP.SATFINITE.E4M3.F32.PACK_AB_MERGE_C R73, R73, R72, RZ ;  /* 0x000000484949723e */ /* 0x000fe400048070ff */
[----:B-----5:R-:W-:Y:S02]  /*c380*/  PRMT R139, R37, 0x9910, RZ ;  /* 0x00009910258b7816 */ /* 0x020fe400000000ff */
[----:B------:R-:W-:Y:S01]  /*c390*/  F2FP.SATFINITE.E4M3.F32.PACK_AB_MERGE_C R105, R105, R104, RZ ;  /* 0x000000686969723e */ /* 0x000fe200048070ff */
[----:B------:R-:W-:Y:S01]  /*c3a0*/  VIADD R140, R148, UR28 ;  /* 0x0000001c948c7c36 */ /* 0x000fe20008000000 */
[----:B------:R-:W-:Y:S02]  /*c3b0*/  SHF.R.S32.HI R139, RZ, 0x8, R139 ;  /* 0x00000008ff8b7819 */ /* 0x000fe4000001148b */
[----:B------:R-:W-:Y:S02]  /*c3c0*/  F2FP.SATFINITE.E4M3.F32.PACK_AB_MERGE_C R11, R11, R10, RZ ;  /* 0x0000000a0b0b723e */ /* 0x000fe400048070ff */
[----:B------:R-:W-:-:S02]  /*c3d0*/  SHF.R.S32.HI R141, RZ, 0x1f, R140 ;  /* 0x0000001fff8d7819 */ /* 0x000fc4000001148c */
[----:B------:R-:W-:Y:S02]  /*c3e0*/  F2FP.SATFINITE.E4M3.F32.PACK_AB_MERGE_C R43, R43, R42, RZ ;  /* 0x0000002a2b2b723e */ /* 0x000fe400048070ff */
[----:B------:R-:W-:Y:S02]  /*c3f0*/  F2FP.SATFINITE.E4M3.F32.PACK_AB_MERGE_C R75, R75, R74, RZ ;  /* 0x0000004a4b4b723e */ /* 0x000fe400048070ff */
[----:B------:R-:W-:Y:S02]  /*c400*/  F2FP.SATFINITE.E4M3.F32.PACK_AB_MERGE_C R107, R107, R106, RZ ;  /* 0x0000006a6b6b723e */ /* 0x000fe400048070ff */
[----:B------:R-:W-:Y:S02]  /*c410*/  PRMT R10, R75, 0x9910, RZ ;  /* 0x000099104b0a7816 */ /* 0x000fe400000000ff */
[----:B------:R-:W-:Y:S02]  /*c420*/  F2FP.SATFINITE.E4M3.F32.PACK_AB_MERGE_C R13, R13, R12, RZ ;  /* 0x0000000c0d0d723e */ /* 0x000fe400048070ff */
[----:B------:R-:W-:-:S02]  /*c430*/  F2FP.SATFINITE.E4M3.F32.PACK_AB_MERGE_C R45, R45, R44, RZ ;  /* 0x0000002c2d2d723e */ /* 0x000fc400048070ff */
[----:B------:R-:W-:Y:S02]  /*c440*/  F2FP.SATFINITE.E4M3.F32.PACK_AB_MERGE_C R77, R77, R76, RZ ;  /* 0x0000004c4d4d723e */ /* 0x000fe400048070ff */
[----:B------:R-:W-:Y:S02]  /*c450*/  F2FP.SATFINITE.E4M3.F32.PACK_AB_MERGE_C R109, R109, R108, RZ ;  /* 0x0000006c6d6d723e */ /* 0x000fe400048070ff */
[----:B------:R-:W-:Y:S02]  /*c460*/  F2FP.SATFINITE.E4M3.F32.PACK_AB_MERGE_C R15, R15, R14, RZ ;  /* 0x0000000e0f0f723e */ /* 0x000fe400048070ff */
[----:B------:R-:W-:Y:S02]  /*c470*/  F2FP.SATFINITE.E4M3.F32.PACK_AB_MERGE_C R47, R47, R46, RZ ;  /* 0x0000002e2f2f723e */ /* 0x000fe400048070ff */
        /* <DEDUP_REMOVED lines=41> */
[----:B------:R-:W-:Y:S01]  /*c710*/  F2FP.SATFINITE.E4M3.F32.PACK_AB_MERGE_C R131, R131, R130, RZ ;  /* 0x000000828383723e */ /* 0x000fe200048070ff */
[C---:B--2---:R-:W-:Y:S02]  /*c720*/  VIADD R4, R158.reuse, 0x2 ;  /* 0x000000029e047836 */ /* 0x044fe40000000000 */
[C---:B------:R-:W-:Y:S02]  /*c730*/  VIADD R150, R158.reuse, 0x3 ;  /* 0x000000039e967836 */ /* 0x040fe40000000000 */
[----:B------:R-:W-:Y:S01]  /*c740*/  VIADD R40, R158, 0x7 ;  /* 0x000000079e287836 */ /* 0x000fe20000000000 */
[----:B------:R-:W-:-:S02]  /*c750*/  ISETP.GE.AND P2, PT, R4, UR15, PT ;  /* 0x0000000f04007c0c */ /* 0x000fc4000bf46270 */
[----:B------:R-:W-:Y:S02]  /*c760*/  IADD3 R4, P6, PT, R137, R134, RZ ;  /* 0x0000008689047210 */ /* 0x000fe40007fde0ff */
[----:B------:R-:W-:Y:S02]  /*c770*/  PRMT R137, R149, 0x9910, RZ ;  /* 0x0000991095897816 */ /* 0x000fe400000000ff */
[----:B------:R-:W-:Y:S01]  /*c780*/  F2FP.SATFINITE.E4M3.F32.PACK_AB_MERGE_C R149, R101, R100, RZ ;  /* 0x000000646595723e */ /* 0x000fe200048070ff */
[----:B------:R-:W-:Y:S01]  /*c790*/  IMAD.X R5, R153, 0x1, R132, P6 ;  /* 0x0000000199057824 */ /* 0x000fe200030e0684 */
[----:B------:R-:W-:Y:S02]  /*c7a0*/  SHF.R.S32.HI R137, RZ, 0x8, R137 ;  /* 0x00000008ff897819 */ /* 0x000fe40000011489 */
[----:B-1----:R-:W-:Y:S01]  /*c7b0*/  ISETP.LT.AND P6, PT, R156, UR4, !P5 ;  /* 0x000000049c007c0c */ /* 0x002fe2000efc1270 */
[----:B------:R-:W1:Y:S01]  /*c7c0*/  LDCU UR4, c[0x0][0x398] ;  /* 0x00007300ff0477ac */ /* 0x000e620008000800 */
[----:B----4-:R-:W-:-:S04]  /*c7d0*/  ISETP.GE.AND P4, PT, R154, UR14, PT ;  /* 0x0000000e9a007c0c */ /* 0x010fc8000bf86270 */
[----:B------:R-:W-:Y:S02]  /*c7e0*/  ISETP.LT.AND P4, PT, R158, UR33, !P4 ;  /* 0x000000219e007c0c */ /* 0x000fe4000e781270 */
[----:B---3--:R-:W-:Y:S01]  /*c7f0*/  ISETP.LT.AND P3, PT, R152, UR16, !P3 ;  /* 0x0000001098007c0c */ /* 0x008fe2000df61270 */
[----:B------:R-:W2:Y:S10]  /*c800*/  LDCU.64 UR16, c[0x0][0x398] ;  /* 0x00007300ff1077ac */ /* 0x000eb40008000a00 */
[----:B------:R3:W-:Y:S01]  /*c810*/  @P4 STG.E.U8 desc[UR22][R142.64], R151 ;  /* 0x000000978e004986 */ /* 0x0007e2000c101116 */
[----:B0-----:R-:W-:Y:S01]  /*c820*/  ISETP.LT.AND P4, PT, R157, UR6, !P5 ;  /* 0x000000069d007c0c */ /* 0x001fe2000ef81270 */
[----:B------:R-:W0:Y:S02]  /*c830*/  LDCU UR6, c[0x0][0x398] ;  /* 0x00007300ff0677ac */ /* 0x000e240008000800 */
[----:B------:R4:W-:Y:S01]  /*c840*/  @P3 STG.E.U8 desc[UR22][R4.64], R149 ;  /* 0x0000009504003986 */ /* 0x0009e2000c101116 */
[----:B------:R-:W-:-:S05]  /*c850*/  IADD3 R36, P3, PT, R148, R0, RZ ;  /* 0x0000000094247210 */ /* 0x000fca0007f7e0ff */
[----:B------:R-:W-:Y:S01]  /*c860*/  IMAD.X R37, R155, 0x1, R135, P3 ;  /* 0x000000019b257824 */ /* 0x000fe200018e0687 */
[C---:B------:R-:W-:Y:S02]  /*c870*/  IADD3 R100, P3, PT, R140.reuse, R3, RZ ;  /* 0x000000038c647210 */ /* 0x040fe40007f7e0ff */
[----:B---3--:R-:W-:Y:S01]  /*c880*/  PRMT R151, R151, 0x9910, RZ ;  /* 0x0000991097977816 */ /* 0x008fe200000000ff */
[----:B------:R3:W-:Y:S01]  /*c890*/  @P4 STG.E.U8 desc[UR22][R144.64], R137 ;  /* 0x0000008990004986 */ /* 0x0007e2000c101116 */
[----:B------:R-:W-:Y:S01]  /*c8a0*/  IADD3 R68, P4, PT, R140, R133, RZ ;  /* 0x000000858c447210 */ /* 0x000fe20007f9e0ff */
[C---:B------:R-:W-:Y:S01]  /*c8b0*/  IMAD.X R101, R141.reuse, 0x1, R136, P3 ;  /* 0x000000018d657824 */ /* 0x040fe200018e0688 */
[----:B----4-:R-:W-:Y:S01]  /*c8c0*/  IADD3 R4, P3, PT, R148, R134, RZ ;  /* 0x0000008694047210 */ /* 0x010fe20007f7e0ff */
[----:B------:R4:W-:Y:S02]  /*c8d0*/  @P6 STG.E.U8 desc[UR22][R146.64], R139 ;  /* 0x0000008b92006986 */ /* 0x0009e4000c101116 */
[----:B------:R-:W-:Y:S01]  /*c8e0*/  IMAD.X R69, R141, 0x1, R2, P4 ;  /* 0x000000018d457824 */ /* 0x000fe200020e0602 */
[C---:B------:R-:W-:Y:S01]  /*c8f0*/  IADD3 R138, P4, PT, R140.reuse, R0, RZ ;  /* 0x000000008c8a7210 */ /* 0x040fe20007f9e0ff */
[--C-:B------:R-:W-:Y:S01]  /*c900*/  IMAD.X R5, R155, 0x1, R132.reuse, P3 ;  /* 0x000000019b057824 */ /* 0x100fe200018e0684 */
[----:B---3--:R-:W-:Y:S01]  /*c910*/  PRMT R144, R149, 0x9910, RZ ;  /* 0x0000991095907816 */ /* 0x008fe200000000ff */
[----:B------:R-:W-:Y:S01]  /*c920*/  IMAD.MOV.U32 R149, RZ, RZ, R151 ;  /* 0x000000ffff957224 */ /* 0x000fe200078e0097 */
[----:B------:R-:W-:Y:S01]  /*c930*/  F2FP.SATFINITE.E4M3.F32.PACK_AB_MERGE_C R145, R7, R6, RZ ;  /* 0x000000060791723e */ /* 0x000fe200048070ff */
[C---:B------:R-:W-:Y:S01]  /*c940*/  VIADD R137, R140.reuse, UR28 ;  /* 0x0000001c8c897c36 */ /* 0x040fe20008000000 */
[----:B------:R-:W-:Y:S01]  /*c950*/  IADD3 R140, P6, PT, R140, R134, RZ ;  /* 0x000000868c8c7210 */ /* 0x000fe20007fde0ff */
[C---:B----4-:R-:W-:Y:S01]  /*c960*/  IMAD.X R139, R141.reuse, 0x1, R135, P4 ;  /* 0x000000018d8b7824 */ /* 0x050fe200020e0687 */
[----:B------:R-:W-:Y:S01]  /*c970*/  ISETP.LT.AND P4, PT, R154, UR26, !P5 ;  /* 0x0000001a9a007c0c */ /* 0x000fe2000ef81270 */
[----:B------:R-:W-:Y:S01]  /*c980*/  VIADD R6, R158, 0x4 ;  /* 0x000000049e067836 */ /* 0x000fe20000000000 */
[----:B------:R-:W-:Y:S01]  /*c990*/  ISETP.LT.AND P5, PT, R152, UR24, !P5 ;  /* 0x0000001898007c0c */ /* 0x000fe2000efa1270 */
[----:B------:R-:W-:Y:S01]  /*c9a0*/  IMAD.X R141, R141, 0x1, R132, P6 ;  /* 0x000000018d8d7824 */ /* 0x000fe200030e0684 */
[----:B------:R-:W-:-:S02]  /*c9b0*/  SHF.R.S32.HI R149, RZ, 0x8, R149 ;  /* 0x00000008ff957819 */ /* 0x000fc40000011495 */
[----:B------:R-:W-:Y:S01]  /*c9c0*/  SHF.R.S32.HI R7, RZ, 0x8, R144 ;  /* 0x00000008ff077819 */ /* 0x000fe20000011490 */
[----:B------:R-:W-:Y:S01]  /*c9d0*/  VIADD R144, R158, 0x5 ;  /* 0x000000059e907836 */ /* 0x000fe20000000000 */
[----:B------:R-:W-:Y:S01]  /*c9e0*/  ISETP.LT.AND P6, PT, R157, UR10, !P2 ;  /* 0x0000000a9d007c0c */ /* 0x000fe2000d7c1270 */
[----:B------:R-:W3:Y:S01]  /*c9f0*/  LDCU UR10, c[0x0][0x398] ;  /* 0x00007300ff0a77ac */ /* 0x000ee20008000800 */
[----:B------:R-:W-:Y:S02]  /*ca00*/  SHF.R.S32.HI R153, RZ, 0x1f, R137 ;  /* 0x0000001fff997819 */ /* 0x000fe40000011489 */
[----:B------:R-:W-:Y:S01]  /*ca10*/  IADD3 R142, P3, PT, R137, R133, RZ ;  /* 0x00000085898e7210 */ /* 0x000fe20007f7e0ff */
[----:B------:R4:W-:Y:S01]  /*ca20*/  @P4 STG.E.U8 desc[UR22][R36.64], R149 ;  /* 0x0000009524004986 */ /* 0x0009e2000c101116 */
[----:B------:R-:W-:Y:S02]  /*ca30*/  ISETP.LT.AND P4, PT, R156, UR20, !P2 ;  /* 0x000000149c007c0c */ /* 0x000fe4000d781270 */
[----:B------:R-:W-:Y:S01]  /*ca40*/  F2FP.SATFINITE.E4M3.F32.PACK_AB_MERGE_C R147, R9, R8, RZ ;  /* 0x000000080993723e */ /* 0x000fe200048070ff */
[----:B------:R5:W-:Y:S01]  /*ca50*/  @P5 STG.E.U8 desc[UR22][R4.64], R7 ;  /* 0x0000000704005986 */ /* 0x000be2000c101116 */
[----:B------:R-:W-:Y:S01]  /*ca60*/  ISETP.LT.AND P5, PT, R154, UR18, !P2 ;  /* 0x000000129a007c0c */ /* 0x000fe2000d7a1270 */
[----:B------:R-:W-:Y:S01]  /*ca70*/  IMAD.X R143, R153, 0x1, R2, P3 ;  /* 0x00000001998f7824 */ /* 0x000fe200018e0602 */
[----:B------:R-:W-:Y:S01]  /*ca80*/  ISETP.GE.AND P3, PT, R150, UR15, PT ;  /* 0x0000000f96007c0c */ /* 0x000fe2000bf66270 */
[----:B------:R0:W-:Y:S01]  /*ca90*/  @P6 STG.E.U8 desc[UR22][R68.64], R145 ;  /* 0x0000009144006986 */ /* 0x0001e2000c101116 */
[----:B--2---:R-:W-:-:S02]  /*caa0*/  ISETP.LT.AND P6, PT, R152, UR16, !P2 ;  /* 0x0000001098007c0c */ /* 0x004fc4000d7c1270 */
[----:B------:R-:W-:Y:S02]  /*cab0*/  ISETP.GE.AND P2, PT, R6, UR15, PT ;  /* 0x0000000f06007c0c */ /* 0x000fe4000bf46270 */
[----:B----4-:R-:W-:Y:S01]  /*cac0*/  PRMT R37, R145, 0x9910, RZ ;  /* 0x0000991091257816 */ /* 0x010fe200000000ff */
[----:B------:R-:W-:Y:S01]  /*cad0*/  @P4 STG.E.U8 desc[UR22][R100.64], R39 ;  /* 0x0000002764004986 */ /* 0x000fe2000c101116 */
[----:B-----5:R-:W-:-:S03]  /*cae0*/  IADD3 R4, P4, PT, R137, R3, RZ ;  /* 0x0000000389047210 */ /* 0x020fc60007f9e0ff */
[----:B------:R2:W-:Y:S01]  /*caf0*/  @P5 STG.E.U8 desc[UR22][R138.64], R71 ;  /* 0x000000478a005986 */ /* 0x0005e2000c101116 */
[C---:B------:R-:W-:Y:S01]  /*cb00*/  IADD3 R6, P5, PT, R137.reuse, R0, RZ ;  /* 0x0000000089067210 */ /* 0x040fe20007fbe0ff */
[----:B0-----:R-:W-:Y:S01]  /*cb10*/  VIADD R68, R137, UR28 ;  /* 0x0000001c89447c36 */ /* 0x001fe20008000000 */
[----:B------:R-:W-:Y:S01]  /*cb20*/  PRMT R69, R39, 0x9910, RZ ;  /* 0x0000991027457816 */ /* 0x000fe200000000ff */
[----:B------:R-:W-:Y:S01]  /*cb30*/  IMAD.X R5, R153, 0x1, R136, P4 ;  /* 0x0000000199057824 */ /* 0x000fe200020e0688 */
[----:B------:R-:W-:Y:S01]  /*cb40*/  ISETP.LT.AND P4, PT, R157, UR12, !P3 ;  /* 0x0000000c9d007c0c */ /* 0x000fe2000df81270 */
[----:B------:R-:W-:Y:S01]  /*cb50*/  IMAD.X R7, R153, 0x1, R135, P5 ;  /* 0x0000000199077824 */ /* 0x000fe200028e0687 */
[----:B------:R-:W-:Y:S01]  /*cb60*/  ISETP.LT.AND P5, PT, R156, UR30, !P3 ;  /* 0x0000001e9c007c0c */ /* 0x000fe2000dfa1270 */
[----:B------:R-:W-:Y:S01]  /*cb70*/  @P6 STG.E.U8 desc[UR22][R140.64], R103 ;  /* 0x000000678c006986 */ /* 0x000fe2000c101116 */
[----:B------:R-:W-:Y:S01]  /*cb80*/  SHF.R.S32.HI R37, RZ, 0x8, R37 ;  /* 0x00000008ff257819 */ /* 0x000fe20000011425 */
[----:B------:R-:W-:Y:S01]  /*cb90*/  VIADD R102, R68, UR28 ;  /* 0x0000001c44667c36 */ /* 0x000fe20008000000 */
[----:B------:R-:W-:Y:S01]  /*cba0*/  SHF.R.S32.HI R69, RZ, 0x8, R69 ;  /* 0x00000008ff457819 */ /* 0x000fe20000011445 */
[----:B------:R-:W0:Y:S01]  /*cbb0*/  LDCU UR12, c[0x0][0x398] ;  /* 0x00007300ff0c77ac */ /* 0x000e220008000800 */
[----:B------:R-:W-:-:S02]  /*cbc0*/  ISETP.LT.AND P6, PT, R154, UR32, !P3 ;  /* 0x000000209a007c0c */ /* 0x000fc4000dfc1270 */
[----:B--2---:R-:W-:Y:S02]  /*cbd0*/  PRMT R71, R71, 0x9910, RZ ;  /* 0x0000991047477816 */ /* 0x004fe400000000ff */
[----:B------:R-:W-:Y:S01]  /*cbe0*/  SHF.R.S32.HI R101, RZ, 0x1f, R68 ;  /* 0x0000001fff657819 */ /* 0x000fe20000011444 */
[----:B------:R2:W-:Y:S01]  /*cbf0*/  @P4 STG.E.U8 desc[UR22][R142.64], R37 ;  /* 0x000000258e004986 */ /* 0x0005e2000c101116 */
[----:B-1----:R-:W-:Y:S01]  /*cc00*/  ISETP.LT.AND P4, PT, R152, UR4, !P3 ;  /* 0x0000000498007c0c */ /* 0x002fe2000df81270 */
[----:B------:R-:W1:Y:S01]  /*cc10*/  LDCU UR4, c[0x0][0x398] ;  /* 0x00007300ff0477ac */ /* 0x000e620008000800 */
[----:B------:R-:W-:Y:S01]  /*cc20*/  IADD3 R36, P3, PT, R68, R133, RZ ;  /* 0x0000008544247210 */ /* 0x000fe20007f7e0ff */
[----:B------:R4:W-:Y:S01]  /*cc30*/  @P5 STG.E.U8 desc[UR22][R4.64], R69 ;  /* 0x0000004504005986 */ /* 0x0009e2000c101116 */
[----:B------:R-:W-:Y:S01]  /*cc40*/  IADD3 R8, P5, PT, R137, R134, RZ ;  /* 0x0000008689087210 */ /* 0x000fe20007fbe0ff */
[----:B------:R-:W-:Y:S01]  /*cc50*/  VIADD R137, R102, UR28 ;  /* 0x0000001c66897c36 */ /* 0x000fe20008000000 */
[----:B------:R-:W-:-:S02]  /*cc60*/  SHF.R.S32.HI R71, RZ, 0x8, R71 ;  /* 0x00000008ff477819 */ /* 0x000fc40000011447 */
[----:B------:R-:W-:Y:S01]  /*cc70*/  SHF.R.S32.HI R139, RZ, 0x1f, R102 ;  /* 0x0000001fff8b7819 */ /* 0x000fe20000011466 */
[----:B------:R-:W-:Y:S01]  /*cc80*/  IMAD.X R9, R153, 0x1, R132, P5 ;  /* 0x0000000199097824 */ /* 0x000fe200028e0684 */
[C---:B------:R-:W-:Y:S01]  /*cc90*/  IADD3 R38, P5, PT, R68.reuse, R3, RZ ;  /* 0x0000000344267210 */ /* 0x040fe20007fbe0ff */
[C---:B--2---:R-:W-:Y:S01]  /*cca0*/  IMAD.X R37, R101.reuse, 0x1, R2, P3 ;  /* 0x0000000165257824 */ /* 0x044fe200018e0602 */
[----:B------:R2:W-:Y:S01]  /*ccb0*/  @P6 STG.E.U8 desc[UR22][R6.64], R71 ;  /* 0x0000004706006986 */ /* 0x0005e2000c101116 */
[----:B------:R-:W-:Y:S02]  /*ccc0*/  SHF.R.S32.HI R149, RZ, 0x1f, R137 ;  /* 0x0000001fff957819 */ /* 0x000fe40000011489 */
[----:B----4-:R-:W-:Y:S01]  /*ccd0*/  IADD3 R4, P3, PT, R68, R0, RZ ;  /* 0x0000000044047210 */ /* 0x010fe20007f7e0ff */
[----:B------:R-:W-:Y:S01]  /*cce0*/  IMAD.X R39, R101, 0x1, R136, P5 ;  /* 0x0000000165277824 */ /* 0x000fe200028e0688 */
[----:B------:R-:W-:Y:S02]  /*ccf0*/  PRMT R145, R103, 0x9910, RZ ;  /* 0x0000991067917816 */ /* 0x000fe400000000ff */
[----:B------:R-:W-:Y:S01]  /*cd00*/  ISETP.LT.AND P6, PT, R156, UR9, !P2 ;  /* 0x000000099c007c0c */ /* 0x000fe2000d7c1270 */
[----:B------:R-:W-:Y:S01]  /*cd10*/  IMAD.X R5, R101, 0x1, R135, P3 ;  /* 0x0000000165057824 */ /* 0x000fe200018e0687 */
[----:B------:R-:W-:Y:S01]  /*cd20*/  SHF.R.S32.HI R145, RZ, 0x8, R145 ;  /* 0x00000008ff917819 */ /* 0x000fe20000011491 */
[----:B------:R-:W4:Y:S01]  /*cd30*/  LDCU UR9, c[0x0][0x398] ;  /* 0x00007300ff0977ac */ /* 0x000f220008000800 */
[----:B--2---:R-:W-:-:S02]  /*cd40*/  IADD3 R6, P5, PT, R68, R134, RZ ;  /* 0x0000008644067210 */ /* 0x004fc40007fbe0ff */
[----:B------:R-:W-:Y:S01]  /*cd50*/  IADD3 R68, P3, PT, R102, R133, RZ ;  /* 0x0000008566447210 */ /* 0x000fe20007f7e0ff */
[----:B------:R2:W-:Y:S01]  /*cd60*/  @P4 STG.E.U8 desc[UR22][R8.64], R145 ;  /* 0x0000009108004986 */ /* 0x0005e2000c101116 */
[----:B------:R-:W-:Y:S01]  /*cd70*/  ISETP.GE.AND P4, PT, R144, UR15, PT ;  /* 0x0000000f90007c0c */ /* 0x000fe2000bf86270 */
[----:B------:R-:W-:Y:S01]  /*cd80*/  IMAD.X R7, R101, 0x1, R132, P5 ;  /* 0x0000000165077824 */ /* 0x000fe200028e0684 */
[C---:B------:R-:W-:Y:S01]  /*cd90*/  IADD3 R70, P5, PT, R102.reuse, R3, RZ ;  /* 0x0000000366467210 */ /* 0x040fe20007fbe0ff */
[C---:B------:R-:W-:Y:S01]  /*cda0*/  IMAD.X R69, R139.reuse, 0x1, R2, P3 ;  /* 0x000000018b457824 */ /* 0x040fe200018e0602 */
[----:B------:R-:W-:Y:S01]  /*cdb0*/  IADD3 R100, P3, PT, R102, R0, RZ ;  /* 0x0000000066647210 */ /* 0x000fe20007f7e0ff */
[----:B------:R-:W-:Y:S02]  /*cdc0*/  VIADD R144, R158, 0x6 ;  /* 0x000000069e907836 */ /* 0x000fe40000000000 */
[C---:B------:R-:W-:Y:S01]  /*cdd0*/  IMAD.X R71, R139.reuse, 0x1, R136, P5 ;  /* 0x000000018b477824 */ /* 0x040fe200028e0688 */
[----:B------:R-:W-:Y:S01]  /*cde0*/  IADD3 R102, P5, PT, R102, R134, RZ ;  /* 0x0000008666667210 */ /* 0x000fe20007fbe0ff */
[----:B------:R-:W-:Y:S01]  /*cdf0*/  IMAD.X R101, R139, 0x1, R135, P3 ;  /* 0x000000018b657824 */ /* 0x000fe200018e0687 */
[----:B------:R-:W-:-:S03]  /*ce00*/  IADD3 R138, P3, PT, R137, R133, RZ ;  /* 0x00000085898a7210 */ /* 0x000fc60007f7e0ff */
[----:B------:R-:W-:Y:S01]  /*ce10*/  IMAD.X R103, R139, 0x1, R132, P5 ;  /* 0x000000018b677824 */ /* 0x000fe200028e0684 */
[----:B------:R-:W-:Y:S01]  /*ce20*/  IADD3 R140, P5, PT, R137, R3, RZ ;  /* 0x00000003898c7210 */ /* 0x000fe20007fbe0ff */
[----:B------:R-:W-:Y:S01]  /*ce30*/  IMAD.X R139, R149, 0x1, R2, P3 ;  /* 0x00000001958b7824 */ /* 0x000fe200018e0602 */
[----:B------:R-:W-:Y:S01]  /*ce40*/  ISETP.LT.AND P3, PT, R157, UR6, !P2 ;  /* 0x000000069d007c0c */ /* 0x000fe2000d761270 */
[----:B------:R-:W5:Y:S02]  /*ce50*/  LDCU UR6, c[0x0][0x398] ;  /* 0x00007300ff0677ac */ /* 0x000f640008000800 */
[----:B------:R-:W-:Y:S01]  /*ce60*/  IMAD.X R141, R149, 0x1, R136, P5 ;  /* 0x00000001958d7824 */ /* 0x000fe200028e0688 */
[----:B------:R-:W-:-:S05]  /*ce70*/  IADD3 R142, P5, PT, R137, R0, RZ ;  /* 0x00000000898e7210 */ /* 0x000fca0007fbe0ff */
[----:B------:R-:W-:Y:S01]  /*ce80*/  IMAD.X R143, R149, 0x1, R135, P5 ;  /* 0x00000001958f7824 */ /* 0x000fe200028e0687 */
[----:B---3--:R-:W-:Y:S01]  /*ce90*/  ISETP.LT.AND P5, PT, R154, UR10, !P2 ;  /* 0x0000000a9a007c0c */ /* 0x008fe2000d7a1270 */
[----:B------:R-:W3:Y:S02]  /*cea0*/  LDCU UR10, c[0x0][0x398] ;  /* 0x00007300ff0a77ac */ /* 0x000ee40008000800 */
[----:B------:R4:W-:Y:S01]  /*ceb0*/  @P3 STG.E.U8 desc[UR22][R36.64], R147 ;  /* 0x0000009324003986 */ /* 0x0009e2000c101116 */
[----:B------:R-:W-:-:S03]  /*cec0*/  ISETP.GE.AND P3, PT, R144, UR15, PT ;  /* 0x0000000f90007c0c */ /* 0x000fc6000bf66270 */
[----:B------:R-:W-:Y:S01]  /*ced0*/  @P6 STG.E.U8 desc[UR22][R38.64], R41 ;  /* 0x0000002926006986 */ /* 0x000fe2000c101116 */
[----:B0-----:R-:W-:Y:S01]  /*cee0*/  ISETP.LT.AND P6, PT, R152, UR12, !P2 ;  /* 0x0000000c98007c0c */ /* 0x001fe2000d7c1270 */
[----:B------:R-:W0:Y:S01]  /*cef0*/  LDCU UR12, c[0x0][0x398] ;  /* 0x00007300ff0c77ac */ /* 0x000e220008000800 */
[C---:B--2---:R-:W-:Y:S01]  /*cf00*/  IADD3 R8, P2, PT, R137.reuse, R134, RZ ;  /* 0x0000008689087210 */ /* 0x044fe20007f5e0ff */
[----:B------:R-:W-:Y:S02]  /*cf10*/  VIADD R137, R137, UR28 ;  /* 0x0000001c89897c36 */ /* 0x000fe40008000000 */
[----:B------:R2:W-:Y:S01]  /*cf20*/  @P5 STG.E.U8 desc[UR22][R4.64], R73 ;  /* 0x0000004904005986 */ /* 0x0005e2000c101116 */
[----:B-1----:R-:W-:Y:S01]  /*cf30*/  ISETP.LT.AND P5, PT, R157, UR4, !P4 ;  /* 0x000000049d007c0c */ /* 0x002fe2000e7a1270 */
[----:B------:R-:W1:Y:S01]  /*cf40*/  LDCU UR4, c[0x0][0x398] ;  /* 0x00007300ff0477ac */ /* 0x000e620008000800 */
[----:B----4-:R-:W-:Y:S01]  /*cf50*/  PRMT R36, R147, 0x9910, RZ ;  /* 0x0000991093247816 */ /* 0x010fe200000000ff */
[----:B------:R-:W-:Y:S01]  /*cf60*/  IMAD.X R9, R149, 0x1, R132, P2 ;  /* 0x0000000195097824 */ /* 0x000fe200010e0684 */
[----:B------:R-:W-:-:S02]  /*cf70*/  PRMT R37, R41, 0x9910, RZ ;  /* 0x0000991029257816 */ /* 0x000fc400000000ff */
[----:B------:R-:W-:Y:S01]  /*cf80*/  ISETP.GE.AND P2, PT, R40, UR15, PT ;  /* 0x0000000f28007c0c */ /* 0x000fe2000bf46270 */
[----:B------:R4:W-:Y:S01]  /*cf90*/  @P6 STG.E.U8 desc[UR22][R6.64], R105 ;  /* 0x0000006906006986 */ /* 0x0009e2000c101116 */
[----:B-----5:R-:W-:Y:S01]  /*cfa0*/  ISETP.LT.AND P6, PT, R156, UR6, !P4 ;  /* 0x000000069c007c0c */ /* 0x020fe2000e7c1270 */
[----:B------:R-:W5:Y:S01]  /*cfb0*/  LDCU UR6, c[0x0][0x398] ;  /* 0x00007300ff0677ac */ /* 0x000f620008000800 */
[----:B------:R-:W-:Y:S02]  /*cfc0*/  SHF.R.S32.HI R37, RZ, 0x8, R37 ;  /* 0x00000008ff257819 */ /* 0x000fe40000011425 */
[----:B--2---:R-:W-:Y:S02]  /*cfd0*/  SHF.R.S32.HI R5, RZ, 0x8, R36 ;  /* 0x00000008ff057819 */ /* 0x004fe40000011424 */
[----:B------:R-:W-:Y:S02]  /*cfe0*/  PRMT R4, R73, 0x9910, RZ ;  /* 0x0000991049047816 */ /* 0x000fe400000000ff */
[----:B------:R-:W-:Y:S01]  /*cff0*/  SHF.R.S32.HI R39, RZ, 0x1f, R137 ;  /* 0x0000001fff277819 */ /* 0x000fe20000011489 */
[----:B------:R2:W-:Y:S01]  /*d000*/  @P5 STG.E.U8 desc[UR22][R68.64], R5 ;  /* 0x0000000544005986 */ /* 0x0005e2000c101116 */
[----:B------:R-:W-:Y:S01]  /*d010*/  ISETP.LT.AND P5, PT, R154, UR9, !P4 ;  /* 0x000000099a007c0c */ /* 0x000fe2000e7a1270 */
[----:B------:R-:W0:Y:S01]  /*d020*/  LDCU UR9, c[0x0][0x398] ;  /* 0x00007300ff0977ac */ /* 0x000e220008000800 */
[----:B-1----:R-:W-:Y:S01]  /*d030*/  ISETP.LT.AND P4, PT, R152, UR4, !P4 ;  /* 0x0000000498007c0c */ /* 0x002fe2000e781270 */
[----:B------:R1:W-:Y:S01]  /*d040*/  @P6 STG.E.U8 desc[UR22][R70.64], R37 ;  /* 0x0000002546006986 */ /* 0x0003e2000c101116 */
[----:B---3--:R-:W-:Y:S01]  /*d050*/  ISETP.LT.AND P6, PT, R157, UR10, !P3 ;  /* 0x0000000a9d007c0c */ /* 0x008fe2000dfc1270 */
[----:B------:R-:W3:Y:S01]  /*d060*/  LDCU UR4, c[0x0][0x398] ;  /* 0x00007300ff0477ac */ /* 0x000ee20008000800 */
[----:B----4-:R-:W-:Y:S01]  /*d070*/  PRMT R7, R105, 0x9910, RZ ;  /* 0x0000991069077816 */ /* 0x010fe200000000ff */
[----:B------:R-:W4:Y:S03]  /*d080*/  LDCU UR10, c[0x0][0x398] ;  /* 0x00007300ff0a77ac */ /* 0x000f260008000800 */
[----:B------:R-:W-:-:S02]  /*d090*/  SHF.R.S32.HI R7, RZ, 0x8, R7 ;  /* 0x00000008ff077819 */ /* 0x000fc40000011407 */
[----:B--2---:R-:W-:Y:S01]  /*d0a0*/  SHF.R.S32.HI R5, RZ, 0x8, R4 ;  /* 0x00000008ff057819 */ /* 0x004fe20000011404 */
[----:B------:R-:W-:Y:S01]  /*d0b0*/  VIADD R4, R158, 0x8 ;  /* 0x000000089e047836 */ /* 0x000fe20000000000 */
[----:B-1----:R-:W-:-:S03]  /*d0c0*/  PRMT R37, R43, 0x9910, RZ ;  /* 0x000099102b257816 */ /* 0x002fc600000000ff */
[----:B------:R-:W-:Y:S01]  /*d0d0*/  @P5 STG.E.U8 desc[UR22][R100.64], R5 ;  /* 0x0000000564005986 */ /* 0x000fe2000c101116 */
[----:B-----5:R-:W-:Y:S01]  /*d0e0*/  ISETP.LT.AND P5, PT, R156, UR6, !P3 ;  /* 0x000000069c007c0c */ /* 0x020fe2000dfa1270 */
[----:B------:R-:W1:Y:S01]  /*d0f0*/  LDCU UR6, c[0x0][0x398] ;  /* 0x00007300ff0677ac */ /* 0x000e620008000800 */
[----:B------:R-:W-:Y:S01]  /*d100*/  SHF.R.S32.HI R37, RZ, 0x8, R37 ;  /* 0x00000008ff257819 */ /* 0x000fe20000011425 */
[----:B------:R-:W-:Y:S01]  /*d110*/  @P4 STG.E.U8 desc[UR22][R102.64], R7 ;  /* 0x0000000766004986 */ /* 0x000fe2000c101116 */
[----:B------:R-:W-:-:S03]  /*d120*/  ISETP.GE.AND P4, PT, R4, UR15, PT ;  /* 0x0000000f04007c0c */ /* 0x000fc6000bf86270 */
[----:B------:R2:W-:Y:S01]  /*d130*/  @P6 STG.E.U8 desc[UR22][R138.64], R11 ;  /* 0x0000000b8a006986 */ /* 0x0005e2000c101116 */
[----:B0-----:R-:W-:Y:S01]  /*d140*/  ISETP.LT.AND P6, PT, R154, UR9, !P3 ;  /* 0x000000099a007c0c */ /* 0x001fe2000dfc1270 */
[----:B------:R-:W0:Y:S01]  /*d150*/  LDCU UR9, c[0x0][0x398] ;  /* 0x00007300ff0977ac */ /* 0x000e220008000800 */
[----:B---3--:R-:W-:Y:S01]  /*d160*/  ISETP.LT.AND P3, PT, R152, UR4, !P3 ;  /* 0x0000000498007c0c */ /* 0x008fe2000df61270 */
[----:B------:R-:W3:Y:S02]  /*d170*/  LDCU UR4, c[0x0][0x398] ;  /* 0x00007300ff0477ac */ /* 0x000ee40008000800 */
[----:B------:R-:W-:Y:S01]  /*d180*/  @P5 STG.E.U8 desc[UR22][R140.64], R43 ;  /* 0x0000002b8c005986 */ /* 0x000fe2000c101116 */
[----:B----4-:R-:W-:Y:S01]  /*d190*/  ISETP.LT.AND P5, PT, R157, UR10, !P2 ;  /* 0x0000000a9d007c0c */ /* 0x010fe2000d7a1270 */
[----:B------:R-:W4:Y:S01]  /*d1a0*/  LDCU UR10, c[0x0][0x398] ;  /* 0x00007300ff0a77ac */ /* 0x000f220008000800 */
[----:B--2---:R-:W-:-:S05]  /*d1b0*/  PRMT R11, R11, 0x9910, RZ ;  /* 0x000099100b0b7816 */ /* 0x004fca00000000ff */
[----:B------:R-:W-:Y:S01]  /*d1c0*/  @P6 STG.E.U8 desc[UR22][R142.64], R75 ;  /* 0x0000004b8e006986 */ /* 0x000fe2000c101116 */
[----:B------:R-:W-:Y:S02]  /*d1d0*/  IADD3 R4, P6, PT, R137, R133, RZ ;  /* 0x0000008589047210 */ /* 0x000fe40007fde0ff */
[----:B------:R-:W-:Y:S01]  /*d1e0*/  SHF.R.S32.HI R11, RZ, 0x8, R11 ;  /* 0x00000008ff0b7819 */ /* 0x000fe2000001140b */
[----:B------:R2:W-:Y:S01]  /*d1f0*/  @P3 STG.E.U8 desc[UR22][R8.64], R107 ;  /* 0x0000006b08003986 */ /* 0x0005e2000c101116 */
[----:B-1----:R-:W-:Y:S01]  /*d200*/  ISETP.LT.AND P3, PT, R156, UR6, !P2 ;  /* 0x000000069c007c0c */ /* 0x002fe2000d761270 */
[----:B------:R-:W-:Y:S01]  /*d210*/  IMAD.X R5, R39, 0x1, R2, P6 ;  /* 0x0000000127057824 */ /* 0x000fe200030e0602 */
[----:B------:R-:W1:Y:S01]  /*d220*/  LDCU UR6, c[0x0][0x398] ;  /* 0x00007300ff0677ac */ /* 0x000e620008000800 */
[----:B------:R-:W-:-:S03]  /*d230*/  IADD3 R6, P6, PT, R137, R3, RZ ;  /* 0x0000000389067210 */ /* 0x000fc60007fde0ff */
[----:B------:R5:W-:Y:S01]  /*d240*/  @P5 STG.E.U8 desc[UR22][R4.64], R11 ;  /* 0x0000000b04005986 */ /* 0x000be2000c101116 */
[----:B---3--:R-:W-:Y:S01]  /*d250*/  ISETP.LT.AND P5, PT, R154, UR4, !P2 ;  /* 0x000000049a007c0c */ /* 0x008fe2000d7a1270 */
[----:B------:R-:W-:Y:S01]  /*d260*/  IMAD.X R7, R39, 0x1, R136, P6 ;  /* 0x0000000127077824 */ /* 0x000fe200030e0688 */
[----:B------:R-:W3:Y:S01]  /*d270*/  LDCU UR4, c[0x0][0x398] ;  /* 0x00007300ff0477ac */ /* 0x000ee20008000800 */
[----:B--2---:R-:W-:-:S03]  /*d280*/  IADD3 R8, P6, PT, R137, R0, RZ ;  /* 0x0000000089087210 */ /* 0x004fc60007fde0ff */
[----:B------:R2:W-:Y:S02]  /*d290*/  @P3 STG.E.U8 desc[UR22][R6.64], R37 ;  /* 0x0000002506003986 */ /* 0x0005e4000c101116 */
[----:B------:R-:W-:Y:S01]  /*d2a0*/  IMAD.X R9, R39, 0x1, R135, P6 ;  /* 0x0000000127097824 */ /* 0x000fe200030e0687 */
[----:B0-----:R-:W-:Y:S01]  /*d2b0*/  ISETP.LT.AND P6, PT, R152, UR9, !P2 ;  /* 0x0000000998007c0c */ /* 0x001fe2000d7c1270 */
[----:B------:R-:W0:Y:S01]  /*d2c0*/  LDCU UR9, c[0x0][0x398] ;  /* 0x00007300ff0977ac */ /* 0x000e220008000800 */
[----:B-----5:R-:W-:Y:S02]  /*d2d0*/  SHF.R.S32.HI R11, RZ, 0x8, R10 ;  /* 0x00000008ff0b7819 */ /* 0x020fe4000001140a */
[C---:B------:R-:W-:Y:S01]  /*d2e0*/  IADD3 R4, P2, PT, R137.reuse, R134, RZ ;  /* 0x0000008689047210 */ /* 0x040fe20007f5e0ff */
[----:B------:R-:W-:Y:S01]  /*d2f0*/  VIADD R137, R137, UR28 ;  /* 0x0000001c89897c36 */ /* 0x000fe20008000000 */
[----:B------:R-:W-:Y:S01]  /*d300*/  PRMT R10, R107, 0x9910, RZ ;  /* 0x000099106b0a7816 */ /* 0x000fe200000000ff */
[----:B------:R5:W-:Y:S01]  /*d310*/  @P5 STG.E.U8 desc[UR22][R8.64], R11 ;  /* 0x0000000b08005986 */ /* 0x000be2000c101116 */
[----:B-1----:R-:W-:Y:S01]  /*d320*/  ISETP.LT.AND P3, PT, R157, UR6, !P4 ;  /* 0x000000069d007c0c */ /* 0x002fe2000e761270 */
[----:B------:R-:W-:Y:S01]  /*d330*/  IMAD.X R5, R39, 0x1, R132, P2 ;  /* 0x0000000127057824 */ /* 0x000fe200010e0684 */
[----:B--2---:R-:W-:Y:S01]  /*d340*/  SHF.R.S32.HI R37, RZ, 0x8, R10 ;  /* 0x00000008ff257819 */ /* 0x004fe2000001140a */
[----:B------:R-:W-:Y:S01]  /*d350*/  VIADD R10, R158, 0x9 ;  /* 0x000000099e0a7836 */ /* 0x000fe20000000000 */
[----:B------:R-:W-:Y:S01]  /*d360*/  SHF.R.S32.HI R39, RZ, 0x1f, R137 ;  /* 0x0000001fff277819 */ /* 0x000fe20000011489 */
[----:B------:R-:W1:Y:S01]  /*d370*/  LDCU UR6, c[0x0][0x398] ;  /* 0x00007300ff0677ac */ /* 0x000e620008000800 */
[C---:B------:R-:W-:Y:S01]  /*d380*/  IADD3 R6, P5, PT, R137.reuse, R133, RZ ;  /* 0x0000008589067210 */ /* 0x040fe20007fbe0ff */
[----:B------:R2:W-:Y:S01]  /*d390*/  @P6 STG.E.U8 desc[UR22][R4.64], R37 ;  /* 0x0000002504006986 */ /* 0x0005e2000c101116 */
[----:B---3--:R-:W-:Y:S01]  /*d3a0*/  ISETP.LT.AND P2, PT, R156, UR4, !P4 ;  /* 0x000000049c007c0c */ /* 0x008fe2000e741270 */
[----:B------:R-:W3:Y:S01]  /*d3b0*/  LDCU UR4, c[0x0][0x398] ;  /* 0x00007300ff0477ac */ /* 0x000ee20008000800 */
[----:B-----5:R-:W-:Y:S01]  /*d3c0*/  IADD3 R8, P6, PT, R137, R3, RZ ;  /* 0x0000000389087210 */ /* 0x020fe20007fde0ff */
[C---:B------:R-:W-:Y:S01]  /*d3d0*/  IMAD.X R7, R39.reuse, 0x1, R2, P5 ;  /* 0x0000000127077824 */ /* 0x040fe200028e0602 */
[----:B----4-:R-:W-:Y:S01]  /*d3e0*/  ISETP.LT.AND P5, PT, R154, UR10, !P4 ;  /* 0x0000000a9a007c0c */ /* 0x010fe2000e7a1270 */
[----:B------:R-:W-:Y:S01]  /*d3f0*/  VIADD R11, R158, 0xa ;  /* 0x0000000a9e0b7836 */ /* 0x000fe20000000000 */
[----:B0-----:R-:W-:Y:S01]  /*d400*/  ISETP.LT.AND P4, PT, R152, UR9, !P4 ;  /* 0x0000000998007c0c */ /* 0x001fe2000e781270 */
[----:B------:R-:W-:Y:S01]  /*d410*/  IMAD.X R9, R39, 0x1, R136, P6 ;  /* 0x0000000127097824 */ /* 0x000fe200030e0688 */
[----:B------:R0:W-:Y:S01]  /*d420*/  @P3 STG.E.U8 desc[UR22][R6.64], R13 ;  /* 0x0000000d06003986 */ /* 0x0001e2000c101116 */
[----:B------:R-:W-:Y:S01]  /*d430*/  ISETP.GE.AND P3, PT, R10, UR15, PT ;  /* 0x0000000f0a007c0c */ /* 0x000fe2000bf66270 */
[----:B------:R-:W4:Y:S01]  /*d440*/  LDCU UR9, c[0x0][0x398] ;  /* 0x00007300ff0977ac */ /* 0x000f220008000800 */
[----:B------:R-:W-:-:S02]  /*d450*/  IADD3 R10, P6, PT, R137, R0, RZ ;  /* 0x00000000890a7210 */ /* 0x000fc40007fde0ff */
[----:B------:R5:W-:Y:S01]  /*d460*/  @P2 STG.E.U8 desc[UR22][R8.64], R45 ;  /* 0x0000002d08002986 */ /* 0x000be2000c101116 */
[----:B------:R-:W-:Y:S01]  /*d470*/  ISETP.GE.AND P2, PT, R11, UR15, PT ;  /* 0x0000000f0b007c0c */ /* 0x000fe2000bf46270 */
[----:B------:R-:W4:Y:S01]  /*d480*/  LDCU UR10, c[0x0][0x398] ;  /* 0x00007300ff0a77ac */ /* 0x000f220008000800 */
[----:B------:R-:W-:Y:S01]  /*d490*/  IMAD.X R11, R39, 0x1, R135, P6 ;  /* 0x00000001270b7824 */ /* 0x000fe200030e0687 */
[C---:B--2---:R-:W-:Y:S01]  /*d4a0*/  IADD3 R4, P6, PT, R137.reuse, R134, RZ ;  /* 0x0000008689047210 */ /* 0x044fe20007fde0ff */
[----:B------:R-:W-:-:S03]  /*d4b0*/  VIADD R137, R137, UR28 ;  /* 0x0000001c89897c36 */ /* 0x000fc60008000000 */
[----:B------:R2:W-:Y:S01]  /*d4c0*/  @P5 STG.E.U8 desc[UR22][R10.64], R77 ;  /* 0x0000004d0a005986 */ /* 0x0005e2000c101116 */
[----:B------:R-:W-:Y:S01]  /*d4d0*/  IMAD.X R5, R39, 0x1, R132, P6 ;  /* 0x0000000127057824 */ /* 0x000fe200030e0684 */
[----:B---3--:R-:W-:Y:S01]  /*d4e0*/  ISETP.LT.AND P5, PT, R157, UR4, !P3 ;  /* 0x000000049d007c0c */ /* 0x008fe2000dfa1270 */
[----:B------:R-:W3:Y:S01]  /*d4f0*/  LDCU UR4, c[0x0][0x398] ;  /* 0x00007300ff0477ac */ /* 0x000ee20008000800 */
[----:B------:R-:W-:Y:S02]  /*d500*/  SHF.R.S32.HI R37, RZ, 0x1f, R137 ;  /* 0x0000001fff257819 */ /* 0x000fe40000011489 */
[----:B0-----:R-:W-:Y:S01]  /*d510*/  IADD3 R6, P6, PT, R137, R133, RZ ;  /* 0x0000008589067210 */ /* 0x001fe20007fde0ff */
[----:B------:R0:W-:Y:S01]  /*d520*/  @P4 STG.E.U8 desc[UR22][R4.64], R109 ;  /* 0x0000006d04004986 */ /* 0x0001e2000c101116 */
[----:B-----5:R-:W-:Y:S02]  /*d530*/  PRMT R8, R13, 0x9910, RZ ;  /* 0x000099100d087816 */ /* 0x020fe400000000ff */
[----:B-1----:R-:W-:Y:S01]  /*d540*/  ISETP.LT.AND P4, PT, R156, UR6, !P3 ;  /* 0x000000069c007c0c */ /* 0x002fe2000df81270 */
[----:B------:R-:W1:Y:S01]  /*d550*/  LDCU UR6, c[0x0][0x398] ;  /* 0x00007300ff0677ac */ /* 0x000e620008000800 */
[----:B------:R-:W-:Y:S01]  /*d560*/  IMAD.X R7, R37, 0x1, R2, P6 ;  /* 0x0000000125077824 */ /* 0x000fe200030e0602 */
[----:B--2---:R-:W-:-:S02]  /*d570*/  SHF.R.S32.HI R11, RZ, 0x8, R8 ;  /* 0x00000008ff0b7819 */ /* 0x004fc40000011408 */
[----:B------:R-:W-:Y:S02]  /*d580*/  IADD3 R8, P6, PT, R137, R3, RZ ;  /* 0x0000000389087210 */ /* 0x000fe40007fde0ff */
[----:B------:R-:W-:Y:S01]  /*d590*/  PRMT R13, R45, 0x9910, RZ ;  /* 0x000099102d0d7816 */ /* 0x000fe200000000ff */
[----:B------:R2:W-:Y:S01]  /*d5a0*/  @P5 STG.E.U8 desc[UR22][R6.64], R11 ;  /* 0x0000000b06005986 */ /* 0x0005e2000c101116 */
[----:B----4-:R-:W-:Y:S01]  /*d5b0*/  ISETP.LT.AND P5, PT, R154, UR9, !P3 ;  /* 0x000000099a007c0c */ /* 0x010fe2000dfa1270 */
[----:B------:R-:W-:Y:S01]  /*d5c0*/  IMAD.X R9, R37, 0x1, R136, P6 ;  /* 0x0000000125097824 */ /* 0x000fe200030e0688 */
[----:B------:R-:W-:Y:S01]  /*d5d0*/  SHF.R.S32.HI R13, RZ, 0x8, R13 ;  /* 0x00000008ff0d7819 */ /* 0x000fe2000001140d */
[----:B------:R-:W4:Y:S01]  /*d5e0*/  LDCU UR9, c[0x0][0x398] ;  /* 0x00007300ff0977ac */ /* 0x000f220008000800 */
[----:B0-----:R-:W-:Y:S02]  /*d5f0*/  IADD3 R4, P6, PT, R137, R0, RZ ;  /* 0x0000000089047210 */ /* 0x001fe40007fde0ff */
[----:B------:R-:W-:Y:S01]  /*d600*/  PRMT R10, R77, 0x9910, RZ ;  /* 0x000099104d0a7816 */ /* 0x000fe200000000ff */
[----:B------:R0:W-:Y:S01]  /*d610*/  @P4 STG.E.U8 desc[UR22][R8.64], R13 ;  /* 0x0000000d08004986 */ /* 0x0001e2000c101116 */
[----:B---3--:R-:W-:Y:S01]  /*d620*/  ISETP.LT.AND P3, PT, R152, UR4, !P3 ;  /* 0x0000000498007c0c */ /* 0x008fe2000df61270 */
[----:B------:R-:W-:Y:S01]  /*d630*/  IMAD.X R5, R37, 0x1, R135, P6 ;  /* 0x0000000125057824 */ /* 0x000fe200030e0687 */
[----:B-1----:R-:W-:Y:S01]  /*d640*/  ISETP.LT.AND P6, PT, R157, UR6, !P2 ;  /* 0x000000069d007c0c */ /* 0x002fe2000d7c1270 */
[----:B------:R-:W1:Y:S01]  /*d650*/  LDCU UR4, c[0x0][0x398] ;  /* 0x00007300ff0477ac */ /* 0x000e620008000800 */
[C---:B--2---:R-:W-:Y:S01]  /*d660*/  IADD3 R6, P4, PT, R137.reuse, R134, RZ ;  /* 0x0000008689067210 */ /* 0x044fe20007f9e0ff */
[----:B------:R-:W-:Y:S01]  /*d670*/  VIADD R137, R137, UR28 ;  /* 0x0000001c89897c36 */ /* 0x000fe20008000000 */
[----:B------:R-:W-:Y:S01]  /*d680*/  SHF.R.S32.HI R11, RZ, 0x8, R10 ;  /* 0x00000008ff0b7819 */ /* 0x000fe2000001140a */
[----:B------:R-:W2:Y:S01]  /*d690*/  LDCU UR6, c[0x0][0x398] ;  /* 0x00007300ff0677ac */ /* 0x000ea20008000800 */
[----:B------:R-:W-:Y:S01]  /*d6a0*/  PRMT R10, R109, 0x9910, RZ ;  /* 0x000099106d0a7816 */ /* 0x000fe200000000ff */
[----:B------:R-:W-:Y:S01]  /*d6b0*/  IMAD.X R7, R37, 0x1, R132, P4 ;  /* 0x0000000125077824 */ /* 0x000fe200020e0684 */
[----:B------:R-:W-:Y:S01]  /*d6c0*/  SHF.R.S32.HI R37, RZ, 0x1f, R137 ;  /* 0x0000001fff257819 */ /* 0x000fe20000011489 */
[----:B------:R3:W-:Y:S01]  /*d6d0*/  @P5 STG.E.U8 desc[UR22][R4.64], R11 ;  /* 0x0000000b04005986 */ /* 0x0007e2000c101116 */
[C---:B0-----:R-:W-:Y:S01]  /*d6e0*/  IADD3 R8, P4, PT, R137.reuse, R133, RZ ;  /* 0x0000008589087210 */ /* 0x041fe20007f9e0ff */
[----:B------:R-:W-:Y:S01]  /*d6f0*/  VIADD R12, R137, UR28 ;  /* 0x0000001c890c7c36 */ /* 0x000fe20008000000 */
[----:B------:R-:W-:-:S02]  /*d700*/  SHF.R.S32.HI R13, RZ, 0x8, R10 ;  /* 0x00000008ff0d7819 */ /* 0x000fc4000001140a */
[----:B----4-:R-:W-:Y:S01]  /*d710*/  ISETP.LT.AND P5, PT, R156, UR9, !P2 ;  /* 0x000000099c007c0c */ /* 0x010fe2000d7a1270 */
[----:B------:R-:W-:Y:S01]  /*d720*/  IMAD.X R9, R37, 0x1, R2, P4 ;  /* 0x0000000125097824 */ /* 0x000fe200020e0602 */
[----:B------:R-:W-:Y:S01]  /*d730*/  ISETP.LT.AND P4, PT, R154, UR10, !P2 ;  /* 0x0000000a9a007c0c */ /* 0x000fe2000d781270 */
[----:B------:R0:W-:Y:S01]  /*d740*/  @P3 STG.E.U8 desc[UR22][R6.64], R13 ;  /* 0x0000000d06003986 */ /* 0x0001e2000c101116 */
[----:B------:R-:W4:Y:S01]  /*d750*/  LDCU UR9, c[0x0][0x398] ;  /* 0x00007300ff0977ac */ /* 0x000f220008000800 */
[----:B-1----:R-:W-:Y:S02]  /*d760*/  ISETP.LT.AND P2, PT, R152, UR4, !P2 ;  /* 0x0000000498007c0c */ /* 0x002fe4000d741270 */
[C---:B---3--:R-:W-:Y:S01]  /*d770*/  IADD3 R4, P3, PT, R137.reuse, R3, RZ ;  /* 0x0000000389047210 */ /* 0x048fe20007f7e0ff */
[----:B------:R-:W-:Y:S01]  /*d780*/  VIADD R11, R158, 0xb ;  /* 0x0000000b9e0b7836 */ /* 0x000fe20000000000 */
[----:B------:R1:W-:Y:S01]  /*d790*/  @P6 STG.E.U8 desc[UR22][R8.64], R15 ;  /* 0x0000000f08006986 */ /* 0x0003e2000c101116 */
[----:B------:R-:W-:Y:S01]  /*d7a0*/  IADD3 R10, P6, PT, R137, R0, RZ ;  /* 0x00000000890a7210 */ /* 0x000fe20007fde0ff */
[----:B------:R-:W3:Y:S01]  /*d7b0*/  LDCU UR10, c[0x0][0x398] ;  /* 0x00007300ff0a77ac */ /* 0x000ee20008000800 */
[----:B------:R-:W-:Y:S01]  /*d7c0*/  IMAD.X R5, R37, 0x1, R136, P3 ;  /* 0x0000000125057824 */ /* 0x000fe200018e0688 */
[----:B------:R-:W-:-:S02]  /*d7d0*/  ISETP.GE.AND P3, PT, R11, UR15, PT ;  /* 0x0000000f0b007c0c */ /* 0x000fc4000bf66270 */
[----:B------:R-:W-:Y:S01]  /*d7e0*/  IMAD.X R11, R37, 0x1, R135, P6 ;  /* 0x00000001250b7824 */ /* 0x000fe200030e0687 */
[----:B------:R-:W-:Y:S01]  /*d7f0*/  SHF.R.S32.HI R39, RZ, 0x1f, R12 ;  /* 0x0000001fff277819 */ /* 0x000fe2000001140c */
[----:B------:R5:W-:Y:S01]  /*d800*/  @P5 STG.E.U8 desc[UR22][R4.64], R47 ;  /* 0x0000002f04005986 */ /* 0x000be2000c101116 */
[----:B--2---:R-:W-:Y:S01]  /*d810*/  ISETP.LT.AND P5, PT, R157, UR6, !P3 ;  /* 0x000000069d007c0c */ /* 0x004fe2000dfa1270 */
[----:B------:R-:W2:Y:S01]  /*d820*/  LDCU UR4, c[0x0][0x398] ;  /* 0x00007300ff0477ac */ /* 0x000ea20008000800 */
[----:B0-----:R-:W-:Y:S01]  /*d830*/  PRMT R13, R79, 0x9910, RZ ;  /* 0x000099104f0d7816 */ /* 0x001fe200000000ff */
[----:B------:R0:W-:Y:S01]  /*d840*/  @P4 STG.E.U8 desc[UR22][R10.64], R79 ;  /* 0x0000004f0a004986 */ /* 0x0001e2000c101116 */
[----:B------:R-:W-:Y:S01]  /*d850*/  IADD3 R6, P4, PT, R137, R134, RZ ;  /* 0x0000008689067210 */ /* 0x000fe20007f9e0ff */
[----:B-1----:R-:W-:Y:S01]  /*d860*/  VIADD R9, R158, 0xc ;  /* 0x0000000c9e097836 */ /* 0x002fe20000000000 */
[----:B------:R-:W-:Y:S01]  /*d870*/  PRMT R8, R15, 0x9910, RZ ;  /* 0x000099100f087816 */ /* 0x000fe200000000ff */
[----:B------:R-:W1:Y:S01]  /*d880*/  LDCU UR6, c[0x0][0x398] ;  /* 0x00007300ff0677ac */ /* 0x000e620008000800 */
[----:B------:R-:W-:Y:S01]  /*d890*/  SHF.R.S32.HI R13, RZ, 0x8, R13 ;  /* 0x00000008ff0d7819 */ /* 0x000fe2000001140d */
[----:B------:R-:W-:Y:S01]  /*d8a0*/  IMAD.X R7, R37, 0x1, R132, P4 ;  /* 0x0000000125077824 */ /* 0x000fe200020e0684 */
[----:B------:R-:W-:-:S02]  /*d8b0*/  ISETP.GE.AND P4, PT, R9, UR15, PT ;  /* 0x0000000f09007c0c */ /* 0x000fc4000bf86270 */
[C---:B-----5:R-:W-:Y:S02]  /*d8c0*/  IADD3 R4, P6, PT, R12.reuse, R133, RZ ;  /* 0x000000850c047210 */ /* 0x060fe40007fde0ff */
[----:B------:R5:W-:Y:S01]  /*d8d0*/  @P2 STG.E.U8 desc[UR22][R6.64], R111 ;  /* 0x0000006f06002986 */ /* 0x000be2000c101116 */
[----:B0-----:R-:W-:Y:S02]  /*d8e0*/  SHF.R.S32.HI R11, RZ, 0x8, R8 ;  /* 0x00000008ff0b7819 */ /* 0x001fe40000011408 */
[C---:B------:R-:W-:Y:S01]  /*d8f0*/  IMAD.X R5, R39.reuse, 0x1, R2, P6 ;  /* 0x0000000127057824 */ /* 0x040fe200030e0602 */
[----:B------:R-:W-:Y:S02]  /*d900*/  IADD3 R8, P6, PT, R12, R3, RZ ;  /* 0x000000030c087210 */ /* 0x000fe40007fde0ff */
[----:B---3--:R-:W-:Y:S01]  /*d910*/  ISETP.LT.AND P2, PT, R154, UR10, !P3 ;  /* 0x0000000a9a007c0c */ /* 0x008fe2000df41270 */
[----:B------:R-:W0:Y:S01]  /*d920*/  LDCU UR10, c[0x0][0x398] ;  /* 0x00007300ff0a77ac */ /* 0x000e220008000800 */
[----:B------:R3:W-:Y:S01]  /*d930*/  @P5 STG.E.U8 desc[UR22][R4.64], R11 ;  /* 0x0000000b04005986 */ /* 0x0007e2000c101116 */
[----:B----4-:R-:W-:Y:S01]  /*d940*/  ISETP.LT.AND P5, PT, R156, UR9, !P3 ;  /* 0x000000099c007c0c */ /* 0x010fe2000dfa1270 */
[----:B------:R-:W-:Y:S01]  /*d950*/  IMAD.X R9, R39, 0x1, R136, P6 ;  /* 0x0000000127097824 */ /* 0x000fe200030e0688 */
[----:B------:R-:W-:Y:S01]  /*d960*/  PRMT R10, R47, 0x9910, RZ ;  /* 0x000099102f0a7816 */ /* 0x000fe200000000ff */
[----:B------:R-:W4:Y:S01]  /*d970*/  LDCU UR9, c[0x0][0x398] ;  /* 0x00007300ff0977ac */ /* 0x000f220008000800 */
[----:B-----5:R-:W-:-:S02]  /*d980*/  IADD3 R6, P6, PT, R12, R0, RZ ;  /* 0x000000000c067210 */ /* 0x020fc40007fde0ff */
[----:B--2---:R-:W-:Y:S01]  /*d990*/  ISETP.LT.AND P3, PT, R152, UR4, !P3 ;  /* 0x0000000498007c0c */ /* 0x004fe2000df61270 */
[----:B------:R-:W2:Y:S01]  /*d9a0*/  LDCU UR4, c[0x0][0x398] ;  /* 0x00007300ff0477ac */ /* 0x000ea20008000800 */
[----:B------:R-:W-:Y:S01]  /*d9b0*/  PRMT R15, R111, 0x9910, RZ ;  /* 0x000099106f0f7816 */ /* 0x000fe200000000ff */
[----:B------:R-:W-:Y:S01]  /*d9c0*/  IMAD.X R7, R39, 0x1, R135, P6 ;  /* 0x0000000127077824 */ /* 0x000fe200030e0687 */
[----:B---3--:R-:W-:Y:S01]  /*d9d0*/  SHF.R.S32.HI R11, RZ, 0x8, R10 ;  /* 0x00000008ff0b7819 */ /* 0x008fe2000001140a */
[----:B------:R-:W-:Y:S01]  /*d9e0*/  VIADD R10, R158, 0xd ;  /* 0x0000000d9e0a7836 */ /* 0x000fe20000000000 */
[----:B------:R-:W-:-:S03]  /*d9f0*/  SHF.R.S32.HI R15, RZ, 0x8, R15 ;  /* 0x00000008ff0f7819 */ /* 0x000fc6000001140f */
[----:B------:R3:W-:Y:S01]  /*da00*/  @P5 STG.E.U8 desc[UR22][R8.64], R11 ;  /* 0x0000000b08005986 */ /* 0x0007e2000c101116 */
[----:B-1----:R-:W-:Y:S01]  /*da10*/  ISETP.LT.AND P5, PT, R157, UR6, !P4 ;  /* 0x000000069d007c0c */ /* 0x002fe2000e7a1270 */
[----:B------:R-:W1:Y:S02]  /*da20*/  LDCU UR6, c[0x0][0x398] ;  /* 0x00007300ff0677ac */ /* 0x000e640008000800 */
[----:B------:R5:W-:Y:S01]  /*da30*/  @P2 STG.E.U8 desc[UR22][R6.64], R13 ;  /* 0x0000000d06002986 */ /* 0x000be2000c101116 */
[C---:B------:R-:W-:Y:S01]  /*da40*/  IADD3 R4, P2, PT, R12.reuse, R134, RZ ;  /* 0x000000860c047210 */ /* 0x040fe20007f5e0ff */
[----:B------:R-:W-:Y:S01]  /*da50*/  VIADD R12, R12, UR28 ;  /* 0x0000001c0c0c7c36 */ /* 0x000fe20008000000 */
[----:B----4-:R-:W-:Y:S01]  /*da60*/  ISETP.LT.AND P6, PT, R156, UR9, !P4 ;  /* 0x000000099c007c0c */ /* 0x010fe2000e7c1270 */
[----:B------:R-:W4:Y:S02]  /*da70*/  LDCU UR9, c[0x0][0x398] ;  /* 0x00007300ff0977ac */ /* 0x000f240008000800 */
[----:B------:R-:W-:Y:S01]  /*da80*/  IMAD.X R5, R39, 0x1, R132, P2 ;  /* 0x0000000127057824 */ /* 0x000fe200010e0684 */
[----:B---3--:R-:W-:-:S02]  /*da90*/  SHF.R.S32.HI R11, RZ, 0x1f, R12 ;  /* 0x0000001fff0b7819 */ /* 0x008fc4000001140c */
[----:B------:R-:W-:Y:S02]  /*daa0*/  IADD3 R8, P2, PT, R12, R133, RZ ;  /* 0x000000850c087210 */ /* 0x000fe40007f5e0ff */
[----:B------:R3:W-:Y:S01]  /*dab0*/  @P3 STG.E.U8 desc[UR22][R4.64], R15 ;  /* 0x0000000f04003986 */ /* 0x0007e2000c101116 */
[----:B------:R-:W-:Y:S02]  /*dac0*/  ISETP.GE.AND P3, PT, R10, UR15, PT ;  /* 0x0000000f0a007c0c */ /* 0x000fe4000bf66270 */
[----:B-----5:R-:W-:Y:S01]  /*dad0*/  PRMT R13, R49, 0x9910, RZ ;  /* 0x00009910310d7816 */ /* 0x020fe200000000ff */
[----:B------:R-:W-:Y:S01]  /*dae0*/  IMAD.X R9, R11, 0x1, R2, P2 ;  /* 0x000000010b097824 */ /* 0x000fe200010e0602 */
[----:B------:R-:W-:Y:S02]  /*daf0*/  IADD3 R6, P2, PT, R12, R3, RZ ;  /* 0x000000030c067210 */ /* 0x000fe40007f5e0ff */
[----:B------:R-:W-:Y:S02]  /*db00*/  PRMT R10, R81, 0x9910, RZ ;  /* 0x00009910510a7816 */ /* 0x000fe400000000ff */
[----:B------:R5:W-:Y:S01]  /*db10*/  @P5 STG.E.U8 desc[UR22][R8.64], R17 ;  /* 0x0000001108005986 */ /* 0x000be2000c101116 */
[----:B------:R-:W-:Y:S01]  /*db20*/  IMAD.X R7, R11, 0x1, R136, P2 ;  /* 0x000000010b077824 */ /* 0x000fe200010e0688 */
[----:B--2---:R-:W-:Y:S01]  /*db30*/  ISETP.LT.AND P5, PT, R154, UR4, !P4 ;  /* 0x000000049a007c0c */ /* 0x004fe2000e7a1270 */
[----:B---3--:R-:W-:Y:S01]  /*db40*/  VIADD R5, R158, 0xe ;  /* 0x0000000e9e057836 */ /* 0x008fe20000000000 */
[----:B-1----:R-:W-:Y:S01]  /*db50*/  ISETP.LT.AND P4, PT, R152, UR6, !P4 ;  /* 0x0000000698007c0c */ /* 0x002fe2000e781270 */
[----:B------:R-:W1:Y:S01]  /*db60*/  LDCU UR6, c[0x0][0x398] ;  /* 0x00007300ff0677ac */ /* 0x000e620008000800 */
[----:B------:R2:W-:Y:S01]  /*db70*/  @P6 STG.E.U8 desc[UR22][R6.64], R49 ;  /* 0x0000003106006986 */ /* 0x0005e2000c101116 */
[----:B------:R-:W-:-:S02]  /*db80*/  IADD3 R4, P6, PT, R12, R0, RZ ;  /* 0x000000000c047210 */ /* 0x000fc40007fde0ff */
[----:B------:R-:W-:Y:S01]  /*db90*/  ISETP.GE.AND P2, PT, R5, UR15, PT ;  /* 0x0000000f05007c0c */ /* 0x000fe2000bf46270 */
[----:B------:R-:W3:Y:S01]  /*dba0*/  LDCU UR4, c[0x0][0x39c] ;  /* 0x00007380ff0477ac */ /* 0x000ee20008000800 */
[----:B------:R-:W-:Y:S01]  /*dbb0*/  SHF.R.S32.HI R13, RZ, 0x8, R13 ;  /* 0x00000008ff0d7819 */ /* 0x000fe2000001140d */
[----:B------:R-:W-:Y:S01]  /*dbc0*/  IMAD.X R5, R11, 0x1, R135, P6 ;  /* 0x000000010b057824 */ /* 0x000fe200030e0687 */
[----:B-----5:R-:W-:-:S04]  /*dbd0*/  PRMT R17, R17, 0x9910, RZ ;  /* 0x0000991011117816 */ /* 0x020fc800000000ff */
[----:B------:R5:W-:Y:S01]  /*dbe0*/  @P5 STG.E.U8 desc[UR22][R4.64], R81 ;  /* 0x0000005104005986 */ /* 0x000be2000c101116 */
[C---:B--2---:R-:W-:Y:S01]  /*dbf0*/  IADD3 R6, P6, PT, R12.reuse, R134, RZ ;  /* 0x000000860c067210 */ /* 0x044fe20007fde0ff */
[----:B------:R-:W-:Y:S01]  /*dc00*/  VIADD R12, R12, UR28 ;  /* 0x0000001c0c0c7c36 */ /* 0x000fe20008000000 */
[----:B----4-:R-:W-:Y:S01]  /*dc10*/  ISETP.LT.AND P5, PT, R157, UR9, !P3 ;  /* 0x000000099d007c0c */ /* 0x010fe2000dfa1270 */
[----:B------:R-:W2:Y:S02]  /*dc20*/  LDCU UR9, c[0x0][0x398] ;  /* 0x00007300ff0977ac */ /* 0x000ea40008000800 */
[----:B------:R-:W-:Y:S01]  /*dc30*/  IMAD.X R7, R11, 0x1, R132, P6 ;  /* 0x000000010b077824 */ /* 0x000fe200030e0684 */
[----:B------:R-:W-:Y:S01]  /*dc40*/  SHF.R.S32.HI R15, RZ, 0x1f, R12 ;  /* 0x0000001fff0f7819 */ /* 0x000fe2000001140c */
[----:B------:R-:W-:Y:S01]  /*dc50*/  IMAD.MOV.U32 R11, RZ, RZ, R17 ;  /* 0x000000ffff0b7224 */ /* 0x000fe200078e0011 */
[----:B------:R-:W-:Y:S02]  /*dc60*/  IADD3 R8, P6, PT, R12, R133, RZ ;  /* 0x000000850c087210 */ /* 0x000fe40007fde0ff */
[----:B------:R4:W-:Y:S01]  /*dc70*/  @P4 STG.E.U8 desc[UR22][R6.64], R113 ;  /* 0x0000007106004986 */ /* 0x0009e2000c101116 */
[----:B0-----:R-:W-:Y:S01]  /*dc80*/  ISETP.LT.AND P4, PT, R156, UR10, !P3 ;  /* 0x0000000a9c007c0c */ /* 0x001fe2000df81270 */
[----:B------:R-:W0:Y:S01]  /*dc90*/  LDCU UR10, c[0x0][0x398] ;  /* 0x00007300ff0a77ac */ /* 0x000e220008000800 */
[----:B------:R-:W-:Y:S01]  /*dca0*/  IMAD.X R9, R15, 0x1, R2, P6 ;  /* 0x000000010f097824 */ /* 0x000fe200030e0602 */
[----:B------:R-:W-:-:S02]  /*dcb0*/  SHF.R.S32.HI R11, RZ, 0x8, R11 ;  /* 0x00000008ff0b7819 */ /* 0x000fc4000001140b */
[----:B-----5:R-:W-:-:S03]  /*dcc0*/  IADD3 R4, P6, PT, R12, R3, RZ ;  /* 0x000000030c047210 */ /* 0x020fc60007fde0ff */
[----:B------:R5:W-:Y:S01]  /*dcd0*/  @P5 STG.E.U8 desc[UR22][R8.64], R11 ;  /* 0x0000000b08005986 */ /* 0x000be2000c101116 */
[----:B-1----:R-:W-:Y:S01]  /*dce0*/  ISETP.LT.AND P5, PT, R154, UR6, !P3 ;  /* 0x000000069a007c0c */ /* 0x002fe2000dfa1270 */
[----:B------:R-:W-:Y:S01]  /*dcf0*/  IMAD.X R5, R15, 0x1, R136, P6 ;  /* 0x000000010f057824 */ /* 0x000fe200030e0688 */
[----:B------:R-:W1:Y:S01]  /*dd00*/  LDCU UR6, c[0x0][0x398] ;  /* 0x00007300ff0677ac */ /* 0x000e620008000800 */
[----:B----4-:R-:W-:-:S03]  /*dd10*/  IADD3 R6, P6, PT, R12, R0, RZ ;  /* 0x000000000c067210 */ /* 0x010fc60007fde0ff */
[----:B------:R4:W-:Y:S02]  /*dd20*/  @P4 STG.E.U8 desc[UR22][R4.64], R13 ;  /* 0x0000000d04004986 */ /* 0x0009e4000c101116 */
[----:B------:R-:W-:Y:S01]  /*dd30*/  IMAD.X R7, R15, 0x1, R135, P6 ;  /* 0x000000010f077824 */ /* 0x000fe200030e0687 */
[----:B--2---:R-:W-:Y:S01]  /*dd40*/  ISETP.LT.AND P6, PT, R152, UR9, !P3 ;  /* 0x0000000998007c0c */ /* 0x004fe2000dfc1270 */
[----:B------:R-:W2:Y:S01]  /*dd50*/  LDCU UR9, c[0x0][0x398] ;  /* 0x00007300ff0977ac */ /* 0x000ea20008000800 */
[----:B-----5:R-:W-:Y:S02]  /*dd60*/  SHF.R.S32.HI R11, RZ, 0x8, R10 ;  /* 0x00000008ff0b7819 */ /* 0x020fe4000001140a */
[C---:B------:R-:W-:Y:S01]  /*dd70*/  IADD3 R8, P3, PT, R12.reuse, R134, RZ ;  /* 0x000000860c087210 */ /* 0x040fe20007f7e0ff */
[----:B------:R-:W-:Y:S01]  /*dd80*/  VIADD R12, R12, UR28 ;  /* 0x0000001c0c0c7c36 */ /* 0x000fe20008000000 */
[----:B------:R-:W-:Y:S01]  /*dd90*/  PRMT R10, R113, 0x9910, RZ ;  /* 0x00009910710a7816 */ /* 0x000fe200000000ff */
[----:B------:R5:W-:Y:S01]  /*dda0*/  @P5 STG.E.U8 desc[UR22][R6.64], R11 ;  /* 0x0000000b06005986 */ /* 0x000be2000c101116 */
[----:B0-----:R-:W-:Y:S01]  /*ddb0*/  ISETP.LT.AND P4, PT, R157, UR10, !P2 ;  /* 0x0000000a9d007c0c */ /* 0x001fe2000d781270 */
[----:B------:R-:W-:Y:S01]  /*ddc0*/  IMAD.X R9, R15, 0x1, R132, P3 ;  /* 0x000000010f097824 */ /* 0x000fe200018e0684 */
[----:B----4-:R-:W-:Y:S01]  /*ddd0*/  SHF.R.S32.HI R13, RZ, 0x8, R10 ;  /* 0x00000008ff0d7819 */ /* 0x010fe2000001140a */
[----:B------:R-:W-:Y:S01]  /*dde0*/  VIADD R10, R158, 0xf ;  /* 0x0000000f9e0a7836 */ /* 0x000fe20000000000 */
[----:B------:R-:W-:Y:S01]  /*ddf0*/  SHF.R.S32.HI R15, RZ, 0x1f, R12 ;  /* 0x0000001fff0f7819 */ /* 0x000fe2000001140c */
[----:B------:R-:W0:Y:S01]  /*de00*/  LDCU UR10, c[0x0][0x398] ;  /* 0x00007300ff0a77ac */ /* 0x000e220008000800 */
[----:B------:R-:W-:Y:S01]  /*de10*/  IADD3 R4, P5, PT, R12, R133, RZ ;  /* 0x000000850c047210 */ /* 0x000fe20007fbe0ff */
[----:B------:R4:W-:Y:S01]  /*de20*/  @P6 STG.E.U8 desc[UR22][R8.64], R13 ;  /* 0x0000000d08006986 */ /* 0x0009e2000c101116 */
[----:B-1----:R-:W-:Y:S01]  /*de30*/  ISETP.LT.AND P3, PT, R156, UR6, !P2 ;  /* 0x000000069c007c0c */ /* 0x002fe2000d761270 */
[----:B------:R-:W1:Y:S01]  /*de40*/  LDCU UR6, c[0x0][0x398] ;  /* 0x00007300ff0677ac */ /* 0x000e620008000800 */
[----:B-----5:R-:W-:Y:S01]  /*de50*/  IADD3 R6, P6, PT, R12, R3, RZ ;  /* 0x000000030c067210 */ /* 0x020fe20007fde0ff */
[C---:B------:R-:W-:Y:S01]  /*de60*/  IMAD.X R5, R15.reuse, 0x1, R2, P5 ;  /* 0x000000010f057824 */ /* 0x040fe200028e0602 */
[----:B------:R-:W-:Y:S01]  /*de70*/  ISETP.LT.AND P5, PT, R154, UR12, !P2 ;  /* 0x0000000c9a007c0c */ /* 0x000fe2000d7a1270 */
[----:B------:R-:W-:Y:S01]  /*de80*/  VIADD R11, R158, 0x10 ;  /* 0x000000109e0b7836 */ /* 0x000fe20000000000 */
[----:B--2---:R-:W-:Y:S01]  /*de90*/  ISETP.LT.AND P2, PT, R152, UR9, !P2 ;  /* 0x0000000998007c0c */ /* 0x004fe2000d741270 */
[----:B------:R-:W-:Y:S01]  /*dea0*/  IMAD.X R7, R15, 0x1, R136, P6 ;  /* 0x000000010f077824 */ /* 0x000fe200030e0688 */
[----:B------:R2:W-:Y:S01]  /*deb0*/  @P4 STG.E.U8 desc[UR22][R4.64], R19 ;  /* 0x0000001304004986 */ /* 0x0005e2000c101116 */
[----:B------:R-:W-:Y:S01]  /*dec0*/  ISETP.GE.AND P4, PT, R10, UR15, PT ;  /* 0x0000000f0a007c0c */ /* 0x000fe2000bf86270 */
[----:B------:R-:W5:Y:S01]  /*ded0*/  LDCU UR9, c[0x0][0x398] ;  /* 0x00007300ff0977ac */ /* 0x000f620008000800 */
[----:B------:R-:W-:-:S02]  /*dee0*/  IADD3 R10, P6, PT, R12, R0, RZ ;  /* 0x000000000c0a7210 */ /* 0x000fc40007fde0ff */
[----:B------:R0:W-:Y:S01]  /*def0*/  @P3 STG.E.U8 desc[UR22][R6.64], R51 ;  /* 0x0000003306003986 */ /* 0x0001e2000c101116 */
[----:B---3--:R-:W-:Y:S01]  /*df00*/  ISETP.GE.AND P3, PT, R11, UR4, PT ;  /* 0x000000040b007c0c */ /* 0x008fe2000bf66270 */
[----:B------:R-:W3:Y:S01]  /*df10*/  LDCU UR4, c[0x0][0x39c] ;  /* 0x00007380ff0477ac */ /* 0x000ee20008000800 */
[----:B----4-:R-:W-:Y:S01]  /*df20*/  PRMT R8, R19, 0x9910, RZ ;  /* 0x0000991013087816 */ /* 0x010fe200000000ff */
[----:B------:R-:W-:Y:S01]  /*df30*/  IMAD.X R11, R15, 0x1, R135, P6 ;  /* 0x000000010f0b7824 */ /* 0x000fe200030e0687 */
[----:B------:R-:W-:Y:S01]  /*df40*/  PRMT R13, R51, 0x9910, RZ ;  /* 0x00009910330d7816 */ /* 0x000fe200000000ff */
[----:B------:R-:W4:Y:S01]  /*df50*/  LDCU UR12, c[0x0][0x398] ;  /* 0x00007300ff0c77ac */ /* 0x000f220008000800 */
[----:B-1----:R-:W-:Y:S02]  /*df60*/  ISETP.LT.AND P6, PT, R157, UR6, !P4 ;  /* 0x000000069d007c0c */ /* 0x002fe4000e7c1270 */
[----:B------:R1:W-:Y:S01]  /*df70*/  @P5 STG.E.U8 desc[UR22][R10.64], R83 ;  /* 0x000000530a005986 */ /* 0x0003e2000c101116 */
[C---:B--2---:R-:W-:Y:S01]  /*df80*/  IADD3 R4, P5, PT, R12.reuse, R134, RZ ;  /* 0x000000860c047210 */ /* 0x044fe20007fbe0ff */
[----:B------:R-:W-:Y:S01]  /*df90*/  VIADD R12, R12, UR28 ;  /* 0x0000001c0c0c7c36 */ /* 0x000fe20008000000 */
[----:B------:R-:W2:Y:S01]  /*dfa0*/  LDCU UR6, c[0x0][0x398] ;  /* 0x00007300ff0677ac */ /* 0x000ea20008000800 */
[----:B------:R-:W-:-:S02]  /*dfb0*/  SHF.R.S32.HI R13, RZ, 0x8, R13 ;  /* 0x00000008ff0d7819 */ /* 0x000fc4000001140d */
[----:B------:R-:W-:Y:S01]  /*dfc0*/  IMAD.X R5, R15, 0x1, R132, P5 ;  /* 0x000000010f057824 */ /* 0x000fe200028e0684 */
[----:B------:R-:W-:Y:S02]  /*dfd0*/  SHF.R.S32.HI R15, RZ, 0x1f, R12 ;  /* 0x0000001fff0f7819 */ /* 0x000fe4000001140c */
[----:B0-----:R-:W-:Y:S02]  /*dfe0*/  IADD3 R6, P5, PT, R12, R133, RZ ;  /* 0x000000850c067210 */ /* 0x001fe40007fbe0ff */
[----:B------:R0:W-:Y:S01]  /*dff0*/  @P2 STG.E.U8 desc[UR22][R4.64], R115 ;  /* 0x0000007304002986 */ /* 0x0001e2000c101116 */
[----:B-1----:R-:W-:Y:S02]  /*e000*/  SHF.R.S32.HI R11, RZ, 0x8, R8 ;  /* 0x00000008ff0b7819 */ /* 0x002fe40000011408 */
[----:B------:R-:W-:Y:S01]  /*e010*/  IMAD.X R7, R15, 0x1, R2, P5 ;  /* 0x000000010f077824 */ /* 0x000fe200028e0602 */
[----:B------:R-:W-:Y:S01]  /*e020*/  ISETP.LT.AND P5, PT, R156, UR10, !P4 ;  /* 0x0000000a9c007c0c */ /* 0x000fe2000e7a1270 */
[----:B------:R-:W1:Y:S01]  /*e030*/  LDCU UR10, c[0x0][0x398] ;  /* 0x00007300ff0a77ac */ /* 0x000e620008000800 */
[----:B------:R-:W-:-:S02]  /*e040*/  IADD3 R8, P2, PT, R12, R3, RZ ;  /* 0x000000030c087210 */ /* 0x000fc40007f5e0ff */
[----:B------:R2:W-:Y:S01]  /*e050*/  @P6 STG.E.U8 desc[UR22][R6.64], R11 ;  /* 0x0000000b06006986 */ /* 0x0005e2000c101116 */
[----:B-----5:R-:W-:Y:S01]  /*e060*/  ISETP.LT.AND P6, PT, R154, UR9, !P4 ;  /* 0x000000099a007c0c */ /* 0x020fe2000e7c1270 */
[----:B------:R-:W5:Y:S01]  /*e070*/  LDCU UR9, c[0x0][0x398] ;  /* 0x00007300ff0977ac */ /* 0x000f620008000800 */
[----:B------:R-:W-:Y:S01]  /*e080*/  IMAD.X R9, R15, 0x1, R136, P2 ;  /* 0x000000010f097824 */ /* 0x000fe200010e0688 */
[----:B0-----:R-:W-:Y:S01]  /*e090*/  IADD3 R4, P2, PT, R12, R0, RZ ;  /* 0x000000000c047210 */ /* 0x001fe20007f5e0ff */
[----:B------:R-:W-:Y:S01]  /*e0a0*/  VIADD R5, R158, 0x11 ;  /* 0x000000119e057836 */ /* 0x000fe20000000000 */
[----:B------:R-:W-:-:S03]  /*e0b0*/  PRMT R10, R83, 0x9910, RZ ;  /* 0x00009910530a7816 */ /* 0x000fc600000000ff */
[----:B------:R0:W-:Y:S01]  /*e0c0*/  @P5 STG.E.U8 desc[UR22][R8.64], R13 ;  /* 0x0000000d08005986 */ /* 0x0001e2000c101116 */
[----:B---3--:R-:W-:Y:S01]  /*e0d0*/  ISETP.GE.AND P5, PT, R5, UR4, PT ;  /* 0x0000000405007c0c */ /* 0x008fe2000bfa6270 */
[----:B------:R-:W-:Y:S01]  /*e0e0*/  IMAD.X R5, R15, 0x1, R135, P2 ;  /* 0x000000010f057824 */ /* 0x000fe200010e0687 */
[----:B--2---:R-:W-:Y:S01]  /*e0f0*/  SHF.R.S32.HI R11, RZ, 0x8, R10 ;  /* 0x00000008ff0b7819 */ /* 0x004fe2000001140a */
[----:B------:R-:W2:Y:S01]  /*e100*/  LDCU UR4, c[0x0][0x39c] ;  /* 0x00007380ff0477ac */ /* 0x000ea20008000800 */
[----:B------:R-:W-:Y:S02]  /*e110*/  ISETP.LT.AND P2, PT, R152, UR6, !P4 ;  /* 0x0000000698007c0c */ /* 0x000fe4000e741270 */
[----:B------:R-:W-:Y:S01]  /*e120*/  PRMT R7, R115, 0x9910, RZ ;  /* 0x0000991073077816 */ /* 0x000fe200000000ff */
[----:B------:R3:W-:Y:S01]  /*e130*/  @P6 STG.E.U8 desc[UR22][R4.64], R11 ;  /* 0x0000000b04006986 */ /* 0x0007e2000c101116 */
[----:B------:R-:W2:Y:S01]  /*e140*/  LDCU UR6, c[0x0][0x398] ;  /* 0x00007300ff0677ac */ /* 0x000ea20008000800 */
[C---:B------:R-:W-:Y:S01]  /*e150*/  IADD3 R6, P6, PT, R12.reuse, R134, RZ ;  /* 0x000000860c067210 */ /* 0x040fe20007fde0ff */
[----:B------:R-:W-:Y:S01]  /*e160*/  VIADD R12, R12, UR28 ;  /* 0x0000001c0c0c7c36 */ /* 0x000fe20008000000 */
[----:B-1----:R-:W-:Y:S01]  /*e170*/  ISETP.LT.AND P4, PT, R157, UR10, !P3 ;  /* 0x0000000a9d007c0c */ /* 0x002fe2000df81270 */
[----:B------:R-:W1:Y:S01]  /*e180*/  LDCU UR10, c[0x0][0x398] ;  /* 0x00007300ff0a77ac */ /* 0x000e620008000800 */
[----:B0-----:R-:W-:Y:S01]  /*e190*/  SHF.R.S32.HI R13, RZ, 0x8, R7 ;  /* 0x00000008ff0d7819 */ /* 0x001fe20000011407 */
[----:B------:R-:W-:Y:S01]  /*e1a0*/  IMAD.X R7, R15, 0x1, R132, P6 ;  /* 0x000000010f077824 */ /* 0x000fe200030e0684 */
[----:B------:R-:W-:-:S02]  /*e1b0*/  SHF.R.S32.HI R15, RZ, 0x1f, R12 ;  /* 0x0000001fff0f7819 */ /* 0x000fc4000001140c */
[----:B------:R-:W-:Y:S02]  /*e1c0*/  IADD3 R8, P6, PT, R12, R133, RZ ;  /* 0x000000850c087210 */ /* 0x000fe40007fde0ff */
[----:B------:R0:W-:Y:S01]  /*e1d0*/  @P2 STG.E.U8 desc[UR22][R6.64], R13 ;  /* 0x0000000d06002986 */ /* 0x0001e2000c101116 */
[----:B-----5:R-:W-:Y:S01]  /*e1e0*/  ISETP.LT.AND P2, PT, R156, UR9, !P3 ;  /* 0x000000099c007c0c */ /* 0x020fe2000df41270 */
[----:B------:R-:W5:Y:S01]  /*e1f0*/  LDCU UR9, c[0x0][0x398] ;  /* 0x00007300ff0977ac */ /* 0x000f620008000800 */
[----:B------:R-:W-:Y:S01]  /*e200*/  IMAD.X R9, R15, 0x1, R2, P6 ;  /* 0x000000010f097824 */ /* 0x000fe200030e0602 */
[----:B---3--:R-:W-:-:S04]  /*e210*/  IADD3 R4, P6, PT, R12, R3, RZ ;  /* 0x000000030c047210 */ /* 0x008fc80007fde0ff */
[----:B------:R3:W-:Y:S01]  /*e220*/  @P4 STG.E.U8 desc[UR22][R8.64], R21 ;  /* 0x0000001508004986 */ /* 0x0007e2000c101116 */
[----:B--2---:R-:W-:Y:S01]  /*e230*/  ISETP.LT.AND P4, PT, R154, UR6, !P3 ;  /* 0x000000069a007c0c */ /* 0x004fe2000df81270 */
[----:B------:R-:W2:Y:S01]  /*e240*/  LDCU UR6, c[0x0][0x398] ;  /* 0x00007300ff0677ac */ /* 0x000ea20008000800 */
[C---:B------:R-:W-:Y:S01]  /*e250*/  IMAD.X R5, R15.reuse, 0x1, R136, P6 ;  /* 0x000000010f057824 */ /* 0x040fe200030e0688 */
[----:B------:R-:W-:Y:S01]  /*e260*/  IADD3 R10, P6, PT, R12, R0, RZ ;  /* 0x000000000c0a7210 */ /* 0x000fe20007fde0ff */
[----:B0-----:R-:W-:Y:S02]  /*e270*/  VIADD R6, R158, 0x12 ;  /* 0x000000129e067836 */ /* 0x001fe40000000000 */
[----:B------:R-:W-:Y:S01]  /*e280*/  VIADD R13, R12, UR28 ;  /* 0x0000001c0c0d7c36 */ /* 0x000fe20008000000 */
[----:B------:R0:W-:Y:S01]  /*e290*/  @P2 STG.E.U8 desc[UR22][R4.64], R53 ;  /* 0x0000003504002986 */ /* 0x0001e2000c101116 */
[----:B------:R-:W-:Y:S01]  /*e2a0*/  IMAD.X R11, R15, 0x1, R135, P6 ;  /* 0x000000010f0b7824 */ /* 0x000fe200030e0687 */
[----:B------:R-:W-:Y:S01]  /*e2b0*/  ISETP.GE.AND P2, PT, R6, UR4, PT ;  /* 0x0000000406007c0c */ /* 0x000fe2000bf46270 */
[----:B------:R-:W1:Y:S01]  /*e2c0*/  LDCU UR4, c[0x0][0x398] ;  /* 0x00007300ff0477ac */ /* 0x000e620008000800 */
[----:B------:R-:W-:Y:S01]  /*e2d0*/  IADD3 R6, P6, PT, R12, R134, RZ ;  /* 0x000000860c067210 */ /* 0x000fe20007fde0ff */
[----:B------:R-:W-:Y:S01]  /*e2e0*/  VIADD R12, R13, UR28 ;  /* 0x0000001c0d0c7c36 */ /* 0x000fe20008000000 */
[----:B---3--:R-:W-:Y:S01]  /*e2f0*/  PRMT R21, R21, 0x9910, RZ ;  /* 0x0000991015157816 */ /* 0x008fe200000000ff */
[----:B------:R3:W-:Y:S01]  /*e300*/  @P4 STG.E.U8 desc[UR22][R10.64], R85 ;  /* 0x000000550a004986 */ /* 0x0007e2000c101116 */
[----:B-----5:R-:W-:Y:S01]  /*e310*/  ISETP.LT.AND P3, PT, R152, UR9, !P3 ;  /* 0x0000000998007c0c */ /* 0x020fe2000df61270 */
[----:B------:R-:W-:Y:S01]  /*e320*/  IMAD.X R7, R15, 0x1, R132, P6 ;  /* 0x000000010f077824 */ /* 0x000fe200030e0684 */
[----:B------:R-:W-:Y:S01]  /*e330*/  SHF.R.S32.HI R17, RZ, 0x1f, R13 ;  /* 0x0000001fff117819 */ /* 0x000fe2000001140d */
[----:B------:R-:W-:Y:S01]  /*e340*/  IMAD.MOV.U32 R15, RZ, RZ, R21 ;  /* 0x000000ffff0f7224 */ /* 0x000fe200078e0015 */
[----:B--2---:R-:W-:Y:S01]  /*e350*/  ISETP.LT.AND P4, PT, R157, UR6, !P5 ;  /* 0x000000069d007c0c */ /* 0x004fe2000ef81270 */
[----:B------:R-:W2:Y:S01]  /*e360*/  LDCU UR6, c[0x0][0x398] ;  /* 0x00007300ff0677ac */ /* 0x000ea20008000800 */
[----:B0-----:R-:W-:-:S02]  /*e370*/  IADD3 R4, P6, PT, R13, R133, RZ ;  /* 0x000000850d047210 */ /* 0x001fc40007fde0ff */
[----:B------:R-:W-:Y:S01]  /*e380*/  SHF.R.S32.HI R15, RZ, 0x8, R15 ;  /* 0x00000008ff0f7819 */ /* 0x000fe2000001140f */
[----:B------:R-:W0:Y:S01]  /*e390*/  LDCU UR9, c[0x0][0x398] ;  /* 0x00007300ff0977ac */ /* 0x000e220008000800 */
[----:B------:R-:W-:Y:S01]  /*e3a0*/  SHF.R.S32.HI R19, RZ, 0x1f, R12 ;  /* 0x0000001fff137819 */ /* 0x000fe2000001140c */
[----:B------:R-:W-:Y:S01]  /*e3b0*/  IMAD.X R5, R17, 0x1, R2, P6 ;  /* 0x0000000111057824 */ /* 0x000fe200030e0602 */
[----:B------:R-:W-:Y:S01]  /*e3c0*/  IADD3 R8, P6, PT, R13, R3, RZ ;  /* 0x000000030d087210 */ /* 0x000fe20007fde0ff */
[----:B------:R5:W-:Y:S01]  /*e3d0*/  @P3 STG.E.U8 desc[UR22][R6.64], R117 ;  /* 0x0000007506003986 */ /* 0x000be2000c101116 */
[----:B---3--:R-:W-:Y:S02]  /*e3e0*/  PRMT R85, R85, 0x9910, RZ ;  /* 0x0000991055557816 */ /* 0x008fe400000000ff */
[----:B-1----:R-:W-:Y:S01]  /*e3f0*/  ISETP.LT.AND P3, PT, R154, UR10, !P5 ;  /* 0x0000000a9a007c0c */ /* 0x002fe2000ef61270 */
[----:B------:R1:W-:Y:S01]  /*e400*/  @P4 STG.E.U8 desc[UR22][R4.64], R15 ;  /* 0x0000000f04004986 */ /* 0x0003e2000c101116 */
[----:B------:R-:W-:Y:S01]  /*e410*/  ISETP.LT.AND P4, PT, R156, UR4, !P5 ;  /* 0x000000049c007c0c */ /* 0x000fe2000ef81270 */
[----:B------:R-:W-:Y:S01]  /*e420*/  IMAD.X R9, R17, 0x1, R136, P6 ;  /* 0x0000000111097824 */ /* 0x000fe200030e0688 */
[----:B------:R-:W-:Y:S01]  /*e430*/  PRMT R11, R53, 0x9910, RZ ;  /* 0x00009910350b7816 */ /* 0x000fe200000000ff */
[----:B------:R-:W3:Y:S01]  /*e440*/  LDCU UR10, c[0x0][0x398] ;  /* 0x00007300ff0a77ac */ /* 0x000ee20008000800 */
[----:B------:R-:W-:-:S02]  /*e450*/  IADD3 R10, P6, PT, R13, R0, RZ ;  /* 0x000000000d0a7210 */ /* 0x000fc40007fde0ff */
[----:B--2---:R-:W-:Y:S01]  /*e460*/  ISETP.LT.AND P5, PT, R152, UR6, !P5 ;  /* 0x0000000698007c0c */ /* 0x004fe2000efa1270 */
[----:B-----5:R-:W-:Y:S01]  /*e470*/  IMAD.MOV.U32 R6, RZ, RZ, R85 ;  /* 0x000000ffff067224 */ /* 0x020fe200078e0055 */
[----:B------:R-:W-:Y:S01]  /*e480*/  SHF.R.S32.HI R7, RZ, 0x8, R11 ;  /* 0x00000008ff077819 */ /* 0x000fe2000001140b */
[----:B------:R-:W-:Y:S01]  /*e490*/  IMAD.X R11, R17, 0x1, R135, P6 ;  /* 0x00000001110b7824 */ /* 0x000fe200030e0687 */
[----:B------:R-:W-:Y:S01]  /*e4a0*/  PRMT R117, R117, 0x9910, RZ ;  /* 0x0000991075757816 */ /* 0x000fe200000000ff */
[----:B------:R-:W2:Y:S01]  /*e4b0*/  LDCU UR4, c[0x0][0x39c] ;  /* 0x00007380ff0477ac */ /* 0x000ea20008000800 */
[----:B-1----:R-:W-:Y:S01]  /*e4c0*/  SHF.R.S32.HI R15, RZ, 0x8, R6 ;  /* 0x00000008ff0f7819 */ /* 0x002fe20000011406 */
[----:B------:R1:W-:Y:S01]  /*e4d0*/  @P4 STG.E.U8 desc[UR22][R8.64], R7 ;  /* 0x0000000708004986 */ /* 0x0003e2000c101116 */
[----:B0-----:R-:W-:Y:S01]  /*e4e0*/  ISETP.LT.AND P4, PT, R157, UR9, !P2 ;  /* 0x000000099d007c0c */ /* 0x001fe2000d781270 */
[----:B------:R-:W0:Y:S01]  /*e4f0*/  LDCU UR6, c[0x0][0x39c] ;  /* 0x00007380ff0677ac */ /* 0x000e220008000800 */
[----:B------:R-:W-:Y:S01]  /*e500*/  IADD3 R6, P6, PT, R12, R133, RZ ;  /* 0x000000850c067210 */ /* 0x000fe20007fde0ff */
[----:B------:R5:W-:Y:S01]  /*e510*/  @P3 STG.E.U8 desc[UR22][R10.64], R15 ;  /* 0x0000000f0a003986 */ /* 0x000be2000c101116 */
[----:B------:R-:W-:Y:S01]  /*e520*/  IADD3 R4, P3, PT, R13, R134, RZ ;  /* 0x000000860d047210 */ /* 0x000fe20007f7e0ff */
[----:B------:R-:W-:Y:S01]  /*e530*/  IMAD.MOV.U32 R13, RZ, RZ, R117 ;  /* 0x000000ffff0d7224 */ /* 0x000fe200078e0075 */
[----:B------:R-:W0:Y:S03]  /*e540*/  LDCU UR9, c[0x0][0x398] ;  /* 0x00007300ff0977ac */ /* 0x000e260008000800 */
[----:B------:R-:W-:Y:S01]  /*e550*/  IMAD.X R5, R17, 0x1, R132, P3 ;  /* 0x0000000111057824 */ /* 0x000fe200018e0684 */
[----:B------:R-:W-:Y:S01]  /*e560*/  SHF.R.S32.HI R13, RZ, 0x8, R13 ;  /* 0x00000008ff0d7819 */ /* 0x000fe2000001140d */
[----:B-1----:R-:W-:Y:S01]  /*e570*/  IMAD.X R7, R19, 0x1, R2, P6 ;  /* 0x0000000113077824 */ /* 0x002fe200030e0602 */
[----:B---3--:R-:W-:Y:S01]  /*e580*/  ISETP.LT.AND P3, PT, R156, UR10, !P2 ;  /* 0x0000000a9c007c0c */ /* 0x008fe2000d761270 */
[----:B------:R-:W1:Y:S02]  /*e590*/  LDCU UR10, c[0x0][0x398] ;  /* 0x00007300ff0a77ac */ /* 0x000e640008000800 */
[----:B------:R3:W-:Y:S01]  /*e5a0*/  @P5 STG.E.U8 desc[UR22][R4.64], R13 ;  /* 0x0000000d04005986 */ /* 0x0007e2000c101116 */
[----:B------:R-:W-:Y:S01]  /*e5b0*/  IADD3 R8, P5, PT, R12, R3, RZ ;  /* 0x000000030c087210 */ /* 0x000fe20007fbe0ff */
[----:B-----5:R-:W-:-:S02]  /*e5c0*/  VIADD R10, R158, 0x13 ;  /* 0x000000139e0a7836 */ /* 0x020fc40000000000 */
[----:B------:R5:W-:Y:S01]  /*e5d0*/  @P4 STG.E.U8 desc[UR22][R6.64], R23 ;  /* 0x0000001706004986 */ /* 0x000be2000c101116 */
[----:B------:R-:W-:Y:S02]  /*e5e0*/  VIADD R11, R158, 0x14 ;  /* 0x000000149e0b7836 */ /* 0x000fe40000000000 */
[----:B------:R-:W-:Y:S01]  /*e5f0*/  IMAD.X R9, R19, 0x1, R136, P5 ;  /* 0x0000000113097824 */ /* 0x000fe200028e0688 */
[----:B----4-:R-:W-:Y:S02]  /*e600*/  ISETP.LT.AND P5, PT, R154, UR12, !P2 ;  /* 0x0000000c9a007c0c */ /* 0x010fe4000d7a1270 */
[----:B--2---:R-:W-:Y:S01]  /*e610*/  ISETP.GE.AND P4, PT, R10, UR4, PT ;  /* 0x000000040a007c0c */ /* 0x004fe2000bf86270 */
[----:B------:R-:W2:Y:S01]  /*e620*/  LDCU UR4, c[0x0][0x398] ;  /* 0x00007300ff0477ac */ /* 0x000ea20008000800 */
[----:B------:R-:W-:Y:S01]  /*e630*/  IADD3 R10, P6, PT, R12, R0, RZ ;  /* 0x000000000c0a7210 */ /* 0x000fe20007fde0ff */
[----:B------:R4:W-:Y:S01]  /*e640*/  @P3 STG.E.U8 desc[UR22][R8.64], R55 ;  /* 0x0000003708003986 */ /* 0x0009e2000c101116 */
[----:B0-----:R-:W-:Y:S01]  /*e650*/  ISETP.GE.AND P3, PT, R11, UR6, PT ;  /* 0x000000060b007c0c */ /* 0x001fe2000bf66270 */
[----:B------:R-:W0:Y:S01]  /*e660*/  LDCU UR6, c[0x0][0x398] ;  /* 0x00007300ff0677ac */ /* 0x000e220008000800 */
[----:B------:R-:W-:Y:S01]  /*e670*/  ISETP.LT.AND P2, PT, R152, UR9, !P2 ;  /* 0x0000000998007c0c */ /* 0x000fe2000d741270 */
[----:B------:R-:W-:Y:S01]  /*e680*/  IMAD.X R11, R19, 0x1, R135, P6 ;  /* 0x00000001130b7824 */ /* 0x000fe200030e0687 */
[C---:B---3--:R-:W-:Y:S01]  /*e690*/  IADD3 R4, P6, PT, R12.reuse, R134, RZ ;  /* 0x000000860c047210 */ /* 0x048fe20007fde0ff */
[----:B------:R-:W-:Y:S01]  /*e6a0*/  VIADD R12, R12, UR28 ;  /* 0x0000001c0c0c7c36 */ /* 0x000fe20008000000 */
[----:B------:R-:W3:Y:S01]  /*e6b0*/  LDCU UR9, c[0x0][0x398] ;  /* 0x00007300ff0977ac */ /* 0x000ee20008000800 */
[----:B------:R-:W-:Y:S01]  /*e6c0*/  PRMT R13, R55, 0x9910, RZ ;  /* 0x00009910370d7816 */ /* 0x000fe200000000ff */
[----:B------:R0:W-:Y:S01]  /*e6d0*/  @P5 STG.E.U8 desc[UR22][R10.64], R87 ;  /* 0x000000570a005986 */ /* 0x0001e2000c101116 */
[----:B-1----:R-:W-:Y:S01]  /*e6e0*/  ISETP.LT.AND P5, PT, R157, UR10, !P4 ;  /* 0x0000000a9d007c0c */ /* 0x002fe2000e7a1270 */
[----:B------:R-:W-:Y:S01]  /*e6f0*/  IMAD.X R5, R19, 0x1, R132, P6 ;  /* 0x0000000113057824 */ /* 0x000fe200030e0684 */
[----:B------:R-:W-:Y:S01]  /*e700*/  SHF.R.S32.HI R15, RZ, 0x1f, R12 ;  /* 0x0000001fff0f7819 */ /* 0x000fe2000001140c */
[----:B------:R-:W1:Y:S01]  /*e710*/  LDCU UR10, c[0x0][0x398] ;  /* 0x00007300ff0a77ac */ /* 0x000e620008000800 */
[----:B-----5:R-:W-:-:S02]  /*e720*/  IADD3 R6, P6, PT, R12, R133, RZ ;  /* 0x000000850c067210 */ /* 0x020fc40007fde0ff */
[----:B----4-:R-:W-:Y:S01]  /*e730*/  PRMT R8, R23, 0x9910, RZ ;  /* 0x0000991017087816 */ /* 0x010fe200000000ff */
[----:B------:R4:W-:Y:S01]  /*e740*/  @P2 STG.E.U8 desc[UR22][R4.64], R119 ;  /* 0x0000007704002986 */ /* 0x0009e2000c101116 */
[----:B--2---:R-:W-:Y:S01]  /*e750*/  ISETP.LT.AND P2, PT, R156, UR4, !P4 ;  /* 0x000000049c007c0c */ /* 0x004fe2000e741270 */
[C---:B------:R-:W-:Y:S01]  /*e760*/  IMAD.X R7, R15.reuse, 0x1, R2, P6 ;  /* 0x000000010f077824 */ /* 0x040fe200030e0602 */
[----:B------:R-:W2:Y:S01]  /*e770*/  LDCU UR4, c[0x0][0x398] ;  /* 0x00007300ff0477ac */ /* 0x000ea20008000800 */
[----:B0-----:R-:W-:Y:S02]  /*e780*/  SHF.R.S32.HI R11, RZ, 0x8, R8 ;  /* 0x00000008ff0b7819 */ /* 0x001fe40000011408 */
[----:B------:R-:W-:Y:S02]  /*e790*/  IADD3 R8, P6, PT, R12, R3, RZ ;  /* 0x000000030c087210 */ /* 0x000fe40007fde0ff */
[----:B------:R-:W-:Y:S01]  /*e7a0*/  SHF.R.S32.HI R13, RZ, 0x8, R13 ;  /* 0x00000008ff0d7819 */ /* 0x000fe2000001140d */
[----:B------:R0:W-:Y:S01]  /*e7b0*/  @P5 STG.E.U8 desc[UR22][R6.64], R11 ;  /* 0x0000000b06005986 */ /* 0x0001e2000c101116 */
[----:B------:R-:W-:Y:S01]  /*e7c0*/  ISETP.LT.AND P5, PT, R154, UR6, !P4 ;  /* 0x000000069a007c0c */ /* 0x000fe2000e7a1270 */
[----:B------:R-:W-:Y:S01]  /*e7d0*/  IMAD.X R9, R15, 0x1, R136, P6 ;  /* 0x000000010f097824 */ /* 0x000fe200030e0688 */
[----:B------:R-:W5:Y:S01]  /*e7e0*/  LDCU UR6, c[0x0][0x398] ;  /* 0x00007300ff0677ac */ /* 0x000f620008000800 */
[----:B----4-:R-:W-:-:S02]  /*e7f0*/  IADD3 R4, P6, PT, R12, R0, RZ ;  /* 0x000000000c047210 */ /* 0x010fc40007fde0ff */
[----:B------:R-:W-:Y:S01]  /*e800*/  PRMT R10, R87, 0x9910, RZ ;  /* 0x00009910570a7816 */ /* 0x000fe200000000ff */
[----:B------:R4:W-:Y:S02]  /*e810*/  @P2 STG.E.U8 desc[UR22][R8.64], R13 ;  /* 0x0000000d08002986 */ /* 0x0009e4000c101116 */
[----:B------:R-:W-:Y:S01]  /*e820*/  IMAD.X R5, R15, 0x1, R135, P6 ;  /* 0x000000010f057824 */ /* 0x000fe200030e0687 */
[----:B---3--:R-:W-:Y:S01]  /*e830*/  ISETP.LT.AND P6, PT, R152, UR9, !P4 ;  /* 0x0000000998007c0c */ /* 0x008fe2000e7c1270 */
[----:B------:R-:W3:Y:S01]  /*e840*/  LDCU UR9, c[0x0][0x398] ;  /* 0x00007300ff0977ac */ /* 0x000ee20008000800 */
[----:B0-----:R-:W-:Y:S02]  /*e850*/  SHF.R.S32.HI R11, RZ, 0x8, R10 ;  /* 0x00000008ff0b7819 */ /* 0x001fe4000001140a */
[C---:B------:R-:W-:Y:S01]  /*e860*/  IADD3 R6, P2, PT, R12.reuse, R134, RZ ;  /* 0x000000860c067210 */ /* 0x040fe20007f5e0ff */
[----:B------:R-:W-:Y:S01]  /*e870*/  VIADD R12, R12, UR28 ;  /* 0x0000001c0c0c7c36 */ /* 0x000fe20008000000 */
[----:B------:R-:W-:Y:S01]  /*e880*/  PRMT R10, R119, 0x9910, RZ ;  /* 0x00009910770a7816 */ /* 0x000fe200000000ff */
[----:B------:R0:W-:Y:S01]  /*e890*/  @P5 STG.E.U8 desc[UR22][R4.64], R11 ;  /* 0x0000000b04005986 */ /* 0x0001e2000c101116 */
[----:B--2---:R-:W-:Y:S01]  /*e8a0*/  ISETP.LT.AND P4, PT, R157, UR4, !P3 ;  /* 0x000000049d007c0c */ /* 0x004fe2000df81270 */
[----:B------:R-:W-:Y:S01]  /*e8b0*/  IMAD.X R7, R15, 0x1, R132, P2 ;  /* 0x000000010f077824 */ /* 0x000fe200010e0684 */
[----:B----4-:R-:W-:Y:S01]  /*e8c0*/  SHF.R.S32.HI R13, RZ, 0x8, R10 ;  /* 0x00000008ff0d7819 */ /* 0x010fe2000001140a */
[----:B------:R-:W-:Y:S01]  /*e8d0*/  VIADD R10, R158, 0x17 ;  /* 0x000000179e0a7836 */ /* 0x000fe20000000000 */
[----:B-----5:R-:W-:Y:S01]  /*e8e0*/  ISETP.LT.AND P2, PT, R156, UR6, !P3 ;  /* 0x000000069c007c0c */ /* 0x020fe2000df41270 */
[----:B------:R-:W2:Y:S01]  /*e8f0*/  LDCU UR4, c[0x0][0x398] ;  /* 0x00007300ff0477ac */ /* 0x000ea20008000800 */
[----:B------:R-:W-:Y:S01]  /*e900*/  SHF.R.S32.HI R15, RZ, 0x1f, R12 ;  /* 0x0000001fff0f7819 */ /* 0x000fe2000001140c */
[----:B------:R4:W-:Y:S01]  /*e910*/  @P6 STG.E.U8 desc[UR22][R6.64], R13 ;  /* 0x0000000d06006986 */ /* 0x0009e2000c101116 */
[C---:B------:R-:W-:Y:S01]  /*e920*/  IADD3 R8, P5, PT, R12.reuse, R133, RZ ;  /* 0x000000850c087210 */ /* 0x040fe20007fbe0ff */
[----:B------:R-:W5:Y:S01]  /*e930*/  LDCU UR6, c[0x0][0x398] ;  /* 0x00007300ff0677ac */ /* 0x000f620008000800 */
[----:B0-----:R-:W-:Y:S01]  /*e940*/  IADD3 R4, P6, PT, R12, R3, RZ ;  /* 0x000000030c047210 */ /* 0x001fe20007fde0ff */
[----:B------:R-:W-:-:S02]  /*e950*/  VIADD R11, R158, 0x18 ;  /* 0x000000189e0b7836 */ /* 0x000fc40000000000 */
[C---:B------:R-:W-:Y:S01]  /*e960*/  IMAD.X R9, R15.reuse, 0x1, R2, P5 ;  /* 0x000000010f097824 */ /* 0x040fe200028e0602 */
[----:B-1----:R-:W-:Y:S01]  /*e970*/  ISETP.LT.AND P5, PT, R154, UR10, !P3 ;  /* 0x0000000a9a007c0c */ /* 0x002fe2000dfa1270 */
[----:B------:R-:W-:Y:S01]  /*e980*/  IMAD.X R5, R15, 0x1, R136, P6 ;  /* 0x000000010f057824 */ /* 0x000fe200030e0688 */
[----:B---3--:R-:W-:Y:S01]  /*e990*/  ISETP.LT.AND P3, PT, R152, UR9, !P3 ;  /* 0x0000000998007c0c */ /* 0x008fe2000df61270 */
[----:B------:R-:W0:Y:S01]  /*e9a0*/  LDCU UR9, c[0x0][0x398] ;  /* 0x00007300ff0977ac */ /* 0x000e220008000800 */
[----:B------:R-:W-:Y:S01]  /*e9b0*/  @P4 STG.E.U8 desc[UR22][R8.64], R25 ;  /* 0x0000001908004986 */ /* 0x000fe2000c101116 */
[----:B------:R-:W-:Y:S02]  /*e9c0*/  ISETP.GE.AND P4, PT, R10, UR7, PT ;  /* 0x000000070a007c0c */ /* 0x000fe4000bf86270 */
[C---:B------:R-:W-:Y:S01]  /*e9d0*/  IADD3 R10, P6, PT, R12.reuse, R0, RZ ;  /* 0x000000000c0a7210 */ /* 0x040fe20007fde0ff */
[----:B------:R1:W-:Y:S01]  /*e9e0*/  @P2 STG.E.U8 desc[UR22][R4.64], R57 ;  /* 0x0000003904002986 */ /* 0x0003e2000c101116 */
[----:B------:R-:W-:Y:S01]  /*e9f0*/  ISETP.GE.AND P2, PT, R11, UR5, PT ;  /* 0x000000050b007c0c */ /* 0x000fe2000bf46270 */
[----:B------:R-:W3:Y:S01]  /*ea00*/  LDCU UR5, c[0x0][0x398] ;  /* 0x00007300ff0577ac */ /* 0x000ee20008000800 */
[----:B----4-:R-:W-:Y:S01]  /*ea10*/  PRMT R13, R57, 0x9910, RZ ;  /* 0x00009910390d7816 */ /* 0x010fe200000000ff */
[C---:B------:R-:W-:Y:S01]  /*ea20*/  IMAD.X R11, R15.reuse, 0x1, R135, P6 ;  /* 0x000000010f0b7824 */ /* 0x040fe200030e0687 */
[C---:B------:R-:W-:Y:S01]  /*ea30*/  IADD3 R6, P6, PT, R12.reuse, R134, RZ ;  /* 0x000000860c067210 */ /* 0x040fe20007fde0ff */
[----:B------:R-:W-:Y:S01]  /*ea40*/  VIADD R12, R12, UR28 ;  /* 0x0000001c0c0c7c36 */ /* 0x000fe20008000000 */
[----:B------:R-:W-:Y:S01]  /*ea50*/  SHF.R.S32.HI R13, RZ, 0x8, R13 ;  /* 0x00000008ff0d7819 */ /* 0x000fe2000001140d */
[----:B------:R-:W4:Y:S01]  /*ea60*/  LDCU UR7, c[0x0][0x398] ;  /* 0x00007300ff0777ac */ /* 0x000f220008000800 */
[----:B------:R0:W-:Y:S01]  /*ea70*/  @P5 STG.E.U8 desc[UR22][R10.64], R89 ;  /* 0x000000590a005986 */ /* 0x0001e2000c101116 */
[----:B------:R-:W-:Y:S01]  /*ea80*/  IMAD.X R7, R15, 0x1, R132, P6 ;  /* 0x000000010f077824 */ /* 0x000fe200030e0684 */
[----:B--2---:R-:W-:Y:S01]  /*ea90*/  ISETP.LT.AND P5, PT, R157, UR4, !P1 ;  /* 0x000000049d007c0c */ /* 0x004fe2000cfa1270 */
[----:B------:R-:W2:Y:S01]  /*eaa0*/  LDCU UR4, c[0x0][0x398] ;  /* 0x00007300ff0477ac */ /* 0x000ea20008000800 */
[----:B------:R-:W-:-:S02]  /*eab0*/  SHF.R.S32.HI R15, RZ, 0x1f, R12 ;  /* 0x0000001fff0f7819 */ /* 0x000fc4000001140c */
[----:B-1----:R-:W-:Y:S01]  /*eac0*/  IADD3 R4, P6, PT, R12, R133, RZ ;  /* 0x000000850c047210 */ /* 0x002fe20007fde0ff */
[----:B------:R1:W-:Y:S01]  /*ead0*/  @P3 STG.E.U8 desc[UR22][R6.64], R121 ;  /* 0x0000007906003986 */ /* 0x0003e2000c101116 */
[----:B------:R-:W-:Y:S02]  /*eae0*/  PRMT R8, R25, 0x9910, RZ ;  /* 0x0000991019087816 */ /* 0x000fe400000000ff */
[----:B---3--:R-:W-:Y:S01]  /*eaf0*/  ISETP.LT.AND P3, PT, R156, UR5, !P1 ;  /* 0x000000059c007c0c */ /* 0x008fe2000cf61270 */
[----:B------:R-:W3:Y:S01]  /*eb00*/  LDCU UR5, c[0x0][0x398] ;  /* 0x00007300ff0577ac */ /* 0x000ee20008000800 */
[----:B------:R-:W-:Y:S01]  /*eb10*/  IMAD.X R5, R15, 0x1, R2, P6 ;  /* 0x000000010f057824 */ /* 0x000fe200030e0602 */
[----:B0-----:R-:W-:Y:S02]  /*eb20*/  SHF.R.S32.HI R11, RZ, 0x8, R8 ;  /* 0x00000008ff0b7819 */ /* 0x001fe40000011408 */
[----:B------:R-:W-:Y:S02]  /*eb30*/  IADD3 R8, P6, PT, R12, R3, RZ ;  /* 0x000000030c087210 */ /* 0x000fe40007fde0ff */
[----:B------:R-:W-:Y:S01]  /*eb40*/  PRMT R10, R89, 0x9910, RZ ;  /* 0x00009910590a7816 */ /* 0x000fe200000000ff */
[----:B------:R0:W-:Y:S01]  /*eb50*/  @P5 STG.E.U8 desc[UR22][R4.64], R11 ;  /* 0x0000000b04005986 */ /* 0x0001e2000c101116 */
[----:B-----5:R-:W-:Y:S01]  /*eb60*/  ISETP.LT.AND P5, PT, R154, UR6, !P1 ;  /* 0x000000069a007c0c */ /* 0x020fe2000cfa1270 */
[----:B------:R-:W-:Y:S01]  /*eb70*/  IMAD.X R9, R15, 0x1, R136, P6 ;  /* 0x000000010f097824 */ /* 0x000fe200030e0688 */
[----:B------:R-:W5:Y:S01]  /*eb80*/  LDCU UR6, c[0x0][0x398] ;  /* 0x00007300ff0677ac */ /* 0x000f620008000800 */
[----:B-1----:R-:W-:-:S02]  /*eb90*/  IADD3 R6, P6, PT, R12, R0, RZ ;  /* 0x000000000c067210 */ /* 0x002fc40007fde0ff */
[----:B--2---:R-:W-:Y:S01]  /*eba0*/  ISETP.LT.AND P1, PT, R152, UR4, !P1 ;  /* 0x0000000498007c0c */ /* 0x004fe2000cf21270 */
[----:B------:R1:W-:Y:S01]  /*ebb0*/  @P3 STG.E.U8 desc[UR22][R8.64], R13 ;  /* 0x0000000d08003986 */ /* 0x0003e2000c101116 */
[----:B------:R-:W2:Y:S01]  /*ebc0*/  LDCU UR4, c[0x0][0x398] ;  /* 0x00007300ff0477ac */ /* 0x000ea20008000800 */
[----:B------:R-:W-:Y:S01]  /*ebd0*/  IMAD.X R7, R15, 0x1, R135, P6 ;  /* 0x000000010f077824 */ /* 0x000fe200030e0687 */
[----:B---3--:R-:W-:Y:S01]  /*ebe0*/  ISETP.LT.AND P6, PT, R157, UR5, !P0 ;  /* 0x000000059d007c0c */ /* 0x008fe2000c7c1270 */
[----:B------:R-:W3:Y:S01]  /*ebf0*/  LDCU UR5, c[0x0][0x398] ;  /* 0x00007300ff0577ac */ /* 0x000ee20008000800 */
[C---:B0-----:R-:W-:Y:S01]  /*ec00*/  IADD3 R4, P3, PT, R12.reuse, R134, RZ ;  /* 0x000000860c047210 */ /* 0x041fe20007f7e0ff */
[----:B------:R-:W-:Y:S01]  /*ec10*/  VIADD R12, R12, UR28 ;  /* 0x0000001c0c0c7c36 */ /* 0x000fe20008000000 */
[----:B------:R-:W-:Y:S02]  /*ec20*/  SHF.R.S32.HI R11, RZ, 0x8, R10 ;  /* 0x00000008ff0b7819 */ /* 0x000fe4000001140a */
[----:B------:R-:W-:Y:S01]  /*ec30*/  PRMT R10, R121, 0x9910, RZ ;  /* 0x00009910790a7816 */ /* 0x000fe200000000ff */
[----:B------:R-:W-:Y:S01]  /*ec40*/  IMAD.X R5, R15, 0x1, R132, P3 ;  /* 0x000000010f057824 */ /* 0x000fe200018e0684 */
[----:B------:R-:W-:Y:S01]  /*ec50*/  SHF.R.S32.HI R17, RZ, 0x1f, R12 ;  /* 0x0000001fff117819 */ /* 0x000fe2000001140c */
[----:B------:R0:W-:Y:S01]  /*ec60*/  @P5 STG.E.U8 desc[UR22][R6.64], R11 ;  /* 0x0000000b06005986 */ /* 0x0001e2000c101116 */
[----:B-1----:R-:W-:-:S02]  /*ec70*/  IADD3 R8, P3, PT, R12, R133, RZ ;  /* 0x000000850c087210 */ /* 0x002fc40007f7e0ff */
[----:B------:R-:W-:Y:S02]  /*ec80*/  SHF.R.S32.HI R13, RZ, 0x8, R10 ;  /* 0x00000008ff0d7819 */ /* 0x000fe4000001140a */
[----:B------:R-:W-:Y:S01]  /*ec90*/  PRMT R15, R27, 0x9910, RZ ;  /* 0x000099101b0f7816 */ /* 0x000fe200000000ff */
[C---:B------:R-:W-:Y:S01]  /*eca0*/  IMAD.X R9, R17.reuse, 0x1, R2, P3 ;  /* 0x0000000111097824 */ /* 0x040fe200018e0602 */
[----:B-----5:R-:W-:Y:S01]  /*ecb0*/  ISETP.LT.AND P3, PT, R156, UR6, !P0 ;  /* 0x000000069c007c0c */ /* 0x020fe2000c761270 */
[----:B------:R1:W-:Y:S01]  /*ecc0*/  @P1 STG.E.U8 desc[UR22][R4.64], R13 ;  /* 0x0000000d04001986 */ /* 0x0003e2000c101116 */
[----:B----4-:R-:W-:Y:S01]  /*ecd0*/  ISETP.LT.AND P1, PT, R154, UR7, !P0 ;  /* 0x000000079a007c0c */ /* 0x010fe2000c721270 */
[----:B------:R-:W4:Y:S01]  /*ece0*/  LDCU UR6, c[0x0][0x398] ;  /* 0x00007300ff0677ac */ /* 0x000f220008000800 */
[----:B------:R-:W-:Y:S01]  /*ecf0*/  SHF.R.S32.HI R15, RZ, 0x8, R15 ;  /* 0x00000008ff0f7819 */ /* 0x000fe2000001140f */
[----:B0-----:R-:W-:Y:S01]  /*ed00*/  VIADD R11, R158, 0x19 ;  /* 0x000000199e0b7836 */ /* 0x001fe20000000000 */
[C---:B------:R-:W-:Y:S01]  /*ed10*/  IADD3 R6, P5, PT, R12.reuse, R3, RZ ;  /* 0x000000030c067210 */ /* 0x040fe20007fbe0ff */
[----:B------:R0:W-:Y:S01]  /*ed20*/  @P6 STG.E.U8 desc[UR22][R8.64], R27 ;  /* 0x0000001b08006986 */ /* 0x0001e2000c101116 */
[----:B------:R-:W-:Y:S01]  /*ed30*/  IADD3 R10, P6, PT, R12, R0, RZ ;  /* 0x000000000c0a7210 */ /* 0x000fe20007fde0ff */
[----:B------:R-:W5:Y:S02]  /*ed40*/  LDCU UR7, c[0x0][0x398] ;  /* 0x00007300ff0777ac */ /* 0x000f640008000800 */
[----:B------:R-:W-:Y:S01]  /*ed50*/  IMAD.X R7, R17, 0x1, R136, P5 ;  /* 0x0000000111077824 */ /* 0x000fe200028e0688 */
[----:B------:R-:W-:Y:S01]  /*ed60*/  ISETP.GE.AND P5, PT, R11, UR27, PT ;  /* 0x0000001b0b007c0c */ /* 0x000fe2000bfa6270 */
[----:B------:R-:W-:-:S02]  /*ed70*/  IMAD.X R11, R17, 0x1, R135, P6 ;  /* 0x00000001110b7824 */ /* 0x000fc400030e0687 */
[----:B-1----:R-:W-:Y:S01]  /*ed80*/  VIADD R13, R12, UR28 ;  /* 0x0000001c0c0d7c36 */ /* 0x002fe20008000000 */
[----:B------:R1:W-:Y:S01]  /*ed90*/  @P3 STG.E.U8 desc[UR22][R6.64], R59 ;  /* 0x0000003b06003986 */ /* 0x0003e2000c101116 */
[----:B---3--:R-:W-:Y:S01]  /*eda0*/  ISETP.LT.AND P3, PT, R157, UR5, !P4 ;  /* 0x000000059d007c0c */ /* 0x008fe2000e761270 */
[----:B------:R-:W3:Y:S01]  /*edb0*/  LDCU UR5, c[0x0][0x398] ;  /* 0x00007300ff0577ac */ /* 0x000ee20008000800 */
[----:B0-----:R-:W-:Y:S01]  /*edc0*/  VIADD R8, R158, 0x1a ;  /* 0x0000001a9e087836 */ /* 0x001fe20000000000 */
[----:B------:R0:W-:Y:S01]  /*edd0*/  @P1 STG.E.U8 desc[UR22][R10.64], R91 ;  /* 0x0000005b0a001986 */ /* 0x0001e2000c101116 */
[----:B--2---:R-:W-:Y:S01]  /*ede0*/  ISETP.LT.AND P1, PT, R152, UR4, !P0 ;  /* 0x0000000498007c0c */ /* 0x004fe2000c721270 */
[----:B------:R-:W2:Y:S01]  /*edf0*/  LDCU UR4, c[0x0][0x398] ;  /* 0x00007300ff0477ac */ /* 0x000ea20008000800 */
[----:B------:R-:W-:Y:S01]  /*ee00*/  IADD3 R4, P0, PT, R12, R134, RZ ;  /* 0x000000860c047210 */ /* 0x000fe20007f1e0ff */
[----:B------:R-:W-:Y:S01]  /*ee10*/  VIADD R12, R13, UR28 ;  /* 0x0000001c0d0c7c36 */ /* 0x000fe20008000000 */
[----:B------:R-:W-:-:S02]  /*ee20*/  SHF.R.S32.HI R19, RZ, 0x1f, R13 ;  /* 0x0000001fff137819 */ /* 0x000fc4000001140d */
[----:B-1----:R-:W-:Y:S01]  /*ee30*/  IADD3 R6, P6, PT, R13, R133, RZ ;  /* 0x000000850d067210 */ /* 0x002fe20007fde0ff */
[----:B------:R-:W-:Y:S01]  /*ee40*/  IMAD.X R5, R17, 0x1, R132, P0 ;  /* 0x0000000111057824 */ /* 0x000fe200000e0684 */
[----:B------:R-:W-:Y:S02]  /*ee50*/  ISETP.GE.AND P0, PT, R8, UR25, PT ;  /* 0x0000001908007c0c */ /* 0x000fe4000bf06270 */
[----:B0-----:R-:W-:Y:S01]  /*ee60*/  PRMT R91, R91, 0x9910, RZ ;  /* 0x000099105b5b7816 */ /* 0x001fe200000000ff */
[----:B------:R-:W-:Y:S02]  /*ee70*/  IMAD.X R7, R19, 0x1, R2, P6 ;  /* 0x0000000113077824 */ /* 0x000fe400030e0602 */
[----:B------:R0:W-:Y:S01]  /*ee80*/  @P1 STG.E.U8 desc[UR22][R4.64], R123 ;  /* 0x0000007b04001986 */ /* 0x0001e2000c101116 */
[----:B------:R-:W-:Y:S02]  /*ee90*/  IADD3 R8, P6, PT, R13, R3, RZ ;  /* 0x000000030d087210 */ /* 0x000fe40007fde0ff */
[----:B-----5:R-:W-:Y:S01]  /*eea0*/  ISETP.LT.AND P1, PT, R154, UR7, !P4 ;  /* 0x000000079a007c0c */ /* 0x020fe2000e721270 */
[----:B------:R1:W-:Y:S01]  /*eeb0*/  @P3 STG.E.U8 desc[UR22][R6.64], R15 ;  /* 0x0000000f06003986 */ /* 0x0003e2000c101116 */
[----:B----4-:R-:W-:Y:S01]  /*eec0*/  ISETP.LT.AND P3, PT, R156, UR6, !P4 ;  /* 0x000000069c007c0c */ /* 0x010fe2000e761270 */
[----:B------:R-:W-:Y:S01]  /*eed0*/  IMAD.X R9, R19, 0x1, R136, P6 ;  /* 0x0000000113097824 */ /* 0x000fe200030e0688 */
[----:B------:R-:W-:Y:S01]  /*eee0*/  PRMT R11, R59, 0x9910, RZ ;  /* 0x000099103b0b7816 */ /* 0x000fe200000000ff */
[----:B------:R-:W4:Y:S01]  /*eef0*/  LDCU UR6, c[0x0][0x398] ;  /* 0x00007300ff0677ac */ /* 0x000f220008000800 */
[----:B------:R-:W-:-:S02]  /*ef00*/  IADD3 R10, P6, PT, R13, R0, RZ ;  /* 0x000000000d0a7210 */ /* 0x000fc40007fde0ff */
[----:B--2---:R-:W-:Y:S01]  /*ef10*/  ISETP.LT.AND P4, PT, R152, UR4, !P4 ;  /* 0x0000000498007c0c */ /* 0x004fe2000e781270 */
[----:B0-----:R-:W-:Y:S01]  /*ef20*/  IMAD.MOV.U32 R4, RZ, RZ, R91 ;  /* 0x000000ffff047224 */ /* 0x001fe200078e005b */
[----:B------:R-:W-:Y:S01]  /*ef30*/  PRMT R123, R123, 0x9910, RZ ;  /* 0x000099107b7b7816 */ /* 0x000fe200000000ff */
[----:B------:R-:W0:Y:S01]  /*ef40*/  LDCU UR7, c[0x0][0x398] ;  /* 0x00007300ff0777ac */ /* 0x000e220008000800 */
[----:B------:R-:W-:Y:S02]  /*ef50*/  SHF.R.S32.HI R17, RZ, 0x1f, R12 ;  /* 0x0000001fff117819 */ /* 0x000fe4000001140c */
[----:B-1----:R-:W-:Y:S01]  /*ef60*/  SHF.R.S32.HI R7, RZ, 0x8, R11 ;  /* 0x00000008ff077819 */ /* 0x002fe2000001140b */
[----:B------:R-:W-:Y:S01]  /*ef70*/  IMAD.X R11, R19, 0x1, R135, P6 ;  /* 0x00000001130b7824 */ /* 0x000fe200030e0687 */
[----:B------:R-:W-:Y:S01]  /*ef80*/  SHF.R.S32.HI R15, RZ, 0x8, R4 ;  /* 0x00000008ff0f7819 */ /* 0x000fe20000011404 */
[----:B------:R-:W1:Y:S01]  /*ef90*/  LDCU UR4, c[0x0][0x398] ;  /* 0x00007300ff0477ac */ /* 0x000e620008000800 */
[----:B------:R-:W-:Y:S01]  /*efa0*/  IADD3 R6, P6, PT, R12, R133, RZ ;  /* 0x000000850c067210 */ /* 0x000fe20007fde0ff */
[----:B------:R2:W-:Y:S01]  /*efb0*/  @P3 STG.E.U8 desc[UR22][R8.64], R7 ;  /* 0x0000000708003986 */ /* 0x0005e2000c101116 */
[----:B---3--:R-:W-:Y:S01]  /*efc0*/  ISETP.LT.AND P3, PT, R157, UR5, !P2 ;  /* 0x000000059d007c0c */ /* 0x008fe2000d761270 */
[----:B------:R-:W3:Y:S02]  /*efd0*/  LDCU UR5, c[0x0][0x398] ;  /* 0x00007300ff0577ac */ /* 0x000ee40008000800 */
[----:B------:R5:W-:Y:S01]  /*efe0*/  @P1 STG.E.U8 desc[UR22][R10.64], R15 ;  /* 0x0000000f0a001986 */ /* 0x000be2000c101116 */
[----:B------:R-:W-:Y:S01]  /*eff0*/  IADD3 R4, P1, PT, R13, R134, RZ ;  /* 0x000000860d047210 */ /* 0x000fe20007f3e0ff */
[----:B------:R-:W-:-:S04]  /*f000*/  IMAD.MOV.U32 R13, RZ, RZ, R123 ;  /* 0x000000ffff0d7224 */ /* 0x000fc800078e007b */
[----:B------:R-:W-:Y:S01]  /*f010*/  IMAD.X R5, R19, 0x1, R132, P1 ;  /* 0x0000000113057824 */ /* 0x000fe200008e0684 */
[----:B------:R-:W-:Y:S01]  /*f020*/  SHF.R.S32.HI R13, RZ, 0x8, R13 ;  /* 0x00000008ff0d7819 */ /* 0x000fe2000001140d */
[----:B--2---:R-:W-:Y:S01]  /*f030*/  IMAD.X R7, R17, 0x1, R2, P6 ;  /* 0x0000000111077824 */ /* 0x004fe200030e0602 */
[----:B----4-:R-:W-:Y:S01]  /*f040*/  ISETP.LT.AND P1, PT, R156, UR6, !P2 ;  /* 0x000000069c007c0c */ /* 0x010fe2000d721270 */
[----:B------:R-:W2:Y:S02]  /*f050*/  LDCU UR6, c[0x0][0x398] ;  /* 0x00007300ff0677ac */ /* 0x000ea40008000800 */
[----:B------:R4:W-:Y:S01]  /*f060*/  @P4 STG.E.U8 desc[UR22][R4.64], R13 ;  /* 0x0000000d04004986 */ /* 0x0009e2000c101116 */
[----:B------:R-:W-:Y:S01]  /*f070*/  IADD3 R8, P4, PT, R12, R3, RZ ;  /* 0x000000030c087210 */ /* 0x000fe20007f9e0ff */
[C---:B-----5:R-:W-:Y:S02]  /*f080*/  VIADD R10, R158.reuse, 0x1b ;  /* 0x0000001b9e0a7836 */ /* 0x060fe40000000000 */
[----:B------:R5:W-:Y:S01]  /*f090*/  @P3 STG.E.U8 desc[UR22][R6.64], R29 ;  /* 0x0000001d06003986 */ /* 0x000be2000c101116 */
[----:B------:R-:W-:-:S02]  /*f0a0*/  VIADD R11, R158, 0x1c ;  /* 0x0000001c9e0b7836 */ /* 0x000fc40000000000 */
[----:B------:R-:W-:Y:S01]  /*f0b0*/  IMAD.X R9, R17, 0x1, R136, P4 ;  /* 0x0000000111097824 */ /* 0x000fe200020e0688 */
[----:B0-----:R-:W-:Y:S01]  /*f0c0*/  ISETP.LT.AND P4, PT, R154, UR7, !P2 ;  /* 0x000000079a007c0c */ /* 0x001fe2000d781270 */
[----:B------:R-:W0:Y:S01]  /*f0d0*/  LDCU UR7, c[0x0][0x398] ;  /* 0x00007300ff0777ac */ /* 0x000e220008000800 */
[----:B------:R-:W-:Y:S02]  /*f0e0*/  ISETP.GE.AND P3, PT, R10, UR11, PT ;  /* 0x0000000b0a007c0c */ /* 0x000fe4000bf66270 */
[----:B------:R-:W-:Y:S01]  /*f0f0*/  IADD3 R10, P6, PT, R12, R0, RZ ;  /* 0x000000000c0a7210 */ /* 0x000fe20007fde0ff */
[----:B------:R0:W-:Y:S01]  /*f100*/  @P1 STG.E.U8 desc[UR22][R8.64], R61 ;  /* 0x0000003d08001986 */ /* 0x0001e2000c101116 */
[----:B------:R-:W-:Y:S02]  /*f110*/  ISETP.GE.AND P1, PT, R11, UR21, PT ;  /* 0x000000150b007c0c */ /* 0x000fe4000bf26270 */
[----:B-1----:R-:W-:Y:S01]  /*f120*/  ISETP.LT.AND P2, PT, R152, UR4, !P2 ;  /* 0x0000000498007c0c */ /* 0x002fe2000d741270 */
[----:B------:R-:W-:Y:S01]  /*f130*/  IMAD.X R11, R17, 0x1, R135, P6 ;  /* 0x00000001110b7824 */ /* 0x000fe200030e0687 */
[----:B------:R-:W1:Y:S01]  /*f140*/  LDCU UR4, c[0x0][0x398] ;  /* 0x00007300ff0477ac */ /* 0x000e620008000800 */
[C---:B----4-:R-:W-:Y:S01]  /*f150*/  IADD3 R4, P6, PT, R12.reuse, R134, RZ ;  /* 0x000000860c047210 */ /* 0x050fe20007fde0ff */
[----:B------:R-:W-:Y:S01]  /*f160*/  VIADD R12, R12, UR28 ;  /* 0x0000001c0c0c7c36 */ /* 0x000fe20008000000 */
[----:B------:R-:W-:Y:S01]  /*f170*/  PRMT R13, R61, 0x9910, RZ ;  /* 0x000099103d0d7816 */ /* 0x000fe200000000ff */
[----:B------:R4:W-:Y:S01]  /*f180*/  @P4 STG.E.U8 desc[UR22][R10.64], R93 ;  /* 0x0000005d0a004986 */ /* 0x0009e2000c101116 */
[----:B---3--:R-:W-:Y:S01]  /*f190*/  ISETP.LT.AND P4, PT, R157, UR5, !P5 ;  /* 0x000000059d007c0c */ /* 0x008fe2000ef81270 */
[----:B------:R-:W-:Y:S01]  /*f1a0*/  IMAD.X R5, R17, 0x1, R132, P6 ;  /* 0x0000000111057824 */ /* 0x000fe200030e0684 */
[----:B------:R-:W-:Y:S01]  /*f1b0*/  SHF.R.S32.HI R15, RZ, 0x1f, R12 ;  /* 0x0000001fff0f7819 */ /* 0x000fe2000001140c */
[----:B------:R-:W3:Y:S01]  /*f1c0*/  LDCU UR5, c[0x0][0x398] ;  /* 0x00007300ff0577ac */ /* 0x000ee20008000800 */
[----:B-----5:R-:W-:-:S02]  /*f1d0*/  IADD3 R6, P6, PT, R12, R133, RZ ;  /* 0x000000850c067210 */ /* 0x020fc40007fde0ff */
[----:B0-----:R-:W-:Y:S01]  /*f1e0*/  PRMT R8, R29, 0x9910, RZ ;  /* 0x000099101d087816 */ /* 0x001fe200000000ff */
[----:B------:R0:W-:Y:S01]  /*f1f0*/  @P2 STG.E.U8 desc[UR22][R4.64], R125 ;  /* 0x0000007d04002986 */ /* 0x0001e2000c101116 */
[----:B--2---:R-:W-:Y:S01]  /*f200*/  ISETP.LT.AND P2, PT, R156, UR6, !P5 ;  /* 0x000000069c007c0c */ /* 0x004fe2000ef41270 */
[----:B------:R-:W-:Y:S01]  /*f210*/  IMAD.X R7, R15, 0x1, R2, P6 ;  /* 0x000000010f077824 */ /* 0x000fe200030e0602 */
[----:B------:R-:W2:Y:S01]  /*f220*/  LDCU UR6, c[0x0][0x398] ;  /* 0x00007300ff0677ac */ /* 0x000ea20008000800 */
[----:B----4-:R-:W-:Y:S02]  /*f230*/  SHF.R.S32.HI R11, RZ, 0x8, R8 ;  /* 0x00000008ff0b7819 */ /* 0x010fe40000011408 */
[----:B------:R-:W-:Y:S02]  /*f240*/  IADD3 R8, P6, PT, R12, R3, RZ ;  /* 0x000000030c087210 */ /* 0x000fe40007fde0ff */
[----:B------:R-:W-:Y:S01]  /*f250*/  PRMT R10, R93, 0x9910, RZ ;  /* 0x000099105d0a7816 */ /* 0x000fe200000000ff */
[----:B------:R4:W-:Y:S01]  /*f260*/  @P4 STG.E.U8 desc[UR22][R6.64], R11 ;  /* 0x0000000b06004986 */ /* 0x0009e2000c101116 */
[----:B-1----:R-:W-:Y:S01]  /*f270*/  ISETP.LT.AND P4, PT, R154, UR4, !P5 ;  /* 0x000000049a007c0c */ /* 0x002fe2000ef81270 */
[----:B------:R-:W-:Y:S01]  /*f280*/  IMAD.X R9, R15, 0x1, R136, P6 ;  /* 0x000000010f097824 */ /* 0x000fe200030e0688 */
[----:B0-----:R-:W-:Y:S01]  /*f290*/  IADD3 R4, P6, PT, R12, R0, RZ ;  /* 0x000000000c047210 */ /* 0x001fe20007fde0ff */
[----:B------:R-:W0:Y:S01]  /*f2a0*/  LDCU UR4, c[0x0][0x398] ;  /* 0x00007300ff0477ac */ /* 0x000e220008000800 */
[----:B------:R-:W-:-:S03]  /*f2b0*/  SHF.R.S32.HI R13, RZ, 0x8, R13 ;  /* 0x00000008ff0d7819 */ /* 0x000fc6000001140d */
[----:B------:R-:W-:Y:S01]  /*f2c0*/  IMAD.X R5, R15, 0x1, R135, P6 ;  /* 0x000000010f057824 */ /* 0x000fe200030e0687 */
[----:B---3--:R-:W-:Y:S01]  /*f2d0*/  ISETP.LT.AND P6, PT, R152, UR5, !P5 ;  /* 0x0000000598007c0c */ /* 0x008fe2000efc1270 */
[----:B------:R1:W-:Y:S01]  /*f2e0*/  @P2 STG.E.U8 desc[UR22][R8.64], R13 ;  /* 0x0000000d08002986 */ /* 0x0003e2000c101116 */
[----:B------:R-:W3:Y:S01]  /*f2f0*/  LDCU UR5, c[0x0][0x398] ;  /* 0x00007300ff0577ac */ /* 0x000ee20008000800 */
[----:B----4-:R-:W-:Y:S02]  /*f300*/  SHF.R.S32.HI R11, RZ, 0x8, R10 ;  /* 0x00000008ff0b7819 */ /* 0x010fe4000001140a */
[----:B------:R-:W-:Y:S02]  /*f310*/  PRMT R10, R125, 0x9910, RZ ;  /* 0x000099107d0a7816 */ /* 0x000fe400000000ff */
[----:B--2---:R-:W-:Y:S01]  /*f320*/  ISETP.LT.AND P2, PT, R157, UR6, !P0 ;  /* 0x000000069d007c0c */ /* 0x004fe2000c741270 */
[----:B------:R2:W-:Y:S01]  /*f330*/  @P4 STG.E.U8 desc[UR22][R4.64], R11 ;  /* 0x0000000b04004986 */ /* 0x0005e2000c101116 */
[C---:B------:R-:W-:Y:S01]  /*f340*/  IADD3 R6, P4, PT, R12.reuse, R134, RZ ;  /* 0x000000860c067210 */ /* 0x040fe20007f9e0ff */
[----:B------:R-:W-:Y:S01]  /*f350*/  VIADD R12, R12, UR28 ;  /* 0x0000001c0c0c7c36 */ /* 0x000fe20008000000 */
[----:B------:R-:W4:Y:S01]  /*f360*/  LDCU UR6, c[0x0][0x398] ;  /* 0x00007300ff0677ac */ /* 0x000f220008000800 */
[----:B-1----:R-:W-:-:S02]  /*f370*/  SHF.R.S32.HI R13, RZ, 0x8, R10 ;  /* 0x00000008ff0d7819 */ /* 0x002fc4000001140a */
[----:B------:R-:W-:Y:S01]  /*f380*/  IMAD.X R7, R15, 0x1, R132, P4 ;  /* 0x000000010f077824 */ /* 0x000fe200020e0684 */
[----:B------:R-:W-:Y:S01]  /*f390*/  SHF.R.S32.HI R15, RZ, 0x1f, R12 ;  /* 0x0000001fff0f7819 */ /* 0x000fe2000001140c */
[----:B------:R-:W-:Y:S01]  /*f3a0*/  VIADD R10, R158, 0x1d ;  /* 0x0000001d9e0a7836 */ /* 0x000fe20000000000 */
[----:B------:R-:W-:Y:S02]  /*f3b0*/  IADD3 R8, P5, PT, R12, R133, RZ ;  /* 0x000000850c087210 */ /* 0x000fe40007fbe0ff */
[----:B0-----:R-:W-:Y:S01]  /*f3c0*/  ISETP.LT.AND P4, PT, R156, UR4, !P0 ;  /* 0x000000049c007c0c */ /* 0x001fe2000c781270 */
[----:B------:R0:W-:Y:S01]  /*f3d0*/  @P6 STG.E.U8 desc[UR22][R6.64], R13 ;  /* 0x0000000d06006986 */ /* 0x0001e2000c101116 */
[----:B--2---:R-:W-:Y:S01]  /*f3e0*/  IADD3 R4, P6, PT, R12, R3, RZ ;  /* 0x000000030c047210 */ /* 0x004fe20007fde0ff */
[C---:B------:R-:W-:Y:S01]  /*f3f0*/  IMAD.X R9, R15.reuse, 0x1, R2, P5 ;  /* 0x000000010f097824 */ /* 0x040fe200028e0602 */
[----:B------:R-:W1:Y:S01]  /*f400*/  LDCU UR4, c[0x0][0x398] ;  /* 0x00007300ff0477ac */ /* 0x000e620008000800 */
[----:B------:R-:W-:Y:S01]  /*f410*/  ISETP.LT.AND P5, PT, R154, UR7, !P0 ;  /* 0x000000079a007c0c */ /* 0x000fe2000c7a1270 */
[----:B------:R-:W-:Y:S01]  /*f420*/  VIADD R11, R158, 0x1e ;  /* 0x0000001e9e0b7836 */ /* 0x000fe20000000000 */
[----:B---3--:R-:W-:Y:S01]  /*f430*/  ISETP.LT.AND P0, PT, R152, UR5, !P0 ;  /* 0x0000000598007c0c */ /* 0x008fe2000c701270 */
[----:B------:R-:W-:Y:S01]  /*f440*/  IMAD.X R5, R15, 0x1, R136, P6 ;  /* 0x000000010f057824 */ /* 0x000fe200030e0688 */
[----:B------:R-:W-:Y:S01]  /*f450*/  @P2 STG.E.U8 desc[UR22][R8.64], R31 ;  /* 0x0000001f08002986 */ /* 0x000fe2000c101116 */
[----:B------:R-:W-:Y:S01]  /*f460*/  ISETP.GE.AND P2, PT, R10, UR19, PT ;  /* 0x000000130a007c0c */ /* 0x000fe2000bf46270 */
[----:B------:R-:W2:Y:S01]  /*f470*/  LDCU UR5, c[0x0][0x398] ;  /* 0x00007300ff0577ac */ /* 0x000ea20008000800 */
[C---:B------:R-:W-:Y:S01]  /*f480*/  IADD3 R10, P6, PT, R12.reuse, R0, RZ ;  /* 0x000000000c0a7210 */ /* 0x040fe20007fde0ff */
[----:B------:R3:W-:Y:S01]  /*f490*/  @P4 STG.E.U8 desc[UR22][R4.64], R63 ;  /* 0x0000003f04004986 */ /* 0x0007e2000c101116 */
[----:B------:R-:W-:Y:S01]  /*f4a0*/  ISETP.GE.AND P4, PT, R11, UR17, PT ;  /* 0x000000110b007c0c */ /* 0x000fe2000bf86270 */
[----:B------:R-:W5:Y:S01]  /*f4b0*/  LDCU UR7, c[0x0][0x398] ;  /* 0x00007300ff0777ac */ /* 0x000f620008000800 */
[----:B0-----:R-:W-:Y:S01]  /*f4c0*/  PRMT R13, R63, 0x9910, RZ ;  /* 0x000099103f0d7816 */ /* 0x001fe200000000ff */
[----:B------:R-:W-:Y:S01]  /*f4d0*/  IMAD.X R11, R15, 0x1, R135, P6 ;  /* 0x000000010f0b7824 */ /* 0x000fe200030e0687 */
[C---:B------:R-:W-:Y:S01]  /*f4e0*/  IADD3 R6, P6, PT, R12.reuse, R134, RZ ;  /* 0x000000860c067210 */ /* 0x040fe20007fde0ff */
[----:B------:R-:W-:Y:S01]  /*f4f0*/  VIADD R12, R12, UR28 ;  /* 0x0000001c0c0c7c36 */ /* 0x000fe20008000000 */
[----:B------:R-:W-:-:S02]  /*f500*/  SHF.R.S32.HI R13, RZ, 0x8, R13 ;  /* 0x00000008ff0d7819 */ /* 0x000fc4000001140d */
[----:B------:R0:W-:Y:S01]  /*f510*/  @P5 STG.E.U8 desc[UR22][R10.64], R95 ;  /* 0x0000005f0a005986 */ /* 0x0001e2000c101116 */
[----:B------:R-:W-:Y:S01]  /*f520*/  IMAD.X R7, R15, 0x1, R132, P6 ;  /* 0x000000010f077824 */ /* 0x000fe200030e0684 */
[----:B-1----:R-:W-:Y:S01]  /*f530*/  ISETP.LT.AND P5, PT, R157, UR4, !P3 ;  /* 0x000000049d007c0c */ /* 0x002fe2000dfa1270 */
[----:B------:R-:W1:Y:S01]  /*f540*/  LDCU UR4, c[0x0][0x398] ;  /* 0x00007300ff0477ac */ /* 0x000e620008000800 */
[----:B------:R-:W-:Y:S02]  /*f550*/  SHF.R.S32.HI R15, RZ, 0x1f, R12 ;  /* 0x0000001fff0f7819 */ /* 0x000fe4000001140c */
[----:B---3--:R-:W-:Y:S01]  /*f560*/  IADD3 R4, P6, PT, R12, R133, RZ ;  /* 0x000000850c047210 */ /* 0x008fe20007fde0ff */
[----:B------:R3:W-:Y:S01]  /*f570*/  @P0 STG.E.U8 desc[UR22][R6.64], R127 ;  /* 0x0000007f06000986 */ /* 0x0007e2000c101116 */
[----:B------:R-:W-:Y:S02]  /*f580*/  PRMT R8, R31, 0x9910, RZ ;  /* 0x000099101f087816 */ /* 0x000fe400000000ff */
[----:B----4-:R-:W-:Y:S01]  /*f590*/  ISETP.LT.AND P0, PT, R156, UR6, !P3 ;  /* 0x000000069c007c0c */ /* 0x010fe2000df01270 */
[----:B------:R-:W4:Y:S01]  /*f5a0*/  LDCU UR6, c[0x0][0x398] ;  /* 0x00007300ff0677ac */ /* 0x000f220008000800 */
[----:B------:R-:W-:Y:S01]  /*f5b0*/  IMAD.X R5, R15, 0x1, R2, P6 ;  /* 0x000000010f057824 */ /* 0x000fe200030e0602 */
[----:B0-----:R-:W-:-:S02]  /*f5c0*/  SHF.R.S32.HI R11, RZ, 0x8, R8 ;  /* 0x00000008ff0b7819 */ /* 0x001fc40000011408 */
[----:B------:R-:W-:Y:S02]  /*f5d0*/  IADD3 R8, P6, PT, R12, R3, RZ ;  /* 0x000000030c087210 */ /* 0x000fe40007fde0ff */
[----:B------:R-:W-:Y:S01]  /*f5e0*/  PRMT R10, R95, 0x9910, RZ ;  /* 0x000099105f0a7816 */ /* 0x000fe200000000ff */
[----:B------:R0:W-:Y:S01]  /*f5f0*/  @P5 STG.E.U8 desc[UR22][R4.64], R11 ;  /* 0x0000000b04005986 */ /* 0x0001e2000c101116 */
[----:B--2---:R-:W-:Y:S01]  /*f600*/  ISETP.LT.AND P5, PT, R154, UR5, !P3 ;  /* 0x000000059a007c0c */ /* 0x004fe2000dfa1270 */
[C---:B------:R-:W-:Y:S01]  /*f610*/  IMAD.X R9, R15.reuse, 0x1, R136, P6 ;  /* 0x000000010f097824 */ /* 0x040fe200030e0688 */
[----:B------:R-:W2:Y:S01]  /*f620*/  LDCU UR5, c[0x0][0x398] ;  /* 0x00007300ff0577ac */ /* 0x000ea20008000800 */
[----:B---3--:R-:W-:Y:S02]  /*f630*/  IADD3 R6, P6, PT, R12, R0, RZ ;  /* 0x000000000c067210 */ /* 0x008fe40007fde0ff */
[----:B-1----:R-:W-:Y:S01]  /*f640*/  ISETP.LT.AND P3, PT, R152, UR4, !P3 ;  /* 0x0000000498007c0c */ /* 0x002fe2000df61270 */
[----:B------:R1:W-:Y:S01]  /*f650*/  @P0 STG.E.U8 desc[UR22][R8.64], R13 ;  /* 0x0000000d08000986 */ /* 0x0003e2000c101116 */
[----:B------:R-:W3:Y:S01]  /*f660*/  LDCU UR4, c[0x0][0x398] ;  /* 0x00007300ff0477ac */ /* 0x000ee20008000800 */
[----:B------:R-:W-:Y:S01]  /*f670*/  IMAD.X R7, R15, 0x1, R135, P6 ;  /* 0x000000010f077824 */ /* 0x000fe200030e0687 */
[----:B----4-:R-:W-:Y:S01]  /*f680*/  ISETP.LT.AND P6, PT, R157, UR6, !P1 ;  /* 0x000000069d007c0c */ /* 0x010fe2000cfc1270 */
[----:B------:R-:W4:Y:S01]  /*f690*/  LDCU UR6, c[0x0][0x398] ;  /* 0x00007300ff0677ac */ /* 0x000f220008000800 */
[C---:B0-----:R-:W-:Y:S01]  /*f6a0*/  IADD3 R4, P0, PT, R12.reuse, R134, RZ ;  /* 0x000000860c047210 */ /* 0x041fe20007f1e0ff */
[----:B------:R-:W-:Y:S01]  /*f6b0*/  VIADD R12, R12, UR28 ;  /* 0x0000001c0c0c7c36 */ /* 0x000fe20008000000 */
[----:B------:R-:W-:-:S02]  /*f6c0*/  SHF.R.S32.HI R11, RZ, 0x8, R10 ;  /* 0x00000008ff0b7819 */ /* 0x000fc4000001140a */
[----:B------:R-:W-:Y:S01]  /*f6d0*/  PRMT R10, R127, 0x9910, RZ ;  /* 0x000099107f0a7816 */ /* 0x000fe200000000ff */
[----:B------:R-:W-:Y:S01]  /*f6e0*/  IMAD.X R5, R15, 0x1, R132, P0 ;  /* 0x000000010f057824 */ /* 0x000fe200000e0684 */
[----:B------:R-:W-:Y:S01]  /*f6f0*/  SHF.R.S32.HI R17, RZ, 0x1f, R12 ;  /* 0x0000001fff117819 */ /* 0x000fe2000001140c */
[----:B------:R0:W-:Y:S01]  /*f700*/  @P5 STG.E.U8 desc[UR22][R6.64], R11 ;  /* 0x0000000b06005986 */ /* 0x0001e2000c101116 */
[----:B-1----:R-:W-:Y:S02]  /*f710*/  IADD3 R8, P0, PT, R12, R133, RZ ;  /* 0x000000850c087210 */ /* 0x002fe40007f1e0ff */
[----:B------:R-:W-:Y:S02]  /*f720*/  SHF.R.S32.HI R13, RZ, 0x8, R10 ;  /* 0x00000008ff0d7819 */ /* 0x000fe4000001140a */
[----:B--2---:R-:W-:Y:S01]  /*f730*/  ISETP.LT.AND P5, PT, R156, UR5, !P1 ;  /* 0x000000059c007c0c */ /* 0x004fe2000cfa1270 */
[----:B------:R-:W-:Y:S01]  /*f740*/  IMAD.X R9, R17, 0x1, R2, P0 ;  /* 0x0000000111097824 */ /* 0x000fe200000e0602 */
[----:B------:R-:W1:Y:S01]  /*f750*/  LDCU UR5, c[0x0][0x398] ;  /* 0x00007300ff0577ac */ /* 0x000e620008000800 */
[----:B------:R2:W-:Y:S01]  /*f760*/  @P3 STG.E.U8 desc[UR22][R4.64], R13 ;  /* 0x0000000d04003986 */ /* 0x0005e2000c101116 */
[----:B-----5:R-:W-:Y:S01]  /*f770*/  ISETP.LT.AND P3, PT, R154, UR7, !P1 ;  /* 0x000000079a007c0c */ /* 0x020fe2000cf61270 */
[----:B------:R-:W5:Y:S01]  /*f780*/  LDCU UR7, c[0x0][0x398] ;  /* 0x00007300ff0777ac */ /* 0x000f620008000800 */
[----:B0-----:R-:W-:Y:S01]  /*f790*/  IADD3 R6, P0, PT, R12, R3, RZ ;  /* 0x000000030c067210 */ /* 0x001fe20007f1e0ff */
[----:B------:R-:W-:Y:S01]  /*f7a0*/  VIADD R11, R158, 0x1f ;  /* 0x0000001f9e0b7836 */ /* 0x000fe20000000000 */
[----:B------:R0:W-:Y:S01]  /*f7b0*/  @P6 STG.E.U8 desc[UR22][R8.64], R33 ;  /* 0x0000002108006986 */ /* 0x0001e2000c101116 */
[----:B------:R-:W-:-:S02]  /*f7c0*/  IADD3 R10, P6, PT, R12, R0, RZ ;  /* 0x000000000c0a7210 */ /* 0x000fc40007fde0ff */
[----:B------:R-:W-:Y:S01]  /*f7d0*/  IMAD.X R7, R17, 0x1, R136, P0 ;  /* 0x0000000111077824 */ /* 0x000fe200000e0688 */
[----:B------:R-:W-:Y:S02]  /*f7e0*/  ISETP.GE.AND P0, PT, R11, UR13, PT ;  /* 0x0000000d0b007c0c */ /* 0x000fe4000bf06270 */
[----:B------:R-:W-:Y:S01]  /*f7f0*/  IMAD.X R11, R17, 0x1, R135, P6 ;  /* 0x00000001110b7824 */ /* 0x000fe200030e0687 */
[----:B---3--:R-:W-:Y:S01]  /*f800*/  ISETP.LT.AND P1, PT, R152, UR4, !P1 ;  /* 0x0000000498007c0c */ /* 0x008fe2000cf21270 */
[C---:B--2---:R-:W-:Y:S01]  /*f810*/  VIADD R13, R12.reuse, UR28 ;  /* 0x0000001c0c0d7c36 */ /* 0x044fe20008000000 */
[----:B------:R2:W-:Y:S01]  /*f820*/  @P5 STG.E.U8 desc[UR22][R6.64], R65 ;  /* 0x0000004106005986 */ /* 0x0005e2000c101116 */
[----:B----4-:R-:W-:Y:S01]  /*f830*/  ISETP.LT.AND P6, PT, R157, UR6, !P2 ;  /* 0x000000069d007c0c */ /* 0x010fe2000d7c1270 */
[----:B------:R-:W3:Y:S01]  /*f840*/  LDCU UR4, c[0x0][0x398] ;  /* 0x00007300ff0477ac */ /* 0x000ee20008000800 */
[----:B------:R-:W-:Y:S01]  /*f850*/  PRMT R15, R33, 0x9910, RZ ;  /* 0x00009910210f7816 */ /* 0x000fe200000000ff */
[----:B------:R4:W-:Y:S01]  /*f860*/  @P3 STG.E.U8 desc[UR22][R10.64], R97 ;  /* 0x000000610a003986 */ /* 0x0009e2000c101116 */
[----:B------:R-:W-:Y:S01]  /*f870*/  IADD3 R4, P3, PT, R12, R134, RZ ;  /* 0x000000860c047210 */ /* 0x000fe20007f7e0ff */
[----:B------:R-:W3:Y:S01]  /*f880*/  LDCU UR6, c[0x0][0x398] ;  /* 0x00007300ff0677ac */ /* 0x000ee20008000800 */
[----:B------:R-:W-:-:S02]  /*f890*/  SHF.R.S32.HI R19, RZ, 0x1f, R13 ;  /* 0x0000001fff137819 */ /* 0x000fc4000001140d */
[----:B0-----:R-:W-:Y:S01]  /*f8a0*/  IADD3 R8, P5, PT, R13, R133, RZ ;  /* 0x000000850d087210 */ /* 0x001fe20007fbe0ff */
[----:B------:R-:W-:Y:S01]  /*f8b0*/  IMAD.X R5, R17, 0x1, R132, P3 ;  /* 0x0000000111057824 */ /* 0x000fe200018e0684 */
[----:B------:R-:W-:Y:S02]  /*f8c0*/  SHF.R.S32.HI R15, RZ, 0x8, R15 ;  /* 0x00000008ff0f7819 */ /* 0x000fe4000001140f */
[----:B------:R-:W-:Y:S01]  /*f8d0*/  PRMT R12, R97, 0x9910, RZ ;  /* 0x00009910610c7816 */ /* 0x000fe200000000ff */
[----:B------:R-:W-:Y:S01]  /*f8e0*/  IMAD.X R9, R19, 0x1, R2, P5 ;  /* 0x0000000113097824 */ /* 0x000fe200028e0602 */
[----:B------:R-:W-:Y:S01]  /*f8f0*/  @P1 STG.E.U8 desc[UR22][R4.64], R129 ;  /* 0x0000008104001986 */ /* 0x000fe2000c101116 */
[----:B-----5:R-:W-:Y:S01]  /*f900*/  ISETP.LT.AND P5, PT, R154, UR7, !P2 ;  /* 0x000000079a007c0c */ /* 0x020fe2000d7a1270 */
[----:B------:R-:W0:Y:S01]  /*f910*/  LDCU UR7, c[0x0][0x398] ;  /* 0x00007300ff0777ac */ /* 0x000e220008000800 */
[----:B--2---:R-:W-:Y:S01]  /*f920*/  IADD3 R6, P1, PT, R13, R3, RZ ;  /* 0x000000030d067210 */ /* 0x004fe20007f3e0ff */
[----:B------:R2:W-:Y:S01]  /*f930*/  @P6 STG.E.U8 desc[UR22][R8.64], R15 ;  /* 0x0000000f08006986 */ /* 0x0005e2000c101116 */
[----:B-1----:R-:W-:Y:S01]  /*f940*/  ISETP.LT.AND P6, PT, R156, UR5, !P2 ;  /* 0x000000059c007c0c */ /* 0x002fe2000d7c1270 */
[----:B------:R-:W1:Y:S01]  /*f950*/  LDCU UR5, c[0x0][0x398] ;  /* 0x00007300ff0577ac */ /* 0x000e620008000800 */
[----:B----4-:R-:W-:Y:S01]  /*f960*/  PRMT R11, R65, 0x9910, RZ ;  /* 0x00009910410b7816 */ /* 0x010fe200000000ff */
[----:B------:R-:W-:Y:S01]  /*f970*/  IMAD.X R7, R19, 0x1, R136, P1 ;  /* 0x0000000113077824 */ /* 0x000fe200008e0688 */
[----:B------:R-:W-:-:S02]  /*f980*/  IADD3 R10, P3, PT, R13, R0, RZ ;  /* 0x000000000d0a7210 */ /* 0x000fc40007f7e0ff */
[----:B---3--:R-:W-:Y:S01]  /*f990*/  ISETP.LT.AND P2, PT, R152, UR4, !P2 ;  /* 0x0000000498007c0c */ /* 0x008fe2000d741270 */
[----:B------:R-:W3:Y:S01]  /*f9a0*/  LDCU UR4, c[0x0][0x398] ;  /* 0x00007300ff0477ac */ /* 0x000ee20008000800 */
[----:B------:R-:W-:Y:S02]  /*f9b0*/  ISETP.LT.AND P1, PT, R157, UR6, !P0 ;  /* 0x000000069d007c0c */ /* 0x000fe4000c721270 */
[----:B--2---:R-:W-:Y:S01]  /*f9c0*/  SHF.R.S32.HI R9, RZ, 0x8, R11 ;  /* 0x00000008ff097819 */ /* 0x004fe2000001140b */
[----:B------:R-:W-:Y:S01]  /*f9d0*/  IMAD.X R11, R19, 0x1, R135, P3 ;  /* 0x00000001130b7824 */ /* 0x000fe200018e0687 */
[----:B------:R-:W-:Y:S01]  /*f9e0*/  SHF.R.S32.HI R15, RZ, 0x8, R12 ;  /* 0x00000008ff0f7819 */ /* 0x000fe2000001140c */
[----:B------:R-:W-:Y:S01]  /*f9f0*/  VIADD R12, R13, UR28 ;  /* 0x0000001c0d0c7c36 */ /* 0x000fe20008000000 */
[----:B------:R-:W-:Y:S01]  /*fa00*/  ISETP.LT.AND P3, PT, R157, UR9, !P4 ;  /* 0x000000099d007c0c */ /* 0x000fe2000e761270 */
[----:B------:R2:W-:Y:S01]  /*fa10*/  @P6 STG.E.U8 desc[UR22][R6.64], R9 ;  /* 0x0000000906006986 */ /* 0x0005e2000c101116 */
[----:B------:R-:W4:Y:S01]  /*fa20*/  LDCU UR6, c[0x0][0x398] ;  /* 0x00007300ff0677ac */ /* 0x000f220008000800 */
[----:B------:R-:W-:Y:S01]  /*fa30*/  PRMT R8, R129, 0x9910, RZ ;  /* 0x0000991081087816 */ /* 0x000fe200000000ff */
[----:B------:R-:W-:Y:S01]  /*fa40*/  VIADD R14, R12, UR28 ;  /* 0x0000001c0c0e7c36 */ /* 0x000fe20008000000 */
[----:B------:R5:W-:Y:S01]  /*fa50*/  @P5 STG.E.U8 desc[UR22][R10.64], R15 ;  /* 0x0000000f0a005986 */ /* 0x000be2000c101116 */
[----:B------:R-:W-:Y:S01]  /*fa60*/  IADD3 R4, P5, PT, R13, R134, RZ ;  /* 0x000000860d047210 */ /* 0x000fe20007fbe0ff */
[----:B------:R-:W0:Y:S01]  /*fa70*/  LDCU UR9, c[0x0][0x398] ;  /* 0x00007300ff0977ac */ /* 0x000e220008000800 */
[----:B------:R-:W-:-:S02]  /*fa80*/  SHF.R.S32.HI R13, RZ, 0x1f, R12 ;  /* 0x0000001fff0d7819 */ /* 0x000fc4000001140c */
[----:B------:R-:W-:Y:S01]  /*fa90*/  SHF.R.S32.HI R17, RZ, 0x1f, R14 ;  /* 0x0000001fff117819 */ /* 0x000fe2000001140e */
[----:B------:R-:W-:Y:S01]  /*faa0*/  IMAD.X R5, R19, 0x1, R132, P5 ;  /* 0x0000000113057824 */ /* 0x000fe200028e0684 */
[----:B-1----:R-:W-:Y:S01]  /*fab0*/  ISETP.LT.AND P5, PT, R156, UR5, !P4 ;  /* 0x000000059c007c0c */ /* 0x002fe2000e7a1270 */
[----:B------:R-:W1:Y:S01]  /*fac0*/  LDCU UR5, c[0x0][0x398] ;  /* 0x00007300ff0577ac */ /* 0x000e620008000800 */
[----:B--2---:R-:W-:Y:S02]  /*fad0*/  IADD3 R6, P6, PT, R12, R133, RZ ;  /* 0x000000850c067210 */ /* 0x004fe40007fde0ff */
[----:B-----5:R-:W-:-:S03]  /*fae0*/  SHF.R.S32.HI R15, RZ, 0x8, R8 ;  /* 0x00000008ff0f7819 */ /* 0x020fc60000011408 */
[----:B------:R-:W-:Y:S01]  /*faf0*/  IMAD.X R7, R13, 0x1, R2, P6 ;  /* 0x000000010d077824 */ /* 0x000fe200030e0602 */
[----:B------:R-:W-:Y:S01]  /*fb00*/  IADD3 R8, P6, PT, R12, R3, RZ ;  /* 0x000000030c087210 */ /* 0x000fe20007fde0ff */
[----:B------:R2:W-:Y:S01]  /*fb10*/  @P2 STG.E.U8 desc[UR22][R4.64], R15 ;  /* 0x0000000f04002986 */ /* 0x0005e2000c101116 */
[----:B----4-:R-:W-:-:S03]  /*fb20*/  ISETP.LT.AND P2, PT, R154, UR6, !P4 ;  /* 0x000000069a007c0c */ /* 0x010fc6000e741270 */
[C---:B------:R-:W-:Y:S01]  /*fb30*/  IMAD.X R9, R13.reuse, 0x1, R136, P6 ;  /* 0x000000010d097824 */ /* 0x040fe200030e0688 */
[----:B------:R4:W-:Y:S01]  /*fb40*/  @P3 STG.E.U8 desc[UR22][R6.64], R35 ;  /* 0x0000002306003986 */ /* 0x0009e2000c101116 */
[C---:B------:R-:W-:Y:S02]  /*fb50*/  IADD3 R10, P3, PT, R12.reuse, R0, RZ ;  /* 0x000000000c0a7210 */ /* 0x040fe40007f7e0ff */
[----:B------:R-:W-:Y:S01]  /*fb60*/  IADD3 R12, P6, PT, R12, R134, RZ ;  /* 0x000000860c0c7210 */ /* 0x000fe20007fde0ff */
[----:B------:R5:W-:Y:S01]  /*fb70*/  @P5 STG.E.U8 desc[UR22][R8.64], R67 ;  /* 0x0000004308005986 */ /* 0x000be2000c101116 */
[----:B---3--:R-:W-:Y:S01]  /*fb80*/  ISETP.LT.AND P4, PT, R152, UR4, !P4 ;  /* 0x0000000498007c0c */ /* 0x008fe2000e781270 */
[C---:B------:R-:W-:Y:S01]  /*fb90*/  IMAD.X R11, R13.reuse, 0x1, R135, P3 ;  /* 0x000000010d0b7824 */ /* 0x040fe200018e0687 */
[----:B--2---:R-:W-:Y:S01]  /*fba0*/  IADD3 R4, P5, PT, R14, R133, RZ ;  /* 0x000000850e047210 */ /* 0x004fe20007fbe0ff */
[----:B------:R-:W-:Y:S01]  /*fbb0*/  IMAD.X R13, R13, 0x1, R132, P6 ;  /* 0x000000010d0d7824 */ /* 0x000fe200030e0684 */
[----:B------:R-:W-:-:S02]  /*fbc0*/  PRMT R15, R131, 0x9910, RZ ;  /* 0x00009910830f7816 */ /* 0x000fc400000000ff */
[----:B------:R2:W-:Y:S01]  /*fbd0*/  @P2 STG.E.U8 desc[UR22][R10.64], R99 ;  /* 0x000000630a002986 */ /* 0x0005e2000c101116 */
[----:B----4-:R-:W-:Y:S01]  /*fbe0*/  IADD3 R6, P3, PT, R14, R3, RZ ;  /* 0x000000030e067210 */ /* 0x010fe20007f7e0ff */
[C---:B------:R-:W-:Y:S01]  /*fbf0*/  IMAD.X R5, R17.reuse, 0x1, R2, P5 ;  /* 0x0000000111057824 */ /* 0x040fe200028e0602 */
[----:B-1----:R-:W-:Y:S02]  /*fc00*/  ISETP.LT.AND P5, PT, R156, UR5, !P0 ;  /* 0x000000059c007c0c */ /* 0x002fe4000c7a1270 */
[----:B-----5:R-:W-:Y:S01]  /*fc10*/  IADD3 R8, P6, PT, R14, R0, RZ ;  /* 0x000000000e087210 */ /* 0x020fe20007fde0ff */
[C---:B------:R-:W-:Y:S01]  /*fc20*/  IMAD.X R7, R17.reuse, 0x1, R136, P3 ;  /* 0x0000000111077824 */ /* 0x040fe200018e0688 */
[----:B0-----:R-:W-:Y:S01]  /*fc30*/  ISETP.LT.AND P3, PT, R154, UR7, !P0 ;  /* 0x000000079a007c0c */ /* 0x001fe2000c761270 */
[----:B------:R0:W-:Y:S01]  /*fc40*/  @P4 STG.E.U8 desc[UR22][R12.64], R131 ;  /* 0x000000830c004986 */ /* 0x0001e2000c101116 */
[----:B------:R-:W-:Y:S01]  /*fc50*/  ISETP.LT.AND P0, PT, R152, UR9, !P0 ;  /* 0x0000000998007c0c */ /* 0x000fe2000c701270 */
[----:B------:R-:W-:Y:S01]  /*fc60*/  IMAD.X R9, R17, 0x1, R135, P6 ;  /* 0x0000000111097824 */ /* 0x000fe200030e0687 */
[----:B------:R-:W-:-:S02]  /*fc70*/  PRMT R3, R35, 0x9910, RZ ;  /* 0x0000991023037816 */ /* 0x000fc400000000ff */
[----:B------:R-:W-:Y:S02]  /*fc80*/  PRMT R0, R67, 0x9910, RZ ;  /* 0x0000991043007816 */ /* 0x000fe400000000ff */
[----:B------:R-:W-:Y:S02]  /*fc90*/  IADD3 R134, P6, PT, R14, R134, RZ ;  /* 0x000000860e867210 */ /* 0x000fe40007fde0ff */
[----:B------:R-:W-:Y:S02]  /*fca0*/  PRMT R2, R99, 0x9910, RZ ;  /* 0x0000991063027816 */ /* 0x000fe400000000ff */
[----:B------:R-:W-:Y:S01]  /*fcb0*/  SHF.R.S32.HI R3, RZ, 0x8, R3 ;  /* 0x00000008ff037819 */ /* 0x000fe20000011403 */
[----:B------:R-:W-:Y:S01]  /*fcc0*/  IMAD.X R135, R17, 0x1, R132, P6 ;  /* 0x0000000111877824 */ /* 0x000fe200030e0684 */
[----:B--2---:R-:W-:Y:S02]  /*fcd0*/  SHF.R.S32.HI R11, RZ, 0x8, R0 ;  /* 0x00000008ff0b7819 */ /* 0x004fe40000011400 */
[----:B0-----:R-:W-:Y:S01]  /*fce0*/  SHF.R.S32.HI R13, RZ, 0x8, R2 ;  /* 0x00000008ff0d7819 */ /* 0x001fe20000011402 */
[----:B------:R0:W-:Y:S01]  /*fcf0*/  @P1 STG.E.U8 desc[UR22][R4.64], R3 ;  /* 0x0000000304001986 */ /* 0x0001e2000c101116 */
[----:B------:R-:W-:-:S03]  /*fd00*/  SHF.R.S32.HI R15, RZ, 0x8, R15 ;  /* 0x00000008ff0f7819 */ /* 0x000fc6000001140f */
[----:B------:R0:W-:Y:S04]  /*fd10*/  @P5 STG.E.U8 desc[UR22][R6.64], R11 ;  /* 0x0000000b06005986 */ /* 0x0001e8000c101116 */
[----:B------:R0:W-:Y:S04]  /*fd20*/  @P3 STG.E.U8 desc[UR22][R8.64], R13 ;  /* 0x0000000d08003986 */ /* 0x0001e8000c101116 */
[----:B------:R0:W-:Y:S01]  /*fd30*/  @P0 STG.E.U8 desc[UR22][R134.64], R15 ;  /* 0x0000000f86000986 */ /* 0x0001e2000c101116 */
[----:B------:R-:W-:Y:S06]  /*fd40*/  BAR.SYNC.DEFER_BLOCKING 0x0 ;  /* 0x0000000000007b1d */ /* 0x000fec0000010000 */
[----:B------:R-:W-:Y:S05]  /*fd50*/  BRA.U UP0, `(.L_x_13) ;  /* 0x0000000100a07547 */ /* 0x000fea000b800000 */
[----:B------:R-:W1:Y:S01]  /*fd60*/  S2UR UR5, SR_CgaCtaId ;  /* 0x00000000000579c3 */ /* 0x000e620000008800 */
[----:B------:R-:W-:Y:S01]  /*fd70*/  NOP ;  /* 0x0000000000007918 */ /* 0x000fe20000000000 */
[----:B------:R-:W-:Y:S01]  /*fd80*/  UMOV UR4, 0x50 ;  /* 0x0000005000047882 */ /* 0x000fe20000000000 */
[----:B------:R-:W-:Y:S02]  /*fd90*/  IMAD.U32 R0, RZ, RZ, UR8 ;  /* 0x00000008ff007e24 */ /* 0x000fe4000f8e00ff */
[----:B0-----:R-:W-:Y:S02]  /*fda0*/  IMAD.MOV.U32 R3, RZ, RZ, 0xf ;  /* 0x0000000fff037424 */ /* 0x001fe400078e00ff */
[----:B------:R-:W-:Y:S01]  /*fdb0*/  IMAD.MOV.U32 R7, RZ, RZ, 0x1 ;  /* 0x00000001ff077424 */ /* 0x000fe200078e00ff */
[----:B------:R-:W-:-:S04]  /*fdc0*/  LOP3.LUT R0, R0, 0xffff, RZ, 0xc0, !PT ;  /* 0x0000ffff00007812 */ /* 0x000fc800078ec0ff */
[----:B------:R-:W-:-:S05]  /*fdd0*/  SHF.R.U32.HI R0, RZ, 0x5, R0 ;  /* 0x00000005ff007819 */ /* 0x000fca0000011600 */
[----:B------:R-:W-:Y:S01]  /*fde0*/  VIADD R2, R0, 0x10 ;  /* 0x0000001000027836 */ /* 0x000fe20000000000 */
[----:B------:R-:W-:Y:S01]  /*fdf0*/  SHF.L.U32 R0, R3, R0, RZ ;  /* 0x0000000003007219 */ /* 0x000fe200000006ff */
[----:B-1----:R-:W-:-:S03]  /*fe00*/  ULEA UR6, UR5, UR4, 0x18 ;  /* 0x0000000405067291 */ /* 0x002fc6000f8ec0ff */
[----:B------:R-:W-:-:S04]  /*fe10*/  SHF.L.U32 R3, R7, R2, RZ ;  /* 0x0000000207037219 */ /* 0x000fc800000006ff */
[----:B------:R-:W-:Y:S02]  /*fe20*/  LOP3.LUT R0, R3, R0, RZ, 0xfc, !PT ;  /* 0x0000000003007212 */ /* 0x000fe400078efcff */
[----:B------:R-:W0:Y:S02]  /*fe30*/  LDS R5, [UR6] ;  /* 0x00000006ff057984 */ /* 0x000e240008000800 */
[C---:B------:R-:W-:Y:S02]  /*fe40*/  LOP3.LUT R2, R0.reuse, 0xffff, RZ, 0xc0, !PT ;  /* 0x0000ffff00027812 */ /* 0x040fe400078ec0ff */
[----:B0-----:R-:W-:-:S04]  /*fe50*/  LOP3.LUT R3, R0, 0xffff, R5, 0x80, !PT ;  /* 0x0000ffff00037812 */ /* 0x001fc800078e8005 */
[----:B------:R-:W-:-:S13]  /*fe60*/  ISETP.NE.AND P0, PT, R3, R2, PT ;  /* 0x000000020300720c */ /* 0x000fda0003f05270 */
[----:B------:R-:W-:Y:S05]  /*fe70*/  @P0 BRA `(.L_x_14) ;  /* 0x0000000000500947 */ /* 0x000fea0003800000 */
[----:B------:R-:W-:Y:S02]  /*fe80*/  SHF.R.U32.HI R5, RZ, 0x10, R5 ;  /* 0x00000010ff057819 */ /* 0x000fe40000011605 */
[----:B------:R-:W-:-:S04]  /*fe90*/  SHF.R.U32.HI R2, RZ, 0x10, R0 ;  /* 0x00000010ff027819 */ /* 0x000fc80000011600 */
[----:B------:R-:W-:-:S04]  /*fea0*/  LOP3.LUT R5, R5, R2, RZ, 0xc0, !PT ;  /* 0x0000000205057212 */ /* 0x000fc800078ec0ff */
[----:B------:R-:W-:-:S13]  /*feb0*/  ISETP.NE.AND P0, PT, R5, R2, PT ;  /* 0x000000020500720c */ /* 0x000fda0003f05270 */
[----:B------:R-:W-:Y:S05]  /*fec0*/  @P0 BRA `(.L_x_15) ;  /* 0x0000000000300947 */ /* 0x000fea0003800000 */
[----:B------:R-:W-:Y:S01]  /*fed0*/  R2UR UR4, R0 ;  /* 0x00000000000472ca */ /* 0x000fe200000e0000 */
[----:B------:R-:W-:Y:S01]  /*fee0*/  VOTEU.ANY UR5, UPT, PT ;  /* 0x0000000000057886 */ /* 0x000fe200038e0100 */
[----:B------:R-:W0:Y:S01]  /*fef0*/  S2R R0, SR_LANEID ;  /* 0x0000000000007919 */ /* 0x000e220000000000 */
[----:B------:R-:W-:-:S10]  /*ff00*/  UFLO.U32 UR5, UR5 ;  /* 0x00000005000572bd */ /* 0x000fd400080e0000 */
[----:B------:R-:W-:-:S06]  /*ff10*/  ULOP3.LUT UR4, URZ, UR4, URZ, 0x33, !UPT ;  /* 0x00000004ff047292 */ /* 0x000fcc000f8e33ff */
[----:B------:R-:W-:-:S04]  /*ff20*/  IMAD.U32 R2, RZ, RZ, UR4 ;  /* 0x00000004ff027e24 */ /* 0x000fc8000f8e00ff */
[----:B------:R-:W1:Y:S02]  /*ff30*/  REDUX UR7, R2 ;  /* 0x00000000020773c4 */ /* 0x000e640000000000 */
[----:B------:R2:W-:Y:S01]  /*ff40*/  UTCATOMSWS.AND URZ, UR4 ;  /* 0x0000000400ff79e3 */ /* 0x0005e20008000000 */
[----:B0-----:R-:W-:Y:S01]  /*ff50*/  ISETP.EQ.U32.AND P0, PT, R0, UR5, PT ;  /* 0x0000000500007c0c */ /* 0x001fe2000bf02070 */
[----:B-1----:R-:W-:-:S12]  /*ff60*/  IMAD.U32 R0, RZ, RZ, UR7 ;  /* 0x00000007ff007e24 */ /* 0x002fd8000f8e00ff */
[----:B------:R2:W-:Y:S01]  /*ff70*/  @P0 ATOMS.AND RZ, [UR6], R0 ;  /* 0x00000000ffff098c */ /* 0x0005e2000a800006 */
[----:B------:R-:W-:Y:S05]  /*ff80*/  BRA `(.L_x_13) ;  /* 0x0000000000147947 */ /* 0x000fea0003800000 */
.L_x_15:
[----:B------:R-:W-:-:S07]  /*ff90*/  MOV R2, 0xffb0 ;  /* 0x0000ffb000027802 */ /* 0x000fce0000000f00 */
[----:B------:R-:W-:Y:S05]  /*ffa0*/  CALL.REL.NOINC `($__internal_0_$__cuda_sm10x_tcgen05_guardrail_trap_col_being_dealloced_not_returned_by_alloc) ;  /* 0x00000000002c7944 */ /* 0x000fea0003c00000 */
[----:B------:R-:W-:Y:S05]  /*ffb0*/  BRA `(.L_x_13) ;  /* 0x0000000000087947 */ /* 0x000fea0003800000 */
.L_x_14:
[----:B------:R-:W-:-:S07]  /*ffc0*/  MOV R2, 0xffe0 ;  /* 0x0000ffe000027802 */ /* 0x000fce0000000f00 */
[----:B------:R-:W-:Y:S05]  /*ffd0*/  CALL.REL.NOINC `($__internal_2_$__cuda_sm10x_tcgen05_guardrail_trap_unallocated_columns_being_dealloced) ;  /* 0x0000000000387944 */ /* 0x000fea0003c00000 */
.L_x_13:
[----:B------:R-:W-:Y:S01]  /*ffe0*/  NOP ;  /* 0x0000000000007918 */ /* 0x000fe20000000000 */
[----:B--2---:R-:W-:Y:S05]  /*fff0*/  EXIT ;  /* 0x000000000000794d */ /* 0x004fea0003800000 */
.L_x_8:
[----:B------:R-:W0:Y:S02]  /*10000*/  SYNCS.PHASECHK.TRANS64.TRYWAIT P1, [UR11], R125 ;  /* 0x0000007dff0075a7 */ /* 0x000e24000802110b */
[----:B0-----:R-:W-:Y:S05]  /*10010*/  @!P1 BRA `(.L_x_8) ;  /* 0xfffffffc00f89947 */ /* 0x001fea000383ffff */
[----:B------:R-:W-:Y:S05]  /*10020*/  BRA `(.L_x_16) ;  /* 0xffffff8400787947 */ /* 0x000fea000383ffff */
.L_x_12:
[----:B------:R-:W0:Y:S02]  /*10030*/  SYNCS.PHASECHK.TRANS64.TRYWAIT P5, [UR11], R0 ;  /* 0x00000000ff0075a7 */ /* 0x000e2400080a110b */
[----:B0-----:R-:W-:Y:S05]  /*10040*/  @!P5 BRA `(.L_x_12) ;  /* 0xfffffffc00f8d947 */ /* 0x001fea000383ffff */
[----:B------:R-:W-:Y:S05]  /*10050*/  BRA `(.L_x_11) ;  /* 0xffffffbc00f47947 */ /* 0x000fea000383ffff */
        .weak           $__internal_0_$__cuda_sm10x_tcgen05_guardrail_trap_col_being_dealloced_not_returned_by_alloc
        .type           $__internal_0_$__cuda_sm10x_tcgen05_guardrail_trap_col_being_dealloced_not_returned_by_alloc,@function
        .size           $__internal_0_$__cuda_sm10x_tcgen05_guardrail_trap_col_being_dealloced_not_returned_by_alloc,($__internal_1_$__cuda_sm10x_tcgen05_guardrail_trap_phase_invalid_during_alloc - $__internal_0_$__cuda_sm10x_tcgen05_guardrail_trap_col_being_dealloced_not_returned_by_alloc)
$__internal_0_$__cuda_sm10x_tcgen05_guardrail_trap_col_being_dealloced_not_returned_by_alloc:
[----:B------:R-:W-:Y:S05]  /*10060*/  BPT.TRAP 0x1 ;  /* 0x000000040000795c */ /* 0x000fea0000300000 */
[----:B------:R-:W-:-:S04]  /*10070*/  IMAD.MOV.U32 R3, RZ, RZ, 0x0 ;  /* 0x00000000ff037424 */ /* 0x000fc800078e00ff */
[----:B------:R-:W-:Y:S05]  /*10080*/  RET.REL.NODEC R2 `(matmul_kernel) ;  /* 0xfffffefc02dc7950 */ /* 0x000fea0003c3ffff */
        .weak           $__internal_1_$__cuda_sm10x_tcgen05_guardrail_trap_phase_invalid_during_alloc
        .type           $__internal_1_$__cuda_sm10x_tcgen05_guardrail_trap_phase_invalid_during_alloc,@function
        .size           $__internal_1_$__cuda_sm10x_tcgen05_guardrail_trap_phase_invalid_during_alloc,($__internal_2_$__cuda_sm10x_tcgen05_guardrail_trap_unallocated_columns_being_dealloced - $__internal_1_$__cuda_sm10x_tcgen05_guardrail_trap_phase_invalid_during_alloc)
$__internal_1_$__cuda_sm10x_tcgen05_guardrail_trap_phase_invalid_during_alloc:
[----:B------:R-:W-:Y:S05]  /*10090*/  BPT.TRAP 0x1 ;  /* 0x000000040000795c */ /* 0x000fea0000300000 */
[----:B------:R-:W-:-:S04]  /*100a0*/  IMAD.MOV.U32 R3, RZ, RZ, 0x0 ;  /* 0x00000000ff037424 */ /* 0x000fc800078e00ff */
[----:B------:R-:W-:Y:S05]  /*100b0*/  RET.REL.NODEC R2 `(matmul_kernel) ;  /* 0xfffffefc02d07950 */ /* 0x000fea0003c3ffff */
        .weak           $__internal_2_$__cuda_sm10x_tcgen05_guardrail_trap_unallocated_columns_being_dealloced
        .type           $__internal_2_$__cuda_sm10x_tcgen05_guardrail_trap_unallocated_columns_being_dealloced,@function
        .size           $__internal_2_$__cuda_sm10x_tcgen05_guardrail_trap_unallocated_columns_being_dealloced,(.L_x_20 - $__internal_2_$__cuda_sm10x_tcgen05_guardrail_trap_unallocated_columns_being_dealloced)
$__internal_2_$__cuda_sm10x_tcgen05_guardrail_trap_unallocated_columns_being_dealloced:
[----:B------:R-:W-:Y:S05]  /*100c0*/  BPT.TRAP 0x1 ;  /* 0x000000040000795c */ /* 0x000fea0000300000 */
[----:B------:R-:W-:-:S04]  /*100d0*/  IMAD.MOV.U32 R3, RZ, RZ, 0x0 ;  /* 0x00000000ff037424 */ /* 0x000fc800078e00ff */
[----:B------:R-:W-:Y:S05]  /*100e0*/  RET.REL.NODEC R2 `(matmul_kernel) ;  /* 0xfffffefc02c47950 */ /* 0x000fea0003c3ffff */
.L_x_17:
[----:B------:R-:W-:-:S00]  /*100f0*/  BRA `(.L_x_17) ;  /* 0xfffffffc00fc7947 */ /* 0x000fc0000383ffff */
[----:B------:R-:W-:-:S00]  /*10100*/  NOP ;  /* 0x0000000000007918 */ /* 0x000fc00000000000 */
[----:B------:R-:W-:-:S00]  /*10110*/  NOP ;  /* 0x0000000000007918 */ /* 0x000fc00000000000 */
[----:B------:R-:W-:-:S00]  /*10120*/  NOP ;  /* 0x0000000000007918 */ /* 0x000fc00000000000 */
[----:B------:R-:W-:-:S00]  /*10130*/  NOP ;  /* 0x0000000000007918 */ /* 0x000fc00000000000 */
[----:B------:R-:W-:-:S00]  /*10140*/  NOP ;  /* 0x0000000000007918 */ /* 0x000fc00000000000 */
[----:B------:R-:W-:-:S00]  /*10150*/  NOP ;  /* 0x0000000000007918 */ /* 0x000fc00000000000 */
[----:B------:R-:W-:-:S00]  /*10160*/  NOP ;  /* 0x0000000000007918 */ /* 0x000fc00000000000 */
[----:B------:R-:W-:-:S00]  /*10170*/  NOP ;  /* 0x0000000000007918 */ /* 0x000fc00000000000 */
.L_x_20:


//--------------------- .nv.shared.matmul_kernel  --------------------------
	.section	.nv.shared.matmul_kernel,"aw",@nobits
	.sectionflags	@""
	.align	16
	.zero		1024


//--------------------- .nv.shared.reserved.0     --------------------------
	.section	.nv.shared.reserved.0,"aw",@nobits
	.align	8
	.weak		__nv_reservedSMEM_offset_0_alias
	.size		__nv_reservedSMEM_offset_0_alias, 0, 64
	.other		__nv_reservedSMEM_offset_0_alias,@"STO_CUDA_RESERVED_SHARED STV_DEFAULT"
__nv_reservedSMEM_offset_0_alias:
	.zero		0
.nv.shared.reserved.0:
	.zero		64
	.weak		__nv_reservedSMEM_allocation_phase
	.type		__nv_reservedSMEM_allocation_phase,@object
	.size		__nv_reservedSMEM_allocation_phase,(.L_0 - __nv_reservedSMEM_allocation_phase)
__nv_reservedSMEM_allocation_phase:
	.zero		1
.L_0:
	.zero		7
	.weak		__nv_reservedSMEM_devtool_atexit_pc
	.type		__nv_reservedSMEM_devtool_atexit_pc,@object
	.size		__nv_reservedSMEM_devtool_atexit_pc,(__nv_reservedSMEM_allocation_mask - __nv_reservedSMEM_devtool_atexit_pc)
__nv_reservedSMEM_devtool_atexit_pc:
	.zero		8
	.weak		__nv_reservedSMEM_allocation_mask
	.type		__nv_reservedSMEM_allocation_mask,@object
	.size		__nv_reservedSMEM_allocation_mask,(.L_2 - __nv_reservedSMEM_allocation_mask)
__nv_reservedSMEM_allocation_mask:
	.zero		4
.L_2:


//--------------------- .nv.constant0.matmul_kernel --------------------------
	.section	.nv.constant0.matmul_kernel,"a",@progbits
	.sectionflags	@""
	.align	4
.nv.constant0.matmul_kernel:
	.zero		976


//--------------------- SYMBOLS --------------------------

	.type		.nv.reservedSmem.offset0,@object
	.size		.nv.reservedSmem.offset0,0x4
	.type		.nv.reservedSmem.cap,@object
	.size		.nv.reservedSmem.cap,0x4
